//
// Generated by NVIDIA NVVM Compiler
//
// Compiler Build ID: CL-36424714
// Cuda compilation tools, release 13.0, V13.0.88
// Based on NVVM 20.0.0
//

.version 9.0
.target sm_100
.address_size 64

	// .globl	_cupy_upfirdn1D_float32
.global .align 1 .b8 _ZN34_INTERNAL_38e33d4a_4_k_cu_c38955904cuda3std3__45__cpo5beginE[1];
.global .align 1 .b8 _ZN34_INTERNAL_38e33d4a_4_k_cu_c38955904cuda3std3__45__cpo3endE[1];
.global .align 1 .b8 _ZN34_INTERNAL_38e33d4a_4_k_cu_c38955904cuda3std3__45__cpo6cbeginE[1];
.global .align 1 .b8 _ZN34_INTERNAL_38e33d4a_4_k_cu_c38955904cuda3std3__45__cpo4cendE[1];
.global .align 1 .b8 _ZN34_INTERNAL_38e33d4a_4_k_cu_c38955904cuda3std3__45__cpo6rbeginE[1];
.global .align 1 .b8 _ZN34_INTERNAL_38e33d4a_4_k_cu_c38955904cuda3std3__45__cpo4rendE[1];
.global .align 1 .b8 _ZN34_INTERNAL_38e33d4a_4_k_cu_c38955904cuda3std3__45__cpo7crbeginE[1];
.global .align 1 .b8 _ZN34_INTERNAL_38e33d4a_4_k_cu_c38955904cuda3std3__45__cpo5crendE[1];
.global .align 1 .b8 _ZN34_INTERNAL_38e33d4a_4_k_cu_c38955904cuda3std3__436_GLOBAL__N__38e33d4a_4_k_cu_c38955906ignoreE[1];
.global .align 1 .b8 _ZN34_INTERNAL_38e33d4a_4_k_cu_c38955904cuda3std3__419piecewise_constructE[1];
.global .align 1 .b8 _ZN34_INTERNAL_38e33d4a_4_k_cu_c38955904cuda3std3__48in_placeE[1];
.global .align 1 .b8 _ZN34_INTERNAL_38e33d4a_4_k_cu_c38955904cuda3std3__420unreachable_sentinelE[1];
.global .align 1 .b8 _ZN34_INTERNAL_38e33d4a_4_k_cu_c38955904cuda3std6ranges3__45__cpo4swapE[1];
.global .align 1 .b8 _ZN34_INTERNAL_38e33d4a_4_k_cu_c38955904cuda3std6ranges3__45__cpo9iter_moveE[1];
.global .align 1 .b8 _ZN34_INTERNAL_38e33d4a_4_k_cu_c38955904cuda3std6ranges3__45__cpo5beginE[1];
.global .align 1 .b8 _ZN34_INTERNAL_38e33d4a_4_k_cu_c38955904cuda3std6ranges3__45__cpo3endE[1];
.global .align 1 .b8 _ZN34_INTERNAL_38e33d4a_4_k_cu_c38955904cuda3std6ranges3__45__cpo6cbeginE[1];
.global .align 1 .b8 _ZN34_INTERNAL_38e33d4a_4_k_cu_c38955904cuda3std6ranges3__45__cpo4cendE[1];
.global .align 1 .b8 _ZN34_INTERNAL_38e33d4a_4_k_cu_c38955904cuda3std6ranges3__45__cpo7advanceE[1];
.global .align 1 .b8 _ZN34_INTERNAL_38e33d4a_4_k_cu_c38955904cuda3std6ranges3__45__cpo9iter_swapE[1];
.global .align 1 .b8 _ZN34_INTERNAL_38e33d4a_4_k_cu_c38955904cuda3std6ranges3__45__cpo4nextE[1];
.global .align 1 .b8 _ZN34_INTERNAL_38e33d4a_4_k_cu_c38955904cuda3std6ranges3__45__cpo4prevE[1];
.global .align 1 .b8 _ZN34_INTERNAL_38e33d4a_4_k_cu_c38955904cuda3std6ranges3__45__cpo4dataE[1];
.global .align 1 .b8 _ZN34_INTERNAL_38e33d4a_4_k_cu_c38955904cuda3std6ranges3__45__cpo5cdataE[1];
.global .align 1 .b8 _ZN34_INTERNAL_38e33d4a_4_k_cu_c38955904cuda3std6ranges3__45__cpo4sizeE[1];
.global .align 1 .b8 _ZN34_INTERNAL_38e33d4a_4_k_cu_c38955904cuda3std6ranges3__45__cpo5ssizeE[1];
.global .align 1 .b8 _ZN34_INTERNAL_38e33d4a_4_k_cu_c38955904cuda3std6ranges3__45__cpo8distanceE[1];
.global .align 1 .b8 _ZN34_INTERNAL_38e33d4a_4_k_cu_c38955906thrust24THRUST_300001_SM_1000_NS6system6detail10sequential3seqE[1];

.visible .entry _cupy_upfirdn1D_float32(
	.param .u64 .ptr .align 1 _cupy_upfirdn1D_float32_param_0,
	.param .u64 .ptr .align 1 _cupy_upfirdn1D_float32_param_1,
	.param .u32 _cupy_upfirdn1D_float32_param_2,
	.param .u32 _cupy_upfirdn1D_float32_param_3,
	.param .u32 _cupy_upfirdn1D_float32_param_4,
	.param .u32 _cupy_upfirdn1D_float32_param_5,
	.param .u32 _cupy_upfirdn1D_float32_param_6,
	.param .u32 _cupy_upfirdn1D_float32_param_7,
	.param .u64 .ptr .align 1 _cupy_upfirdn1D_float32_param_8,
	.param .u32 _cupy_upfirdn1D_float32_param_9
)
.maxntid 512
{
	.reg .pred 	%p<16>;
	.reg .b32 	%r<69>;
	.reg .b32 	%f<116>;
	.reg .b64 	%rd<45>;

	ld.param.u64 	%rd21, [_cupy_upfirdn1D_float32_param_0];
	ld.param.u64 	%rd22, [_cupy_upfirdn1D_float32_param_1];
	ld.param.u32 	%r32, [_cupy_upfirdn1D_float32_param_2];
	ld.param.u32 	%r33, [_cupy_upfirdn1D_float32_param_3];
	ld.param.u32 	%r34, [_cupy_upfirdn1D_float32_param_5];
	ld.param.u32 	%r35, [_cupy_upfirdn1D_float32_param_6];
	ld.param.u64 	%rd20, [_cupy_upfirdn1D_float32_param_8];
	ld.param.u32 	%r37, [_cupy_upfirdn1D_float32_param_9];
	cvta.to.global.u64 	%rd1, %rd22;
	cvta.to.global.u64 	%rd2, %rd21;
	mov.u32 	%r38, %ctaid.x;
	mov.u32 	%r1, %ntid.x;
	mov.u32 	%r39, %tid.x;
	mad.lo.s32 	%r2, %r38, %r1, %r39;
	setp.ge.u32 	%p1, %r2, %r37;
	@%p1 bra 	$L__BB0_21;
	cvt.s64.s32 	%rd42, %r2;
	cvt.s64.s32 	%rd4, %r33;
	cvt.s64.s32 	%rd5, %r32;
	mov.u32 	%r40, %nctaid.x;
	mul.lo.s32 	%r41, %r1, %r40;
	cvt.s64.s32 	%rd6, %r41;
	cvt.s64.s32 	%rd7, %r37;
	cvta.to.global.u64 	%rd8, %rd20;
	cvt.u32.u64 	%r42, %rd5;
$L__BB0_2:
	mul.lo.s64 	%rd10, %rd42, %rd4;
	or.b64  	%rd23, %rd10, %rd5;
	and.b64  	%rd24, %rd23, -4294967296;
	setp.ne.s64 	%p2, %rd24, 0;
	@%p2 bra 	$L__BB0_4;
	cvt.u32.u64 	%r43, %rd10;
	div.u32 	%r44, %r43, %r42;
	mul.lo.s32 	%r45, %r44, %r42;
	sub.s32 	%r46, %r43, %r45;
	cvt.u64.u32 	%rd43, %r44;
	cvt.u64.u32 	%rd44, %r46;
	bra.uni 	$L__BB0_5;
$L__BB0_4:
	div.u64 	%rd43, %rd10, %rd5;
	mul.lo.s64 	%rd25, %rd43, %rd5;
	sub.s64 	%rd44, %rd10, %rd25;
$L__BB0_5:
	ld.param.u32 	%r58, [_cupy_upfirdn1D_float32_param_7];
	cvt.u32.u64 	%r47, %rd43;
	rem.s32 	%r48, %r47, %r58;
	cvt.u32.u64 	%r49, %rd44;
	mul.lo.s32 	%r50, %r35, %r49;
	sub.s32 	%r3, %r48, %r35;
	add.s32 	%r51, %r3, 1;
	setp.lt.s32 	%p3, %r3, -1;
	selp.b32 	%r52, %r51, 0, %p3;
	sub.s32 	%r66, %r50, %r52;
	selp.b32 	%r65, 0, %r51, %p3;
	setp.gt.s32 	%p4, %r34, %r48;
	add.s32 	%r53, %r48, 1;
	selp.b32 	%r6, %r53, %r34, %p4;
	setp.ge.s32 	%p5, %r65, %r6;
	mov.f32 	%f115, 0f00000000;
	@%p5 bra 	$L__BB0_20;
	max.s32 	%r60, %r3, -1;
	not.b32 	%r54, %r60;
	add.s32 	%r8, %r6, %r54;
	sub.s32 	%r55, %r6, %r60;
	add.s32 	%r56, %r55, -2;
	setp.lt.u32 	%p6, %r56, 15;
	mov.f32 	%f115, 0f00000000;
	@%p6 bra 	$L__BB0_10;
	and.b32  	%r57, %r8, -16;
	neg.s32 	%r59, %r57;
	mov.f32 	%f115, 0f00000000;
$L__BB0_8:
	.pragma "nounroll";
	mul.wide.s32 	%rd26, %r65, 4;
	add.s64 	%rd27, %rd2, %rd26;
	ld.global.nc.f32 	%f19, [%rd27];
	mul.wide.s32 	%rd28, %r66, 4;
	add.s64 	%rd29, %rd1, %rd28;
	ld.global.nc.f32 	%f20, [%rd29];
	fma.rn.f32 	%f21, %f19, %f20, %f115;
	ld.global.nc.f32 	%f22, [%rd27+4];
	ld.global.nc.f32 	%f23, [%rd29+4];
	fma.rn.f32 	%f24, %f22, %f23, %f21;
	ld.global.nc.f32 	%f25, [%rd27+8];
	ld.global.nc.f32 	%f26, [%rd29+8];
	fma.rn.f32 	%f27, %f25, %f26, %f24;
	ld.global.nc.f32 	%f28, [%rd27+12];
	ld.global.nc.f32 	%f29, [%rd29+12];
	fma.rn.f32 	%f30, %f28, %f29, %f27;
	ld.global.nc.f32 	%f31, [%rd27+16];
	ld.global.nc.f32 	%f32, [%rd29+16];
	fma.rn.f32 	%f33, %f31, %f32, %f30;
	ld.global.nc.f32 	%f34, [%rd27+20];
	ld.global.nc.f32 	%f35, [%rd29+20];
	fma.rn.f32 	%f36, %f34, %f35, %f33;
	ld.global.nc.f32 	%f37, [%rd27+24];
	ld.global.nc.f32 	%f38, [%rd29+24];
	fma.rn.f32 	%f39, %f37, %f38, %f36;
	ld.global.nc.f32 	%f40, [%rd27+28];
	ld.global.nc.f32 	%f41, [%rd29+28];
	fma.rn.f32 	%f42, %f40, %f41, %f39;
	ld.global.nc.f32 	%f43, [%rd27+32];
	ld.global.nc.f32 	%f44, [%rd29+32];
	fma.rn.f32 	%f45, %f43, %f44, %f42;
	ld.global.nc.f32 	%f46, [%rd27+36];
	ld.global.nc.f32 	%f47, [%rd29+36];
	fma.rn.f32 	%f48, %f46, %f47, %f45;
	ld.global.nc.f32 	%f49, [%rd27+40];
	ld.global.nc.f32 	%f50, [%rd29+40];
	fma.rn.f32 	%f51, %f49, %f50, %f48;
	ld.global.nc.f32 	%f52, [%rd27+44];
	ld.global.nc.f32 	%f53, [%rd29+44];
	fma.rn.f32 	%f54, %f52, %f53, %f51;
	ld.global.nc.f32 	%f55, [%rd27+48];
	ld.global.nc.f32 	%f56, [%rd29+48];
	fma.rn.f32 	%f57, %f55, %f56, %f54;
	ld.global.nc.f32 	%f58, [%rd27+52];
	ld.global.nc.f32 	%f59, [%rd29+52];
	fma.rn.f32 	%f60, %f58, %f59, %f57;
	ld.global.nc.f32 	%f61, [%rd27+56];
	ld.global.nc.f32 	%f62, [%rd29+56];
	fma.rn.f32 	%f63, %f61, %f62, %f60;
	ld.global.nc.f32 	%f64, [%rd27+60];
	ld.global.nc.f32 	%f65, [%rd29+60];
	fma.rn.f32 	%f115, %f64, %f65, %f63;
	add.s32 	%r66, %r66, 16;
	add.s32 	%r65, %r65, 16;
	add.s32 	%r60, %r60, 16;
	add.s32 	%r59, %r59, 16;
	setp.ne.s32 	%p7, %r59, 0;
	@%p7 bra 	$L__BB0_8;
	add.s32 	%r65, %r60, 1;
$L__BB0_10:
	and.b32  	%r21, %r8, 15;
	setp.eq.s32 	%p8, %r21, 0;
	@%p8 bra 	$L__BB0_20;
	setp.lt.u32 	%p9, %r21, 8;
	@%p9 bra 	$L__BB0_13;
	mul.wide.s32 	%rd30, %r65, 4;
	add.s64 	%rd31, %rd2, %rd30;
	ld.global.nc.f32 	%f67, [%rd31];
	mul.wide.s32 	%rd32, %r66, 4;
	add.s64 	%rd33, %rd1, %rd32;
	ld.global.nc.f32 	%f68, [%rd33];
	fma.rn.f32 	%f69, %f67, %f68, %f115;
	ld.global.nc.f32 	%f70, [%rd31+4];
	ld.global.nc.f32 	%f71, [%rd33+4];
	fma.rn.f32 	%f72, %f70, %f71, %f69;
	ld.global.nc.f32 	%f73, [%rd31+8];
	ld.global.nc.f32 	%f74, [%rd33+8];
	fma.rn.f32 	%f75, %f73, %f74, %f72;
	ld.global.nc.f32 	%f76, [%rd31+12];
	ld.global.nc.f32 	%f77, [%rd33+12];
	fma.rn.f32 	%f78, %f76, %f77, %f75;
	ld.global.nc.f32 	%f79, [%rd31+16];
	ld.global.nc.f32 	%f80, [%rd33+16];
	fma.rn.f32 	%f81, %f79, %f80, %f78;
	ld.global.nc.f32 	%f82, [%rd31+20];
	ld.global.nc.f32 	%f83, [%rd33+20];
	fma.rn.f32 	%f84, %f82, %f83, %f81;
	ld.global.nc.f32 	%f85, [%rd31+24];
	ld.global.nc.f32 	%f86, [%rd33+24];
	fma.rn.f32 	%f87, %f85, %f86, %f84;
	ld.global.nc.f32 	%f88, [%rd31+28];
	ld.global.nc.f32 	%f89, [%rd33+28];
	fma.rn.f32 	%f115, %f88, %f89, %f87;
	add.s32 	%r66, %r66, 8;
	add.s32 	%r65, %r65, 8;
$L__BB0_13:
	and.b32  	%r26, %r8, 7;
	setp.eq.s32 	%p10, %r26, 0;
	@%p10 bra 	$L__BB0_20;
	and.b32  	%r27, %r8, 3;
	setp.lt.u32 	%p11, %r26, 4;
	@%p11 bra 	$L__BB0_16;
	mul.wide.s32 	%rd34, %r65, 4;
	add.s64 	%rd35, %rd2, %rd34;
	ld.global.nc.f32 	%f91, [%rd35];
	mul.wide.s32 	%rd36, %r66, 4;
	add.s64 	%rd37, %rd1, %rd36;
	ld.global.nc.f32 	%f92, [%rd37];
	fma.rn.f32 	%f93, %f91, %f92, %f115;
	ld.global.nc.f32 	%f94, [%rd35+4];
	ld.global.nc.f32 	%f95, [%rd37+4];
	fma.rn.f32 	%f96, %f94, %f95, %f93;
	ld.global.nc.f32 	%f97, [%rd35+8];
	ld.global.nc.f32 	%f98, [%rd37+8];
	fma.rn.f32 	%f99, %f97, %f98, %f96;
	ld.global.nc.f32 	%f100, [%rd35+12];
	ld.global.nc.f32 	%f101, [%rd37+12];
	fma.rn.f32 	%f115, %f100, %f101, %f99;
	add.s32 	%r66, %r66, 4;
	add.s32 	%r65, %r65, 4;
$L__BB0_16:
	setp.eq.s32 	%p12, %r27, 0;
	@%p12 bra 	$L__BB0_20;
	mul.wide.s32 	%rd38, %r65, 4;
	add.s64 	%rd17, %rd2, %rd38;
	ld.global.nc.f32 	%f102, [%rd17];
	mul.wide.s32 	%rd39, %r66, 4;
	add.s64 	%rd18, %rd1, %rd39;
	ld.global.nc.f32 	%f103, [%rd18];
	fma.rn.f32 	%f115, %f102, %f103, %f115;
	setp.eq.s32 	%p13, %r27, 1;
	@%p13 bra 	$L__BB0_20;
	ld.global.nc.f32 	%f104, [%rd17+4];
	ld.global.nc.f32 	%f105, [%rd18+4];
	fma.rn.f32 	%f115, %f104, %f105, %f115;
	setp.eq.s32 	%p14, %r27, 2;
	@%p14 bra 	$L__BB0_20;
	ld.global.nc.f32 	%f106, [%rd17+8];
	ld.global.nc.f32 	%f107, [%rd18+8];
	fma.rn.f32 	%f115, %f106, %f107, %f115;
$L__BB0_20:
	shl.b64 	%rd40, %rd42, 2;
	add.s64 	%rd41, %rd8, %rd40;
	st.global.f32 	[%rd41], %f115;
	add.s64 	%rd42, %rd42, %rd6;
	setp.lt.u64 	%p15, %rd42, %rd7;
	@%p15 bra 	$L__BB0_2;
$L__BB0_21:
	ret;

}
	// .globl	_cupy_upfirdn1D_float64
.visible .entry _cupy_upfirdn1D_float64(
	.param .u64 .ptr .align 1 _cupy_upfirdn1D_float64_param_0,
	.param .u64 .ptr .align 1 _cupy_upfirdn1D_float64_param_1,
	.param .u32 _cupy_upfirdn1D_float64_param_2,
	.param .u32 _cupy_upfirdn1D_float64_param_3,
	.param .u32 _cupy_upfirdn1D_float64_param_4,
	.param .u32 _cupy_upfirdn1D_float64_param_5,
	.param .u32 _cupy_upfirdn1D_float64_param_6,
	.param .u32 _cupy_upfirdn1D_float64_param_7,
	.param .u64 .ptr .align 1 _cupy_upfirdn1D_float64_param_8,
	.param .u32 _cupy_upfirdn1D_float64_param_9
)
.maxntid 512
{
	.reg .pred 	%p<16>;
	.reg .b32 	%r<72>;
	.reg .b64 	%rd<45>;
	.reg .b64 	%fd<116>;

	ld.param.u64 	%rd20, [_cupy_upfirdn1D_float64_param_0];
	ld.param.u64 	%rd21, [_cupy_upfirdn1D_float64_param_1];
	ld.param.u32 	%r32, [_cupy_upfirdn1D_float64_param_2];
	ld.param.u32 	%r33, [_cupy_upfirdn1D_float64_param_3];
	ld.param.u64 	%rd19, [_cupy_upfirdn1D_float64_param_8];
	ld.param.u32 	%r37, [_cupy_upfirdn1D_float64_param_9];
	cvta.to.global.u64 	%rd1, %rd21;
	cvta.to.global.u64 	%rd2, %rd20;
	mov.u32 	%r38, %ctaid.x;
	mov.u32 	%r1, %ntid.x;
	mov.u32 	%r39, %tid.x;
	mad.lo.s32 	%r2, %r38, %r1, %r39;
	setp.ge.u32 	%p1, %r2, %r37;
	@%p1 bra 	$L__BB1_21;
	cvt.s64.s32 	%rd42, %r2;
	cvt.s64.s32 	%rd4, %r33;
	cvt.s64.s32 	%rd5, %r32;
	mov.u32 	%r40, %nctaid.x;
	mul.lo.s32 	%r41, %r1, %r40;
	cvt.s64.s32 	%rd6, %r41;
	cvta.to.global.u64 	%rd7, %rd19;
	cvt.u32.u64 	%r42, %rd5;
$L__BB1_2:
	mul.lo.s64 	%rd9, %rd42, %rd4;
	or.b64  	%rd22, %rd9, %rd5;
	and.b64  	%rd23, %rd22, -4294967296;
	setp.ne.s64 	%p2, %rd23, 0;
	@%p2 bra 	$L__BB1_4;
	cvt.u32.u64 	%r43, %rd9;
	div.u32 	%r44, %r43, %r42;
	mul.lo.s32 	%r45, %r44, %r42;
	sub.s32 	%r46, %r43, %r45;
	cvt.u64.u32 	%rd43, %r44;
	cvt.u64.u32 	%rd44, %r46;
	bra.uni 	$L__BB1_5;
$L__BB1_4:
	div.u64 	%rd43, %rd9, %rd5;
	mul.lo.s64 	%rd24, %rd43, %rd5;
	sub.s64 	%rd44, %rd9, %rd24;
$L__BB1_5:
	ld.param.u32 	%r60, [_cupy_upfirdn1D_float64_param_7];
	ld.param.u32 	%r59, [_cupy_upfirdn1D_float64_param_6];
	ld.param.u32 	%r58, [_cupy_upfirdn1D_float64_param_5];
	cvt.u32.u64 	%r47, %rd43;
	rem.s32 	%r48, %r47, %r60;
	cvt.u32.u64 	%r49, %rd44;
	mul.lo.s32 	%r50, %r59, %r49;
	sub.s32 	%r3, %r48, %r59;
	add.s32 	%r51, %r3, 1;
	setp.lt.s32 	%p3, %r3, -1;
	selp.b32 	%r52, %r51, 0, %p3;
	sub.s32 	%r69, %r50, %r52;
	selp.b32 	%r68, 0, %r51, %p3;
	setp.gt.s32 	%p4, %r58, %r48;
	add.s32 	%r53, %r48, 1;
	selp.b32 	%r6, %r53, %r58, %p4;
	setp.ge.s32 	%p5, %r68, %r6;
	mov.f64 	%fd115, 0d0000000000000000;
	@%p5 bra 	$L__BB1_20;
	max.s32 	%r63, %r3, -1;
	not.b32 	%r54, %r63;
	add.s32 	%r8, %r6, %r54;
	sub.s32 	%r55, %r6, %r63;
	add.s32 	%r56, %r55, -2;
	setp.lt.u32 	%p6, %r56, 15;
	mov.f64 	%fd115, 0d0000000000000000;
	@%p6 bra 	$L__BB1_10;
	and.b32  	%r57, %r8, -16;
	neg.s32 	%r62, %r57;
	mov.f64 	%fd115, 0d0000000000000000;
$L__BB1_8:
	.pragma "nounroll";
	mul.wide.s32 	%rd25, %r68, 8;
	add.s64 	%rd26, %rd2, %rd25;
	ld.global.nc.f64 	%fd19, [%rd26];
	mul.wide.s32 	%rd27, %r69, 8;
	add.s64 	%rd28, %rd1, %rd27;
	ld.global.nc.f64 	%fd20, [%rd28];
	fma.rn.f64 	%fd21, %fd19, %fd20, %fd115;
	ld.global.nc.f64 	%fd22, [%rd26+8];
	ld.global.nc.f64 	%fd23, [%rd28+8];
	fma.rn.f64 	%fd24, %fd22, %fd23, %fd21;
	ld.global.nc.f64 	%fd25, [%rd26+16];
	ld.global.nc.f64 	%fd26, [%rd28+16];
	fma.rn.f64 	%fd27, %fd25, %fd26, %fd24;
	ld.global.nc.f64 	%fd28, [%rd26+24];
	ld.global.nc.f64 	%fd29, [%rd28+24];
	fma.rn.f64 	%fd30, %fd28, %fd29, %fd27;
	ld.global.nc.f64 	%fd31, [%rd26+32];
	ld.global.nc.f64 	%fd32, [%rd28+32];
	fma.rn.f64 	%fd33, %fd31, %fd32, %fd30;
	ld.global.nc.f64 	%fd34, [%rd26+40];
	ld.global.nc.f64 	%fd35, [%rd28+40];
	fma.rn.f64 	%fd36, %fd34, %fd35, %fd33;
	ld.global.nc.f64 	%fd37, [%rd26+48];
	ld.global.nc.f64 	%fd38, [%rd28+48];
	fma.rn.f64 	%fd39, %fd37, %fd38, %fd36;
	ld.global.nc.f64 	%fd40, [%rd26+56];
	ld.global.nc.f64 	%fd41, [%rd28+56];
	fma.rn.f64 	%fd42, %fd40, %fd41, %fd39;
	ld.global.nc.f64 	%fd43, [%rd26+64];
	ld.global.nc.f64 	%fd44, [%rd28+64];
	fma.rn.f64 	%fd45, %fd43, %fd44, %fd42;
	ld.global.nc.f64 	%fd46, [%rd26+72];
	ld.global.nc.f64 	%fd47, [%rd28+72];
	fma.rn.f64 	%fd48, %fd46, %fd47, %fd45;
	ld.global.nc.f64 	%fd49, [%rd26+80];
	ld.global.nc.f64 	%fd50, [%rd28+80];
	fma.rn.f64 	%fd51, %fd49, %fd50, %fd48;
	ld.global.nc.f64 	%fd52, [%rd26+88];
	ld.global.nc.f64 	%fd53, [%rd28+88];
	fma.rn.f64 	%fd54, %fd52, %fd53, %fd51;
	ld.global.nc.f64 	%fd55, [%rd26+96];
	ld.global.nc.f64 	%fd56, [%rd28+96];
	fma.rn.f64 	%fd57, %fd55, %fd56, %fd54;
	ld.global.nc.f64 	%fd58, [%rd26+104];
	ld.global.nc.f64 	%fd59, [%rd28+104];
	fma.rn.f64 	%fd60, %fd58, %fd59, %fd57;
	ld.global.nc.f64 	%fd61, [%rd26+112];
	ld.global.nc.f64 	%fd62, [%rd28+112];
	fma.rn.f64 	%fd63, %fd61, %fd62, %fd60;
	ld.global.nc.f64 	%fd64, [%rd26+120];
	ld.global.nc.f64 	%fd65, [%rd28+120];
	fma.rn.f64 	%fd115, %fd64, %fd65, %fd63;
	add.s32 	%r69, %r69, 16;
	add.s32 	%r68, %r68, 16;
	add.s32 	%r63, %r63, 16;
	add.s32 	%r62, %r62, 16;
	setp.ne.s32 	%p7, %r62, 0;
	@%p7 bra 	$L__BB1_8;
	add.s32 	%r68, %r63, 1;
$L__BB1_10:
	and.b32  	%r21, %r8, 15;
	setp.eq.s32 	%p8, %r21, 0;
	@%p8 bra 	$L__BB1_20;
	setp.lt.u32 	%p9, %r21, 8;
	@%p9 bra 	$L__BB1_13;
	mul.wide.s32 	%rd29, %r68, 8;
	add.s64 	%rd30, %rd2, %rd29;
	ld.global.nc.f64 	%fd67, [%rd30];
	mul.wide.s32 	%rd31, %r69, 8;
	add.s64 	%rd32, %rd1, %rd31;
	ld.global.nc.f64 	%fd68, [%rd32];
	fma.rn.f64 	%fd69, %fd67, %fd68, %fd115;
	ld.global.nc.f64 	%fd70, [%rd30+8];
	ld.global.nc.f64 	%fd71, [%rd32+8];
	fma.rn.f64 	%fd72, %fd70, %fd71, %fd69;
	ld.global.nc.f64 	%fd73, [%rd30+16];
	ld.global.nc.f64 	%fd74, [%rd32+16];
	fma.rn.f64 	%fd75, %fd73, %fd74, %fd72;
	ld.global.nc.f64 	%fd76, [%rd30+24];
	ld.global.nc.f64 	%fd77, [%rd32+24];
	fma.rn.f64 	%fd78, %fd76, %fd77, %fd75;
	ld.global.nc.f64 	%fd79, [%rd30+32];
	ld.global.nc.f64 	%fd80, [%rd32+32];
	fma.rn.f64 	%fd81, %fd79, %fd80, %fd78;
	ld.global.nc.f64 	%fd82, [%rd30+40];
	ld.global.nc.f64 	%fd83, [%rd32+40];
	fma.rn.f64 	%fd84, %fd82, %fd83, %fd81;
	ld.global.nc.f64 	%fd85, [%rd30+48];
	ld.global.nc.f64 	%fd86, [%rd32+48];
	fma.rn.f64 	%fd87, %fd85, %fd86, %fd84;
	ld.global.nc.f64 	%fd88, [%rd30+56];
	ld.global.nc.f64 	%fd89, [%rd32+56];
	fma.rn.f64 	%fd115, %fd88, %fd89, %fd87;
	add.s32 	%r69, %r69, 8;
	add.s32 	%r68, %r68, 8;
$L__BB1_13:
	and.b32  	%r26, %r8, 7;
	setp.eq.s32 	%p10, %r26, 0;
	@%p10 bra 	$L__BB1_20;
	and.b32  	%r27, %r8, 3;
	setp.lt.u32 	%p11, %r26, 4;
	@%p11 bra 	$L__BB1_16;
	mul.wide.s32 	%rd33, %r68, 8;
	add.s64 	%rd34, %rd2, %rd33;
	ld.global.nc.f64 	%fd91, [%rd34];
	mul.wide.s32 	%rd35, %r69, 8;
	add.s64 	%rd36, %rd1, %rd35;
	ld.global.nc.f64 	%fd92, [%rd36];
	fma.rn.f64 	%fd93, %fd91, %fd92, %fd115;
	ld.global.nc.f64 	%fd94, [%rd34+8];
	ld.global.nc.f64 	%fd95, [%rd36+8];
	fma.rn.f64 	%fd96, %fd94, %fd95, %fd93;
	ld.global.nc.f64 	%fd97, [%rd34+16];
	ld.global.nc.f64 	%fd98, [%rd36+16];
	fma.rn.f64 	%fd99, %fd97, %fd98, %fd96;
	ld.global.nc.f64 	%fd100, [%rd34+24];
	ld.global.nc.f64 	%fd101, [%rd36+24];
	fma.rn.f64 	%fd115, %fd100, %fd101, %fd99;
	add.s32 	%r69, %r69, 4;
	add.s32 	%r68, %r68, 4;
$L__BB1_16:
	setp.eq.s32 	%p12, %r27, 0;
	@%p12 bra 	$L__BB1_20;
	mul.wide.s32 	%rd37, %r68, 8;
	add.s64 	%rd16, %rd2, %rd37;
	ld.global.nc.f64 	%fd102, [%rd16];
	mul.wide.s32 	%rd38, %r69, 8;
	add.s64 	%rd17, %rd1, %rd38;
	ld.global.nc.f64 	%fd103, [%rd17];
	fma.rn.f64 	%fd115, %fd102, %fd103, %fd115;
	setp.eq.s32 	%p13, %r27, 1;
	@%p13 bra 	$L__BB1_20;
	ld.global.nc.f64 	%fd104, [%rd16+8];
	ld.global.nc.f64 	%fd105, [%rd17+8];
	fma.rn.f64 	%fd115, %fd104, %fd105, %fd115;
	setp.eq.s32 	%p14, %r27, 2;
	@%p14 bra 	$L__BB1_20;
	ld.global.nc.f64 	%fd106, [%rd16+16];
	ld.global.nc.f64 	%fd107, [%rd17+16];
	fma.rn.f64 	%fd115, %fd106, %fd107, %fd115;
$L__BB1_20:
	ld.param.u32 	%r61, [_cupy_upfirdn1D_float64_param_9];
	shl.b64 	%rd39, %rd42, 3;
	add.s64 	%rd40, %rd7, %rd39;
	st.global.f64 	[%rd40], %fd115;
	add.s64 	%rd42, %rd42, %rd6;
	cvt.s64.s32 	%rd41, %r61;
	setp.lt.u64 	%p15, %rd42, %rd41;
	@%p15 bra 	$L__BB1_2;
$L__BB1_21:
	ret;

}
	// .globl	_cupy_upfirdn1D_complex64
.visible .entry _cupy_upfirdn1D_complex64(
	.param .u64 .ptr .align 1 _cupy_upfirdn1D_complex64_param_0,
	.param .u64 .ptr .align 1 _cupy_upfirdn1D_complex64_param_1,
	.param .u32 _cupy_upfirdn1D_complex64_param_2,
	.param .u32 _cupy_upfirdn1D_complex64_param_3,
	.param .u32 _cupy_upfirdn1D_complex64_param_4,
	.param .u32 _cupy_upfirdn1D_complex64_param_5,
	.param .u32 _cupy_upfirdn1D_complex64_param_6,
	.param .u32 _cupy_upfirdn1D_complex64_param_7,
	.param .u64 .ptr .align 1 _cupy_upfirdn1D_complex64_param_8,
	.param .u32 _cupy_upfirdn1D_complex64_param_9
)
.maxntid 512
{
	.reg .pred 	%p<15>;
	.reg .b32 	%r<72>;
	.reg .b32 	%f<204>;
	.reg .b64 	%rd<45>;

	ld.param.u64 	%rd18, [_cupy_upfirdn1D_complex64_param_0];
	ld.param.u64 	%rd19, [_cupy_upfirdn1D_complex64_param_1];
	ld.param.u32 	%r31, [_cupy_upfirdn1D_complex64_param_2];
	ld.param.u32 	%r32, [_cupy_upfirdn1D_complex64_param_3];
	ld.param.u64 	%rd17, [_cupy_upfirdn1D_complex64_param_8];
	ld.param.u32 	%r36, [_cupy_upfirdn1D_complex64_param_9];
	cvta.to.global.u64 	%rd1, %rd19;
	cvta.to.global.u64 	%rd2, %rd18;
	mov.u32 	%r37, %ctaid.x;
	mov.u32 	%r1, %ntid.x;
	mov.u32 	%r38, %tid.x;
	mad.lo.s32 	%r2, %r37, %r1, %r38;
	setp.ge.u32 	%p1, %r2, %r36;
	@%p1 bra 	$L__BB2_19;
	cvt.s64.s32 	%rd42, %r2;
	cvt.s64.s32 	%rd4, %r32;
	cvt.s64.s32 	%rd5, %r31;
	mov.u32 	%r39, %nctaid.x;
	mul.lo.s32 	%r40, %r1, %r39;
	cvt.s64.s32 	%rd6, %r40;
	cvta.to.global.u64 	%rd7, %rd17;
	cvt.u32.u64 	%r41, %rd5;
$L__BB2_2:
	mul.lo.s64 	%rd9, %rd42, %rd4;
	or.b64  	%rd20, %rd9, %rd5;
	and.b64  	%rd21, %rd20, -4294967296;
	setp.ne.s64 	%p2, %rd21, 0;
	@%p2 bra 	$L__BB2_4;
	cvt.u32.u64 	%r42, %rd9;
	div.u32 	%r43, %r42, %r41;
	mul.lo.s32 	%r44, %r43, %r41;
	sub.s32 	%r45, %r42, %r44;
	cvt.u64.u32 	%rd43, %r43;
	cvt.u64.u32 	%rd44, %r45;
	bra.uni 	$L__BB2_5;
$L__BB2_4:
	div.u64 	%rd43, %rd9, %rd5;
	mul.lo.s64 	%rd22, %rd43, %rd5;
	sub.s64 	%rd44, %rd9, %rd22;
$L__BB2_5:
	ld.param.u32 	%r60, [_cupy_upfirdn1D_complex64_param_7];
	ld.param.u32 	%r59, [_cupy_upfirdn1D_complex64_param_6];
	ld.param.u32 	%r58, [_cupy_upfirdn1D_complex64_param_5];
	cvt.u32.u64 	%r46, %rd43;
	rem.s32 	%r47, %r46, %r60;
	cvt.u32.u64 	%r48, %rd44;
	mul.lo.s32 	%r49, %r59, %r48;
	sub.s32 	%r3, %r47, %r59;
	add.s32 	%r50, %r3, 1;
	setp.lt.s32 	%p3, %r3, -1;
	selp.b32 	%r51, %r50, 0, %p3;
	sub.s32 	%r69, %r49, %r51;
	selp.b32 	%r68, 0, %r50, %p3;
	setp.gt.s32 	%p4, %r58, %r47;
	add.s32 	%r52, %r47, 1;
	selp.b32 	%r6, %r52, %r58, %p4;
	setp.ge.s32 	%p5, %r68, %r6;
	mov.f32 	%f202, 0f00000000;
	mov.f32 	%f203, %f202;
	@%p5 bra 	$L__BB2_18;
	max.s32 	%r63, %r3, -1;
	not.b32 	%r53, %r63;
	add.s32 	%r8, %r6, %r53;
	sub.s32 	%r54, %r6, %r63;
	add.s32 	%r55, %r54, -2;
	setp.lt.u32 	%p6, %r55, 7;
	mov.f32 	%f203, 0f00000000;
	mov.f32 	%f202, %f203;
	@%p6 bra 	$L__BB2_10;
	and.b32  	%r56, %r8, -8;
	neg.s32 	%r62, %r56;
	mov.f32 	%f203, 0f00000000;
$L__BB2_8:
	.pragma "nounroll";
	mul.wide.s32 	%rd23, %r68, 8;
	add.s64 	%rd24, %rd2, %rd23;
	mul.wide.s32 	%rd25, %r69, 8;
	add.s64 	%rd26, %rd1, %rd25;
	ld.global.nc.v2.f32 	{%f29, %f30}, [%rd24];
	ld.global.nc.v2.f32 	{%f31, %f32}, [%rd26];
	mul.f32 	%f33, %f29, %f31;
	mul.f32 	%f34, %f30, %f32;
	sub.f32 	%f35, %f33, %f34;
	mul.f32 	%f36, %f30, %f31;
	fma.rn.f32 	%f37, %f32, %f29, %f36;
	add.f32 	%f38, %f202, %f35;
	add.f32 	%f39, %f203, %f37;
	ld.global.nc.v2.f32 	{%f40, %f41}, [%rd24+8];
	ld.global.nc.v2.f32 	{%f42, %f43}, [%rd26+8];
	mul.f32 	%f44, %f40, %f42;
	mul.f32 	%f45, %f41, %f43;
	sub.f32 	%f46, %f44, %f45;
	mul.f32 	%f47, %f41, %f42;
	fma.rn.f32 	%f48, %f43, %f40, %f47;
	add.f32 	%f49, %f38, %f46;
	add.f32 	%f50, %f39, %f48;
	ld.global.nc.v2.f32 	{%f51, %f52}, [%rd24+16];
	ld.global.nc.v2.f32 	{%f53, %f54}, [%rd26+16];
	mul.f32 	%f55, %f51, %f53;
	mul.f32 	%f56, %f52, %f54;
	sub.f32 	%f57, %f55, %f56;
	mul.f32 	%f58, %f52, %f53;
	fma.rn.f32 	%f59, %f54, %f51, %f58;
	add.f32 	%f60, %f49, %f57;
	add.f32 	%f61, %f50, %f59;
	ld.global.nc.v2.f32 	{%f62, %f63}, [%rd24+24];
	ld.global.nc.v2.f32 	{%f64, %f65}, [%rd26+24];
	mul.f32 	%f66, %f62, %f64;
	mul.f32 	%f67, %f63, %f65;
	sub.f32 	%f68, %f66, %f67;
	mul.f32 	%f69, %f63, %f64;
	fma.rn.f32 	%f70, %f65, %f62, %f69;
	add.f32 	%f71, %f60, %f68;
	add.f32 	%f72, %f61, %f70;
	ld.global.nc.v2.f32 	{%f73, %f74}, [%rd24+32];
	ld.global.nc.v2.f32 	{%f75, %f76}, [%rd26+32];
	mul.f32 	%f77, %f73, %f75;
	mul.f32 	%f78, %f74, %f76;
	sub.f32 	%f79, %f77, %f78;
	mul.f32 	%f80, %f74, %f75;
	fma.rn.f32 	%f81, %f76, %f73, %f80;
	add.f32 	%f82, %f71, %f79;
	add.f32 	%f83, %f72, %f81;
	ld.global.nc.v2.f32 	{%f84, %f85}, [%rd24+40];
	ld.global.nc.v2.f32 	{%f86, %f87}, [%rd26+40];
	mul.f32 	%f88, %f84, %f86;
	mul.f32 	%f89, %f85, %f87;
	sub.f32 	%f90, %f88, %f89;
	mul.f32 	%f91, %f85, %f86;
	fma.rn.f32 	%f92, %f87, %f84, %f91;
	add.f32 	%f93, %f82, %f90;
	add.f32 	%f94, %f83, %f92;
	ld.global.nc.v2.f32 	{%f95, %f96}, [%rd24+48];
	ld.global.nc.v2.f32 	{%f97, %f98}, [%rd26+48];
	mul.f32 	%f99, %f95, %f97;
	mul.f32 	%f100, %f96, %f98;
	sub.f32 	%f101, %f99, %f100;
	mul.f32 	%f102, %f96, %f97;
	fma.rn.f32 	%f103, %f98, %f95, %f102;
	add.f32 	%f104, %f93, %f101;
	add.f32 	%f105, %f94, %f103;
	ld.global.nc.v2.f32 	{%f106, %f107}, [%rd24+56];
	ld.global.nc.v2.f32 	{%f108, %f109}, [%rd26+56];
	mul.f32 	%f110, %f106, %f108;
	mul.f32 	%f111, %f107, %f109;
	sub.f32 	%f112, %f110, %f111;
	mul.f32 	%f113, %f107, %f108;
	fma.rn.f32 	%f114, %f109, %f106, %f113;
	add.f32 	%f202, %f104, %f112;
	add.f32 	%f203, %f105, %f114;
	add.s32 	%r69, %r69, 8;
	add.s32 	%r68, %r68, 8;
	add.s32 	%r63, %r63, 8;
	add.s32 	%r62, %r62, 8;
	setp.ne.s32 	%p7, %r62, 0;
	@%p7 bra 	$L__BB2_8;
	add.s32 	%r68, %r63, 1;
$L__BB2_10:
	and.b32  	%r21, %r8, 7;
	setp.eq.s32 	%p8, %r21, 0;
	@%p8 bra 	$L__BB2_18;
	setp.lt.u32 	%p9, %r21, 4;
	@%p9 bra 	$L__BB2_13;
	mul.wide.s32 	%rd27, %r68, 8;
	add.s64 	%rd28, %rd2, %rd27;
	mul.wide.s32 	%rd29, %r69, 8;
	add.s64 	%rd30, %rd1, %rd29;
	ld.global.nc.v2.f32 	{%f116, %f117}, [%rd28];
	ld.global.nc.v2.f32 	{%f118, %f119}, [%rd30];
	mul.f32 	%f120, %f116, %f118;
	mul.f32 	%f121, %f117, %f119;
	sub.f32 	%f122, %f120, %f121;
	mul.f32 	%f123, %f117, %f118;
	fma.rn.f32 	%f124, %f119, %f116, %f123;
	add.f32 	%f125, %f202, %f122;
	add.f32 	%f126, %f203, %f124;
	ld.global.nc.v2.f32 	{%f127, %f128}, [%rd28+8];
	ld.global.nc.v2.f32 	{%f129, %f130}, [%rd30+8];
	mul.f32 	%f131, %f127, %f129;
	mul.f32 	%f132, %f128, %f130;
	sub.f32 	%f133, %f131, %f132;
	mul.f32 	%f134, %f128, %f129;
	fma.rn.f32 	%f135, %f130, %f127, %f134;
	add.f32 	%f136, %f125, %f133;
	add.f32 	%f137, %f126, %f135;
	ld.global.nc.v2.f32 	{%f138, %f139}, [%rd28+16];
	ld.global.nc.v2.f32 	{%f140, %f141}, [%rd30+16];
	mul.f32 	%f142, %f138, %f140;
	mul.f32 	%f143, %f139, %f141;
	sub.f32 	%f144, %f142, %f143;
	mul.f32 	%f145, %f139, %f140;
	fma.rn.f32 	%f146, %f141, %f138, %f145;
	add.f32 	%f147, %f136, %f144;
	add.f32 	%f148, %f137, %f146;
	ld.global.nc.v2.f32 	{%f149, %f150}, [%rd28+24];
	ld.global.nc.v2.f32 	{%f151, %f152}, [%rd30+24];
	mul.f32 	%f153, %f149, %f151;
	mul.f32 	%f154, %f150, %f152;
	sub.f32 	%f155, %f153, %f154;
	mul.f32 	%f156, %f150, %f151;
	fma.rn.f32 	%f157, %f152, %f149, %f156;
	add.f32 	%f202, %f147, %f155;
	add.f32 	%f203, %f148, %f157;
	add.s32 	%r69, %r69, 4;
	add.s32 	%r68, %r68, 4;
$L__BB2_13:
	and.b32  	%r26, %r8, 3;
	setp.eq.s32 	%p10, %r26, 0;
	@%p10 bra 	$L__BB2_18;
	setp.eq.s32 	%p11, %r26, 1;
	@%p11 bra 	$L__BB2_16;
	mul.wide.s32 	%rd31, %r68, 8;
	add.s64 	%rd32, %rd2, %rd31;
	mul.wide.s32 	%rd33, %r69, 8;
	add.s64 	%rd34, %rd1, %rd33;
	ld.global.nc.v2.f32 	{%f159, %f160}, [%rd32];
	ld.global.nc.v2.f32 	{%f161, %f162}, [%rd34];
	mul.f32 	%f163, %f159, %f161;
	mul.f32 	%f164, %f160, %f162;
	sub.f32 	%f165, %f163, %f164;
	mul.f32 	%f166, %f160, %f161;
	fma.rn.f32 	%f167, %f162, %f159, %f166;
	add.f32 	%f168, %f202, %f165;
	add.f32 	%f169, %f203, %f167;
	ld.global.nc.v2.f32 	{%f170, %f171}, [%rd32+8];
	ld.global.nc.v2.f32 	{%f172, %f173}, [%rd34+8];
	mul.f32 	%f174, %f170, %f172;
	mul.f32 	%f175, %f171, %f173;
	sub.f32 	%f176, %f174, %f175;
	mul.f32 	%f177, %f171, %f172;
	fma.rn.f32 	%f178, %f173, %f170, %f177;
	add.f32 	%f202, %f168, %f176;
	add.f32 	%f203, %f169, %f178;
	add.s32 	%r69, %r69, 2;
	add.s32 	%r68, %r68, 2;
$L__BB2_16:
	and.b32  	%r57, %r8, 1;
	setp.eq.b32 	%p12, %r57, 1;
	not.pred 	%p13, %p12;
	@%p13 bra 	$L__BB2_18;
	mul.wide.s32 	%rd35, %r68, 8;
	add.s64 	%rd36, %rd2, %rd35;
	mul.wide.s32 	%rd37, %r69, 8;
	add.s64 	%rd38, %rd1, %rd37;
	ld.global.nc.v2.f32 	{%f179, %f180}, [%rd36];
	ld.global.nc.v2.f32 	{%f181, %f182}, [%rd38];
	mul.f32 	%f183, %f179, %f181;
	mul.f32 	%f184, %f180, %f182;
	sub.f32 	%f185, %f183, %f184;
	mul.f32 	%f186, %f180, %f181;
	fma.rn.f32 	%f187, %f182, %f179, %f186;
	add.f32 	%f202, %f202, %f185;
	add.f32 	%f203, %f203, %f187;
$L__BB2_18:
	ld.param.u32 	%r61, [_cupy_upfirdn1D_complex64_param_9];
	shl.b64 	%rd39, %rd42, 3;
	add.s64 	%rd40, %rd7, %rd39;
	st.global.v2.f32 	[%rd40], {%f202, %f203};
	add.s64 	%rd42, %rd42, %rd6;
	cvt.s64.s32 	%rd41, %r61;
	setp.lt.u64 	%p14, %rd42, %rd41;
	@%p14 bra 	$L__BB2_2;
$L__BB2_19:
	ret;

}
	// .globl	_cupy_upfirdn1D_complex128
.visible .entry _cupy_upfirdn1D_complex128(
	.param .u64 .ptr .align 1 _cupy_upfirdn1D_complex128_param_0,
	.param .u64 .ptr .align 1 _cupy_upfirdn1D_complex128_param_1,
	.param .u32 _cupy_upfirdn1D_complex128_param_2,
	.param .u32 _cupy_upfirdn1D_complex128_param_3,
	.param .u32 _cupy_upfirdn1D_complex128_param_4,
	.param .u32 _cupy_upfirdn1D_complex128_param_5,
	.param .u32 _cupy_upfirdn1D_complex128_param_6,
	.param .u32 _cupy_upfirdn1D_complex128_param_7,
	.param .u64 .ptr .align 1 _cupy_upfirdn1D_complex128_param_8,
	.param .u32 _cupy_upfirdn1D_complex128_param_9
)
.maxntid 512
{
	.reg .pred 	%p<15>;
	.reg .b32 	%r<72>;
	.reg .b64 	%rd<46>;
	.reg .b64 	%fd<204>;

	ld.param.u64 	%rd17, [_cupy_upfirdn1D_complex128_param_0];
	ld.param.u64 	%rd18, [_cupy_upfirdn1D_complex128_param_1];
	ld.param.u32 	%r31, [_cupy_upfirdn1D_complex128_param_2];
	ld.param.u32 	%r32, [_cupy_upfirdn1D_complex128_param_3];
	ld.param.u32 	%r36, [_cupy_upfirdn1D_complex128_param_9];
	cvta.to.global.u64 	%rd1, %rd18;
	cvta.to.global.u64 	%rd2, %rd17;
	mov.u32 	%r37, %ctaid.x;
	mov.u32 	%r1, %ntid.x;
	mov.u32 	%r38, %tid.x;
	mad.lo.s32 	%r2, %r37, %r1, %r38;
	setp.ge.u32 	%p1, %r2, %r36;
	@%p1 bra 	$L__BB3_19;
	cvt.s64.s32 	%rd43, %r2;
	cvt.s64.s32 	%rd4, %r32;
	cvt.s64.s32 	%rd5, %r31;
	mov.u32 	%r39, %nctaid.x;
	mul.lo.s32 	%r40, %r1, %r39;
	cvt.s64.s32 	%rd6, %r40;
	cvt.u32.u64 	%r41, %rd5;
$L__BB3_2:
	mul.lo.s64 	%rd8, %rd43, %rd4;
	or.b64  	%rd19, %rd8, %rd5;
	and.b64  	%rd20, %rd19, -4294967296;
	setp.ne.s64 	%p2, %rd20, 0;
	@%p2 bra 	$L__BB3_4;
	cvt.u32.u64 	%r42, %rd8;
	div.u32 	%r43, %r42, %r41;
	mul.lo.s32 	%r44, %r43, %r41;
	sub.s32 	%r45, %r42, %r44;
	cvt.u64.u32 	%rd44, %r43;
	cvt.u64.u32 	%rd45, %r45;
	bra.uni 	$L__BB3_5;
$L__BB3_4:
	div.u64 	%rd44, %rd8, %rd5;
	mul.lo.s64 	%rd21, %rd44, %rd5;
	sub.s64 	%rd45, %rd8, %rd21;
$L__BB3_5:
	ld.param.u32 	%r60, [_cupy_upfirdn1D_complex128_param_7];
	ld.param.u32 	%r59, [_cupy_upfirdn1D_complex128_param_6];
	ld.param.u32 	%r58, [_cupy_upfirdn1D_complex128_param_5];
	cvt.u32.u64 	%r46, %rd44;
	rem.s32 	%r47, %r46, %r60;
	cvt.u32.u64 	%r48, %rd45;
	mul.lo.s32 	%r49, %r59, %r48;
	sub.s32 	%r3, %r47, %r59;
	add.s32 	%r50, %r3, 1;
	setp.lt.s32 	%p3, %r3, -1;
	selp.b32 	%r51, %r50, 0, %p3;
	sub.s32 	%r69, %r49, %r51;
	selp.b32 	%r68, 0, %r50, %p3;
	setp.gt.s32 	%p4, %r58, %r47;
	add.s32 	%r52, %r47, 1;
	selp.b32 	%r6, %r52, %r58, %p4;
	setp.ge.s32 	%p5, %r68, %r6;
	mov.f64 	%fd202, 0d0000000000000000;
	mov.f64 	%fd203, %fd202;
	@%p5 bra 	$L__BB3_18;
	max.s32 	%r63, %r3, -1;
	not.b32 	%r53, %r63;
	add.s32 	%r8, %r6, %r53;
	sub.s32 	%r54, %r6, %r63;
	add.s32 	%r55, %r54, -2;
	setp.lt.u32 	%p6, %r55, 7;
	mov.f64 	%fd203, 0d0000000000000000;
	mov.f64 	%fd202, %fd203;
	@%p6 bra 	$L__BB3_10;
	and.b32  	%r56, %r8, -8;
	neg.s32 	%r62, %r56;
	mov.f64 	%fd203, 0d0000000000000000;
$L__BB3_8:
	.pragma "nounroll";
	mul.wide.s32 	%rd22, %r68, 16;
	add.s64 	%rd23, %rd2, %rd22;
	mul.wide.s32 	%rd24, %r69, 16;
	add.s64 	%rd25, %rd1, %rd24;
	ld.global.nc.v2.f64 	{%fd29, %fd30}, [%rd23];
	ld.global.nc.v2.f64 	{%fd31, %fd32}, [%rd25];
	mul.f64 	%fd33, %fd29, %fd31;
	mul.f64 	%fd34, %fd30, %fd32;
	sub.f64 	%fd35, %fd33, %fd34;
	mul.f64 	%fd36, %fd30, %fd31;
	fma.rn.f64 	%fd37, %fd32, %fd29, %fd36;
	add.f64 	%fd38, %fd202, %fd35;
	add.f64 	%fd39, %fd203, %fd37;
	ld.global.nc.v2.f64 	{%fd40, %fd41}, [%rd23+16];
	ld.global.nc.v2.f64 	{%fd42, %fd43}, [%rd25+16];
	mul.f64 	%fd44, %fd40, %fd42;
	mul.f64 	%fd45, %fd41, %fd43;
	sub.f64 	%fd46, %fd44, %fd45;
	mul.f64 	%fd47, %fd41, %fd42;
	fma.rn.f64 	%fd48, %fd43, %fd40, %fd47;
	add.f64 	%fd49, %fd38, %fd46;
	add.f64 	%fd50, %fd39, %fd48;
	ld.global.nc.v2.f64 	{%fd51, %fd52}, [%rd23+32];
	ld.global.nc.v2.f64 	{%fd53, %fd54}, [%rd25+32];
	mul.f64 	%fd55, %fd51, %fd53;
	mul.f64 	%fd56, %fd52, %fd54;
	sub.f64 	%fd57, %fd55, %fd56;
	mul.f64 	%fd58, %fd52, %fd53;
	fma.rn.f64 	%fd59, %fd54, %fd51, %fd58;
	add.f64 	%fd60, %fd49, %fd57;
	add.f64 	%fd61, %fd50, %fd59;
	ld.global.nc.v2.f64 	{%fd62, %fd63}, [%rd23+48];
	ld.global.nc.v2.f64 	{%fd64, %fd65}, [%rd25+48];
	mul.f64 	%fd66, %fd62, %fd64;
	mul.f64 	%fd67, %fd63, %fd65;
	sub.f64 	%fd68, %fd66, %fd67;
	mul.f64 	%fd69, %fd63, %fd64;
	fma.rn.f64 	%fd70, %fd65, %fd62, %fd69;
	add.f64 	%fd71, %fd60, %fd68;
	add.f64 	%fd72, %fd61, %fd70;
	ld.global.nc.v2.f64 	{%fd73, %fd74}, [%rd23+64];
	ld.global.nc.v2.f64 	{%fd75, %fd76}, [%rd25+64];
	mul.f64 	%fd77, %fd73, %fd75;
	mul.f64 	%fd78, %fd74, %fd76;
	sub.f64 	%fd79, %fd77, %fd78;
	mul.f64 	%fd80, %fd74, %fd75;
	fma.rn.f64 	%fd81, %fd76, %fd73, %fd80;
	add.f64 	%fd82, %fd71, %fd79;
	add.f64 	%fd83, %fd72, %fd81;
	ld.global.nc.v2.f64 	{%fd84, %fd85}, [%rd23+80];
	ld.global.nc.v2.f64 	{%fd86, %fd87}, [%rd25+80];
	mul.f64 	%fd88, %fd84, %fd86;
	mul.f64 	%fd89, %fd85, %fd87;
	sub.f64 	%fd90, %fd88, %fd89;
	mul.f64 	%fd91, %fd85, %fd86;
	fma.rn.f64 	%fd92, %fd87, %fd84, %fd91;
	add.f64 	%fd93, %fd82, %fd90;
	add.f64 	%fd94, %fd83, %fd92;
	ld.global.nc.v2.f64 	{%fd95, %fd96}, [%rd23+96];
	ld.global.nc.v2.f64 	{%fd97, %fd98}, [%rd25+96];
	mul.f64 	%fd99, %fd95, %fd97;
	mul.f64 	%fd100, %fd96, %fd98;
	sub.f64 	%fd101, %fd99, %fd100;
	mul.f64 	%fd102, %fd96, %fd97;
	fma.rn.f64 	%fd103, %fd98, %fd95, %fd102;
	add.f64 	%fd104, %fd93, %fd101;
	add.f64 	%fd105, %fd94, %fd103;
	ld.global.nc.v2.f64 	{%fd106, %fd107}, [%rd23+112];
	ld.global.nc.v2.f64 	{%fd108, %fd109}, [%rd25+112];
	mul.f64 	%fd110, %fd106, %fd108;
	mul.f64 	%fd111, %fd107, %fd109;
	sub.f64 	%fd112, %fd110, %fd111;
	mul.f64 	%fd113, %fd107, %fd108;
	fma.rn.f64 	%fd114, %fd109, %fd106, %fd113;
	add.f64 	%fd202, %fd104, %fd112;
	add.f64 	%fd203, %fd105, %fd114;
	add.s32 	%r69, %r69, 8;
	add.s32 	%r68, %r68, 8;
	add.s32 	%r63, %r63, 8;
	add.s32 	%r62, %r62, 8;
	setp.ne.s32 	%p7, %r62, 0;
	@%p7 bra 	$L__BB3_8;
	add.s32 	%r68, %r63, 1;
$L__BB3_10:
	and.b32  	%r21, %r8, 7;
	setp.eq.s32 	%p8, %r21, 0;
	@%p8 bra 	$L__BB3_18;
	setp.lt.u32 	%p9, %r21, 4;
	@%p9 bra 	$L__BB3_13;
	mul.wide.s32 	%rd26, %r68, 16;
	add.s64 	%rd27, %rd2, %rd26;
	mul.wide.s32 	%rd28, %r69, 16;
	add.s64 	%rd29, %rd1, %rd28;
	ld.global.nc.v2.f64 	{%fd116, %fd117}, [%rd27];
	ld.global.nc.v2.f64 	{%fd118, %fd119}, [%rd29];
	mul.f64 	%fd120, %fd116, %fd118;
	mul.f64 	%fd121, %fd117, %fd119;
	sub.f64 	%fd122, %fd120, %fd121;
	mul.f64 	%fd123, %fd117, %fd118;
	fma.rn.f64 	%fd124, %fd119, %fd116, %fd123;
	add.f64 	%fd125, %fd202, %fd122;
	add.f64 	%fd126, %fd203, %fd124;
	ld.global.nc.v2.f64 	{%fd127, %fd128}, [%rd27+16];
	ld.global.nc.v2.f64 	{%fd129, %fd130}, [%rd29+16];
	mul.f64 	%fd131, %fd127, %fd129;
	mul.f64 	%fd132, %fd128, %fd130;
	sub.f64 	%fd133, %fd131, %fd132;
	mul.f64 	%fd134, %fd128, %fd129;
	fma.rn.f64 	%fd135, %fd130, %fd127, %fd134;
	add.f64 	%fd136, %fd125, %fd133;
	add.f64 	%fd137, %fd126, %fd135;
	ld.global.nc.v2.f64 	{%fd138, %fd139}, [%rd27+32];
	ld.global.nc.v2.f64 	{%fd140, %fd141}, [%rd29+32];
	mul.f64 	%fd142, %fd138, %fd140;
	mul.f64 	%fd143, %fd139, %fd141;
	sub.f64 	%fd144, %fd142, %fd143;
	mul.f64 	%fd145, %fd139, %fd140;
	fma.rn.f64 	%fd146, %fd141, %fd138, %fd145;
	add.f64 	%fd147, %fd136, %fd144;
	add.f64 	%fd148, %fd137, %fd146;
	ld.global.nc.v2.f64 	{%fd149, %fd150}, [%rd27+48];
	ld.global.nc.v2.f64 	{%fd151, %fd152}, [%rd29+48];
	mul.f64 	%fd153, %fd149, %fd151;
	mul.f64 	%fd154, %fd150, %fd152;
	sub.f64 	%fd155, %fd153, %fd154;
	mul.f64 	%fd156, %fd150, %fd151;
	fma.rn.f64 	%fd157, %fd152, %fd149, %fd156;
	add.f64 	%fd202, %fd147, %fd155;
	add.f64 	%fd203, %fd148, %fd157;
	add.s32 	%r69, %r69, 4;
	add.s32 	%r68, %r68, 4;
$L__BB3_13:
	and.b32  	%r26, %r8, 3;
	setp.eq.s32 	%p10, %r26, 0;
	@%p10 bra 	$L__BB3_18;
	setp.eq.s32 	%p11, %r26, 1;
	@%p11 bra 	$L__BB3_16;
	mul.wide.s32 	%rd30, %r68, 16;
	add.s64 	%rd31, %rd2, %rd30;
	mul.wide.s32 	%rd32, %r69, 16;
	add.s64 	%rd33, %rd1, %rd32;
	ld.global.nc.v2.f64 	{%fd159, %fd160}, [%rd31];
	ld.global.nc.v2.f64 	{%fd161, %fd162}, [%rd33];
	mul.f64 	%fd163, %fd159, %fd161;
	mul.f64 	%fd164, %fd160, %fd162;
	sub.f64 	%fd165, %fd163, %fd164;
	mul.f64 	%fd166, %fd160, %fd161;
	fma.rn.f64 	%fd167, %fd162, %fd159, %fd166;
	add.f64 	%fd168, %fd202, %fd165;
	add.f64 	%fd169, %fd203, %fd167;
	ld.global.nc.v2.f64 	{%fd170, %fd171}, [%rd31+16];
	ld.global.nc.v2.f64 	{%fd172, %fd173}, [%rd33+16];
	mul.f64 	%fd174, %fd170, %fd172;
	mul.f64 	%fd175, %fd171, %fd173;
	sub.f64 	%fd176, %fd174, %fd175;
	mul.f64 	%fd177, %fd171, %fd172;
	fma.rn.f64 	%fd178, %fd173, %fd170, %fd177;
	add.f64 	%fd202, %fd168, %fd176;
	add.f64 	%fd203, %fd169, %fd178;
	add.s32 	%r69, %r69, 2;
	add.s32 	%r68, %r68, 2;
$L__BB3_16:
	and.b32  	%r57, %r8, 1;
	setp.eq.b32 	%p12, %r57, 1;
	not.pred 	%p13, %p12;
	@%p13 bra 	$L__BB3_18;
	mul.wide.s32 	%rd34, %r68, 16;
	add.s64 	%rd35, %rd2, %rd34;
	mul.wide.s32 	%rd36, %r69, 16;
	add.s64 	%rd37, %rd1, %rd36;
	ld.global.nc.v2.f64 	{%fd179, %fd180}, [%rd35];
	ld.global.nc.v2.f64 	{%fd181, %fd182}, [%rd37];
	mul.f64 	%fd183, %fd179, %fd181;
	mul.f64 	%fd184, %fd180, %fd182;
	sub.f64 	%fd185, %fd183, %fd184;
	mul.f64 	%fd186, %fd180, %fd181;
	fma.rn.f64 	%fd187, %fd182, %fd179, %fd186;
	add.f64 	%fd202, %fd202, %fd185;
	add.f64 	%fd203, %fd203, %fd187;
$L__BB3_18:
	ld.param.u32 	%r61, [_cupy_upfirdn1D_complex128_param_9];
	ld.param.u64 	%rd42, [_cupy_upfirdn1D_complex128_param_8];
	cvta.to.global.u64 	%rd38, %rd42;
	shl.b64 	%rd39, %rd43, 4;
	add.s64 	%rd40, %rd38, %rd39;
	st.global.v2.f64 	[%rd40], {%fd202, %fd203};
	add.s64 	%rd43, %rd43, %rd6;
	cvt.s64.s32 	%rd41, %r61;
	setp.lt.u64 	%p14, %rd43, %rd41;
	@%p14 bra 	$L__BB3_2;
$L__BB3_19:
	ret;

}
	// .globl	_cupy_upfirdn2D_float32
.visible .entry _cupy_upfirdn2D_float32(
	.param .u64 .ptr .align 1 _cupy_upfirdn2D_float32_param_0,
	.param .u32 _cupy_upfirdn2D_float32_param_1,
	.param .u64 .ptr .align 1 _cupy_upfirdn2D_float32_param_2,
	.param .u32 _cupy_upfirdn2D_float32_param_3,
	.param .u32 _cupy_upfirdn2D_float32_param_4,
	.param .u32 _cupy_upfirdn2D_float32_param_5,
	.param .u32 _cupy_upfirdn2D_float32_param_6,
	.param .u32 _cupy_upfirdn2D_float32_param_7,
	.param .u32 _cupy_upfirdn2D_float32_param_8,
	.param .u64 .ptr .align 1 _cupy_upfirdn2D_float32_param_9,
	.param .u32 _cupy_upfirdn2D_float32_param_10,
	.param .u32 _cupy_upfirdn2D_float32_param_11
)
.maxntid 64
{
	.reg .pred 	%p<31>;
	.reg .b32 	%r<155>;
	.reg .b32 	%f<135>;
	.reg .b64 	%rd<57>;

	ld.param.u64 	%rd4, [_cupy_upfirdn2D_float32_param_0];
	ld.param.u32 	%r67, [_cupy_upfirdn2D_float32_param_1];
	ld.param.u64 	%rd5, [_cupy_upfirdn2D_float32_param_2];
	ld.param.u32 	%r68, [_cupy_upfirdn2D_float32_param_3];
	ld.param.u32 	%r69, [_cupy_upfirdn2D_float32_param_4];
	ld.param.u32 	%r70, [_cupy_upfirdn2D_float32_param_5];
	ld.param.u32 	%r71, [_cupy_upfirdn2D_float32_param_6];
	ld.param.u32 	%r72, [_cupy_upfirdn2D_float32_param_7];
	ld.param.u32 	%r73, [_cupy_upfirdn2D_float32_param_8];
	ld.param.u64 	%rd6, [_cupy_upfirdn2D_float32_param_9];
	ld.param.u32 	%r74, [_cupy_upfirdn2D_float32_param_10];
	ld.param.u32 	%r75, [_cupy_upfirdn2D_float32_param_11];
	cvta.to.global.u64 	%rd1, %rd5;
	cvta.to.global.u64 	%rd2, %rd4;
	cvta.to.global.u64 	%rd3, %rd6;
	mov.u32 	%r76, %ctaid.x;
	mov.u32 	%r77, %ntid.x;
	mov.u32 	%r78, %tid.x;
	mad.lo.s32 	%r1, %r76, %r77, %r78;
	mov.u32 	%r79, %ctaid.y;
	mov.u32 	%r80, %ntid.y;
	mov.u32 	%r81, %tid.y;
	mad.lo.s32 	%r132, %r79, %r80, %r81;
	mov.u32 	%r82, %nctaid.x;
	mul.lo.s32 	%r3, %r77, %r82;
	mov.u32 	%r83, %nctaid.y;
	mul.lo.s32 	%r4, %r80, %r83;
	setp.ge.s32 	%p1, %r132, %r75;
	@%p1 bra 	$L__BB4_35;
	setp.eq.s32 	%p2, %r70, 1;
	@%p2 bra 	$L__BB4_2;
	bra.uni 	$L__BB4_19;
$L__BB4_2:
	setp.ge.s32 	%p17, %r1, %r74;
	@%p17 bra 	$L__BB4_6;
	mul.lo.s32 	%r103, %r132, %r69;
	div.s32 	%r104, %r103, %r68;
	mul.lo.s32 	%r105, %r104, %r68;
	sub.s32 	%r106, %r103, %r105;
	mul.lo.s32 	%r107, %r106, %r72;
	rem.s32 	%r108, %r104, %r73;
	sub.s32 	%r109, %r108, %r72;
	add.s32 	%r110, %r109, 1;
	setp.lt.s32 	%p18, %r109, -1;
	selp.b32 	%r111, %r110, 0, %p18;
	sub.s32 	%r6, %r107, %r111;
	selp.b32 	%r7, 0, %r110, %p18;
	setp.gt.s32 	%p19, %r71, %r108;
	add.s32 	%r112, %r108, 1;
	selp.b32 	%r8, %r112, %r71, %p19;
	max.s32 	%r9, %r109, -1;
	min.s32 	%r113, %r109, -1;
	sub.s32 	%r10, %r107, %r113;
	mov.u32 	%r133, %r1;
$L__BB4_4:
	setp.lt.s32 	%p20, %r7, %r8;
	mov.f32 	%f119, 0f00000000;
	@%p20 bra 	$L__BB4_7;
$L__BB4_5:
	mad.lo.s32 	%r131, %r133, %r75, %r132;
	mul.wide.s32 	%rd55, %r131, 4;
	add.s64 	%rd56, %rd3, %rd55;
	st.global.f32 	[%rd56], %f119;
	add.s32 	%r133, %r133, %r3;
	setp.lt.s32 	%p29, %r133, %r74;
	@%p29 bra 	$L__BB4_4;
$L__BB4_6:
	add.s32 	%r132, %r132, %r4;
	setp.lt.s32 	%p30, %r132, %r75;
	@%p30 bra 	$L__BB4_2;
	bra.uni 	$L__BB4_35;
$L__BB4_7:
	sub.s32 	%r114, %r8, %r9;
	add.s32 	%r115, %r114, -2;
	setp.lt.u32 	%p21, %r115, 7;
	mul.lo.s32 	%r14, %r133, %r67;
	mov.f32 	%f119, 0f00000000;
	mov.u32 	%r141, %r7;
	mov.u32 	%r142, %r6;
	@%p21 bra 	$L__BB4_11;
	not.b32 	%r116, %r9;
	add.s32 	%r117, %r8, %r116;
	and.b32  	%r118, %r117, -8;
	neg.s32 	%r136, %r118;
	add.s32 	%r119, %r9, %r14;
	add.s32 	%r134, %r119, 1;
	mov.f32 	%f119, 0f00000000;
	mov.u32 	%r135, %r10;
	mov.u32 	%r137, %r9;
	mov.u32 	%r138, %r6;
$L__BB4_9:
	.pragma "nounroll";
	mul.wide.s32 	%rd39, %r138, 4;
	add.s64 	%rd40, %rd1, %rd39;
	mul.wide.s32 	%rd41, %r134, 4;
	add.s64 	%rd42, %rd2, %rd41;
	ld.global.nc.f32 	%f76, [%rd42];
	ld.global.nc.f32 	%f77, [%rd40];
	fma.rn.f32 	%f78, %f76, %f77, %f119;
	ld.global.nc.f32 	%f79, [%rd42+4];
	ld.global.nc.f32 	%f80, [%rd40+4];
	fma.rn.f32 	%f81, %f79, %f80, %f78;
	ld.global.nc.f32 	%f82, [%rd42+8];
	ld.global.nc.f32 	%f83, [%rd40+8];
	fma.rn.f32 	%f84, %f82, %f83, %f81;
	ld.global.nc.f32 	%f85, [%rd42+12];
	ld.global.nc.f32 	%f86, [%rd40+12];
	fma.rn.f32 	%f87, %f85, %f86, %f84;
	ld.global.nc.f32 	%f88, [%rd42+16];
	ld.global.nc.f32 	%f89, [%rd40+16];
	fma.rn.f32 	%f90, %f88, %f89, %f87;
	ld.global.nc.f32 	%f91, [%rd42+20];
	ld.global.nc.f32 	%f92, [%rd40+20];
	fma.rn.f32 	%f93, %f91, %f92, %f90;
	ld.global.nc.f32 	%f94, [%rd42+24];
	ld.global.nc.f32 	%f95, [%rd40+24];
	fma.rn.f32 	%f96, %f94, %f95, %f93;
	ld.global.nc.f32 	%f97, [%rd42+28];
	ld.global.nc.f32 	%f98, [%rd40+28];
	fma.rn.f32 	%f119, %f97, %f98, %f96;
	add.s32 	%r138, %r138, 8;
	add.s32 	%r137, %r137, 8;
	add.s32 	%r136, %r136, 8;
	add.s32 	%r135, %r135, 8;
	add.s32 	%r134, %r134, 8;
	setp.ne.s32 	%p22, %r136, 0;
	@%p22 bra 	$L__BB4_9;
	add.s32 	%r141, %r137, 1;
	add.s32 	%r142, %r135, -1;
$L__BB4_11:
	not.b32 	%r120, %r9;
	add.s32 	%r121, %r8, %r120;
	and.b32  	%r31, %r121, 7;
	setp.eq.s32 	%p23, %r31, 0;
	@%p23 bra 	$L__BB4_5;
	setp.lt.u32 	%p24, %r31, 4;
	@%p24 bra 	$L__BB4_14;
	add.s32 	%r122, %r141, %r14;
	mul.wide.s32 	%rd43, %r122, 4;
	add.s64 	%rd44, %rd2, %rd43;
	ld.global.nc.f32 	%f100, [%rd44];
	mul.wide.s32 	%rd45, %r142, 4;
	add.s64 	%rd46, %rd1, %rd45;
	ld.global.nc.f32 	%f101, [%rd46];
	fma.rn.f32 	%f102, %f100, %f101, %f119;
	ld.global.nc.f32 	%f103, [%rd44+4];
	ld.global.nc.f32 	%f104, [%rd46+4];
	fma.rn.f32 	%f105, %f103, %f104, %f102;
	ld.global.nc.f32 	%f106, [%rd44+8];
	ld.global.nc.f32 	%f107, [%rd46+8];
	fma.rn.f32 	%f108, %f106, %f107, %f105;
	ld.global.nc.f32 	%f109, [%rd44+12];
	ld.global.nc.f32 	%f110, [%rd46+12];
	fma.rn.f32 	%f119, %f109, %f110, %f108;
	add.s32 	%r142, %r142, 4;
	add.s32 	%r141, %r141, 4;
$L__BB4_14:
	not.b32 	%r124, %r9;
	add.s32 	%r125, %r8, %r124;
	and.b32  	%r123, %r125, 3;
	setp.eq.s32 	%p25, %r123, 0;
	@%p25 bra 	$L__BB4_5;
	setp.eq.s32 	%p26, %r123, 1;
	@%p26 bra 	$L__BB4_17;
	add.s32 	%r126, %r141, %r14;
	mul.wide.s32 	%rd47, %r126, 4;
	add.s64 	%rd48, %rd2, %rd47;
	ld.global.nc.f32 	%f112, [%rd48];
	mul.wide.s32 	%rd49, %r142, 4;
	add.s64 	%rd50, %rd1, %rd49;
	ld.global.nc.f32 	%f113, [%rd50];
	fma.rn.f32 	%f114, %f112, %f113, %f119;
	ld.global.nc.f32 	%f115, [%rd48+4];
	ld.global.nc.f32 	%f116, [%rd50+4];
	fma.rn.f32 	%f119, %f115, %f116, %f114;
	add.s32 	%r142, %r142, 2;
	add.s32 	%r141, %r141, 2;
$L__BB4_17:
	not.b32 	%r127, %r9;
	add.s32 	%r128, %r8, %r127;
	and.b32  	%r129, %r128, 1;
	setp.eq.b32 	%p27, %r129, 1;
	not.pred 	%p28, %p27;
	@%p28 bra 	$L__BB4_5;
	add.s32 	%r130, %r141, %r14;
	mul.wide.s32 	%rd51, %r130, 4;
	add.s64 	%rd52, %rd2, %rd51;
	ld.global.nc.f32 	%f117, [%rd52];
	mul.wide.s32 	%rd53, %r142, 4;
	add.s64 	%rd54, %rd1, %rd53;
	ld.global.nc.f32 	%f118, [%rd54];
	fma.rn.f32 	%f119, %f117, %f118, %f119;
	bra.uni 	$L__BB4_5;
$L__BB4_19:
	setp.ge.s32 	%p3, %r1, %r74;
	@%p3 bra 	$L__BB4_34;
	mov.u32 	%r146, %r1;
$L__BB4_21:
	mul.lo.s32 	%r84, %r146, %r69;
	div.s32 	%r85, %r84, %r68;
	mul.lo.s32 	%r86, %r85, %r68;
	sub.s32 	%r87, %r84, %r86;
	mul.lo.s32 	%r88, %r87, %r72;
	rem.s32 	%r89, %r85, %r73;
	sub.s32 	%r42, %r89, %r72;
	add.s32 	%r90, %r42, 1;
	setp.lt.s32 	%p4, %r42, -1;
	selp.b32 	%r91, %r90, 0, %p4;
	sub.s32 	%r150, %r88, %r91;
	selp.b32 	%r149, 0, %r90, %p4;
	setp.gt.s32 	%p5, %r71, %r89;
	add.s32 	%r92, %r89, 1;
	selp.b32 	%r45, %r92, %r71, %p5;
	setp.ge.s32 	%p6, %r149, %r45;
	mov.f32 	%f134, 0f00000000;
	@%p6 bra 	$L__BB4_33;
	max.s32 	%r93, %r42, -1;
	not.b32 	%r46, %r93;
	add.s32 	%r47, %r45, %r46;
	sub.s32 	%r94, %r45, %r93;
	add.s32 	%r95, %r94, -2;
	and.b32  	%r48, %r47, 7;
	setp.lt.u32 	%p7, %r95, 7;
	mov.f32 	%f134, 0f00000000;
	@%p7 bra 	$L__BB4_25;
	and.b32  	%r49, %r47, -8;
	mov.f32 	%f134, 0f00000000;
$L__BB4_24:
	.pragma "nounroll";
	mad.lo.s32 	%r96, %r149, %r67, %r132;
	mul.wide.s32 	%rd7, %r96, 4;
	add.s64 	%rd8, %rd2, %rd7;
	ld.global.nc.f32 	%f29, [%rd8];
	mul.wide.s32 	%rd9, %r150, 4;
	add.s64 	%rd10, %rd1, %rd9;
	ld.global.nc.f32 	%f30, [%rd10];
	fma.rn.f32 	%f31, %f29, %f30, %f134;
	mul.wide.s32 	%rd11, %r67, 4;
	add.s64 	%rd12, %rd8, %rd11;
	ld.global.nc.f32 	%f32, [%rd12];
	ld.global.nc.f32 	%f33, [%rd10+4];
	fma.rn.f32 	%f34, %f32, %f33, %f31;
	add.s64 	%rd13, %rd12, %rd11;
	ld.global.nc.f32 	%f35, [%rd13];
	ld.global.nc.f32 	%f36, [%rd10+8];
	fma.rn.f32 	%f37, %f35, %f36, %f34;
	add.s64 	%rd14, %rd13, %rd11;
	ld.global.nc.f32 	%f38, [%rd14];
	ld.global.nc.f32 	%f39, [%rd10+12];
	fma.rn.f32 	%f40, %f38, %f39, %f37;
	add.s64 	%rd15, %rd14, %rd11;
	ld.global.nc.f32 	%f41, [%rd15];
	ld.global.nc.f32 	%f42, [%rd10+16];
	fma.rn.f32 	%f43, %f41, %f42, %f40;
	add.s64 	%rd16, %rd15, %rd11;
	ld.global.nc.f32 	%f44, [%rd16];
	ld.global.nc.f32 	%f45, [%rd10+20];
	fma.rn.f32 	%f46, %f44, %f45, %f43;
	add.s64 	%rd17, %rd16, %rd11;
	ld.global.nc.f32 	%f47, [%rd17];
	ld.global.nc.f32 	%f48, [%rd10+24];
	fma.rn.f32 	%f49, %f47, %f48, %f46;
	add.s64 	%rd18, %rd17, %rd11;
	ld.global.nc.f32 	%f50, [%rd18];
	ld.global.nc.f32 	%f51, [%rd10+28];
	fma.rn.f32 	%f134, %f50, %f51, %f49;
	add.s32 	%r150, %r150, 8;
	add.s32 	%r149, %r149, 8;
	add.s32 	%r97, %r149, %r46;
	setp.ne.s32 	%p8, %r97, %r49;
	@%p8 bra 	$L__BB4_24;
$L__BB4_25:
	setp.eq.s32 	%p9, %r48, 0;
	@%p9 bra 	$L__BB4_33;
	and.b32  	%r56, %r47, 3;
	setp.lt.u32 	%p10, %r48, 4;
	@%p10 bra 	$L__BB4_28;
	mad.lo.s32 	%r98, %r149, %r67, %r132;
	mul.wide.s32 	%rd19, %r98, 4;
	add.s64 	%rd20, %rd2, %rd19;
	ld.global.nc.f32 	%f53, [%rd20];
	mul.wide.s32 	%rd21, %r150, 4;
	add.s64 	%rd22, %rd1, %rd21;
	ld.global.nc.f32 	%f54, [%rd22];
	fma.rn.f32 	%f55, %f53, %f54, %f134;
	mul.wide.s32 	%rd23, %r67, 4;
	add.s64 	%rd24, %rd20, %rd23;
	ld.global.nc.f32 	%f56, [%rd24];
	ld.global.nc.f32 	%f57, [%rd22+4];
	fma.rn.f32 	%f58, %f56, %f57, %f55;
	add.s64 	%rd25, %rd24, %rd23;
	ld.global.nc.f32 	%f59, [%rd25];
	ld.global.nc.f32 	%f60, [%rd22+8];
	fma.rn.f32 	%f61, %f59, %f60, %f58;
	add.s64 	%rd26, %rd25, %rd23;
	ld.global.nc.f32 	%f62, [%rd26];
	ld.global.nc.f32 	%f63, [%rd22+12];
	fma.rn.f32 	%f134, %f62, %f63, %f61;
	add.s32 	%r150, %r150, 4;
	add.s32 	%r149, %r149, 4;
$L__BB4_28:
	setp.eq.s32 	%p11, %r56, 0;
	@%p11 bra 	$L__BB4_33;
	setp.eq.s32 	%p12, %r56, 1;
	@%p12 bra 	$L__BB4_31;
	mad.lo.s32 	%r99, %r149, %r67, %r132;
	mul.wide.s32 	%rd27, %r99, 4;
	add.s64 	%rd28, %rd2, %rd27;
	ld.global.nc.f32 	%f65, [%rd28];
	mul.wide.s32 	%rd29, %r150, 4;
	add.s64 	%rd30, %rd1, %rd29;
	ld.global.nc.f32 	%f66, [%rd30];
	fma.rn.f32 	%f67, %f65, %f66, %f134;
	mul.wide.s32 	%rd31, %r67, 4;
	add.s64 	%rd32, %rd28, %rd31;
	ld.global.nc.f32 	%f68, [%rd32];
	ld.global.nc.f32 	%f69, [%rd30+4];
	fma.rn.f32 	%f134, %f68, %f69, %f67;
	add.s32 	%r150, %r150, 2;
	add.s32 	%r149, %r149, 2;
$L__BB4_31:
	and.b32  	%r100, %r47, 1;
	setp.eq.b32 	%p13, %r100, 1;
	not.pred 	%p14, %p13;
	@%p14 bra 	$L__BB4_33;
	mad.lo.s32 	%r101, %r149, %r67, %r132;
	mul.wide.s32 	%rd33, %r101, 4;
	add.s64 	%rd34, %rd2, %rd33;
	ld.global.nc.f32 	%f70, [%rd34];
	mul.wide.s32 	%rd35, %r150, 4;
	add.s64 	%rd36, %rd1, %rd35;
	ld.global.nc.f32 	%f71, [%rd36];
	fma.rn.f32 	%f134, %f70, %f71, %f134;
$L__BB4_33:
	mad.lo.s32 	%r102, %r146, %r75, %r132;
	mul.wide.s32 	%rd37, %r102, 4;
	add.s64 	%rd38, %rd3, %rd37;
	st.global.f32 	[%rd38], %f134;
	add.s32 	%r146, %r146, %r3;
	setp.lt.s32 	%p15, %r146, %r74;
	@%p15 bra 	$L__BB4_21;
$L__BB4_34:
	add.s32 	%r132, %r132, %r4;
	setp.lt.s32 	%p16, %r132, %r75;
	@%p16 bra 	$L__BB4_19;
$L__BB4_35:
	ret;

}
	// .globl	_cupy_upfirdn2D_float64
.visible .entry _cupy_upfirdn2D_float64(
	.param .u64 .ptr .align 1 _cupy_upfirdn2D_float64_param_0,
	.param .u32 _cupy_upfirdn2D_float64_param_1,
	.param .u64 .ptr .align 1 _cupy_upfirdn2D_float64_param_2,
	.param .u32 _cupy_upfirdn2D_float64_param_3,
	.param .u32 _cupy_upfirdn2D_float64_param_4,
	.param .u32 _cupy_upfirdn2D_float64_param_5,
	.param .u32 _cupy_upfirdn2D_float64_param_6,
	.param .u32 _cupy_upfirdn2D_float64_param_7,
	.param .u32 _cupy_upfirdn2D_float64_param_8,
	.param .u64 .ptr .align 1 _cupy_upfirdn2D_float64_param_9,
	.param .u32 _cupy_upfirdn2D_float64_param_10,
	.param .u32 _cupy_upfirdn2D_float64_param_11
)
.maxntid 64
{
	.reg .pred 	%p<31>;
	.reg .b32 	%r<153>;
	.reg .b64 	%rd<59>;
	.reg .b64 	%fd<135>;

	ld.param.u64 	%rd6, [_cupy_upfirdn2D_float64_param_0];
	ld.param.u32 	%r67, [_cupy_upfirdn2D_float64_param_1];
	ld.param.u64 	%rd7, [_cupy_upfirdn2D_float64_param_2];
	ld.param.u32 	%r68, [_cupy_upfirdn2D_float64_param_3];
	ld.param.u32 	%r69, [_cupy_upfirdn2D_float64_param_4];
	ld.param.u32 	%r70, [_cupy_upfirdn2D_float64_param_5];
	ld.param.u32 	%r71, [_cupy_upfirdn2D_float64_param_6];
	ld.param.u32 	%r72, [_cupy_upfirdn2D_float64_param_7];
	ld.param.u32 	%r73, [_cupy_upfirdn2D_float64_param_8];
	ld.param.u64 	%rd8, [_cupy_upfirdn2D_float64_param_9];
	ld.param.u32 	%r74, [_cupy_upfirdn2D_float64_param_10];
	ld.param.u32 	%r75, [_cupy_upfirdn2D_float64_param_11];
	cvta.to.global.u64 	%rd1, %rd7;
	cvta.to.global.u64 	%rd2, %rd6;
	cvta.to.global.u64 	%rd3, %rd8;
	mov.u32 	%r76, %ctaid.x;
	mov.u32 	%r77, %ntid.x;
	mov.u32 	%r78, %tid.x;
	mad.lo.s32 	%r1, %r76, %r77, %r78;
	mov.u32 	%r79, %ctaid.y;
	mov.u32 	%r80, %ntid.y;
	mov.u32 	%r81, %tid.y;
	mad.lo.s32 	%r130, %r79, %r80, %r81;
	mov.u32 	%r82, %nctaid.x;
	mul.lo.s32 	%r3, %r77, %r82;
	mov.u32 	%r83, %nctaid.y;
	mul.lo.s32 	%r4, %r80, %r83;
	setp.ge.s32 	%p1, %r130, %r75;
	@%p1 bra 	$L__BB5_36;
	setp.eq.s32 	%p2, %r70, 1;
	@%p2 bra 	$L__BB5_2;
	bra.uni 	$L__BB5_20;
$L__BB5_2:
	add.s64 	%rd4, %rd1, 32;
	add.s64 	%rd5, %rd2, 32;
$L__BB5_3:
	setp.ge.s32 	%p17, %r1, %r74;
	@%p17 bra 	$L__BB5_7;
	mul.lo.s32 	%r103, %r130, %r69;
	div.s32 	%r104, %r103, %r68;
	mul.lo.s32 	%r105, %r104, %r68;
	sub.s32 	%r106, %r103, %r105;
	mul.lo.s32 	%r107, %r106, %r72;
	rem.s32 	%r108, %r104, %r73;
	sub.s32 	%r109, %r108, %r72;
	add.s32 	%r110, %r109, 1;
	setp.lt.s32 	%p18, %r109, -1;
	selp.b32 	%r111, %r110, 0, %p18;
	sub.s32 	%r6, %r107, %r111;
	selp.b32 	%r7, 0, %r110, %p18;
	setp.gt.s32 	%p19, %r71, %r108;
	add.s32 	%r112, %r108, 1;
	selp.b32 	%r8, %r112, %r71, %p19;
	max.s32 	%r9, %r109, -1;
	not.b32 	%r113, %r9;
	add.s32 	%r114, %r8, %r113;
	and.b32  	%r10, %r114, 7;
	and.b32  	%r115, %r114, -8;
	neg.s32 	%r11, %r115;
	min.s32 	%r116, %r109, -1;
	sub.s32 	%r12, %r107, %r116;
	mov.u32 	%r131, %r1;
$L__BB5_5:
	setp.lt.s32 	%p20, %r7, %r8;
	mov.f64 	%fd119, 0d0000000000000000;
	@%p20 bra 	$L__BB5_8;
$L__BB5_6:
	mad.lo.s32 	%r129, %r131, %r75, %r130;
	mul.wide.s32 	%rd57, %r129, 8;
	add.s64 	%rd58, %rd3, %rd57;
	st.global.f64 	[%rd58], %fd119;
	add.s32 	%r131, %r131, %r3;
	setp.lt.s32 	%p29, %r131, %r74;
	@%p29 bra 	$L__BB5_5;
$L__BB5_7:
	add.s32 	%r130, %r130, %r4;
	setp.lt.s32 	%p30, %r130, %r75;
	@%p30 bra 	$L__BB5_3;
	bra.uni 	$L__BB5_36;
$L__BB5_8:
	sub.s32 	%r117, %r8, %r9;
	add.s32 	%r118, %r117, -2;
	setp.lt.u32 	%p21, %r118, 7;
	mul.lo.s32 	%r16, %r131, %r67;
	mov.f64 	%fd119, 0d0000000000000000;
	mov.u32 	%r139, %r7;
	mov.u32 	%r140, %r6;
	@%p21 bra 	$L__BB5_12;
	add.s32 	%r119, %r9, %r16;
	add.s32 	%r132, %r119, 1;
	mov.f64 	%fd119, 0d0000000000000000;
	mov.u32 	%r133, %r12;
	mov.u32 	%r134, %r11;
	mov.u32 	%r135, %r9;
	mov.u32 	%r136, %r6;
$L__BB5_10:
	.pragma "nounroll";
	mul.wide.s32 	%rd41, %r136, 8;
	add.s64 	%rd42, %rd4, %rd41;
	mul.wide.s32 	%rd43, %r132, 8;
	add.s64 	%rd44, %rd5, %rd43;
	ld.global.nc.f64 	%fd76, [%rd44+-32];
	ld.global.nc.f64 	%fd77, [%rd42+-32];
	fma.rn.f64 	%fd78, %fd76, %fd77, %fd119;
	ld.global.nc.f64 	%fd79, [%rd44+-24];
	ld.global.nc.f64 	%fd80, [%rd42+-24];
	fma.rn.f64 	%fd81, %fd79, %fd80, %fd78;
	ld.global.nc.f64 	%fd82, [%rd44+-16];
	ld.global.nc.f64 	%fd83, [%rd42+-16];
	fma.rn.f64 	%fd84, %fd82, %fd83, %fd81;
	ld.global.nc.f64 	%fd85, [%rd44+-8];
	ld.global.nc.f64 	%fd86, [%rd42+-8];
	fma.rn.f64 	%fd87, %fd85, %fd86, %fd84;
	ld.global.nc.f64 	%fd88, [%rd44];
	ld.global.nc.f64 	%fd89, [%rd42];
	fma.rn.f64 	%fd90, %fd88, %fd89, %fd87;
	ld.global.nc.f64 	%fd91, [%rd44+8];
	ld.global.nc.f64 	%fd92, [%rd42+8];
	fma.rn.f64 	%fd93, %fd91, %fd92, %fd90;
	ld.global.nc.f64 	%fd94, [%rd44+16];
	ld.global.nc.f64 	%fd95, [%rd42+16];
	fma.rn.f64 	%fd96, %fd94, %fd95, %fd93;
	ld.global.nc.f64 	%fd97, [%rd44+24];
	ld.global.nc.f64 	%fd98, [%rd42+24];
	fma.rn.f64 	%fd119, %fd97, %fd98, %fd96;
	add.s32 	%r136, %r136, 8;
	add.s32 	%r135, %r135, 8;
	add.s32 	%r134, %r134, 8;
	add.s32 	%r133, %r133, 8;
	add.s32 	%r132, %r132, 8;
	setp.ne.s32 	%p22, %r134, 0;
	@%p22 bra 	$L__BB5_10;
	add.s32 	%r139, %r135, 1;
	add.s32 	%r140, %r133, -1;
$L__BB5_12:
	setp.eq.s32 	%p23, %r10, 0;
	@%p23 bra 	$L__BB5_6;
	setp.lt.u32 	%p24, %r10, 4;
	@%p24 bra 	$L__BB5_15;
	add.s32 	%r120, %r139, %r16;
	mul.wide.s32 	%rd45, %r120, 8;
	add.s64 	%rd46, %rd2, %rd45;
	ld.global.nc.f64 	%fd100, [%rd46];
	mul.wide.s32 	%rd47, %r140, 8;
	add.s64 	%rd48, %rd1, %rd47;
	ld.global.nc.f64 	%fd101, [%rd48];
	fma.rn.f64 	%fd102, %fd100, %fd101, %fd119;
	ld.global.nc.f64 	%fd103, [%rd46+8];
	ld.global.nc.f64 	%fd104, [%rd48+8];
	fma.rn.f64 	%fd105, %fd103, %fd104, %fd102;
	ld.global.nc.f64 	%fd106, [%rd46+16];
	ld.global.nc.f64 	%fd107, [%rd48+16];
	fma.rn.f64 	%fd108, %fd106, %fd107, %fd105;
	ld.global.nc.f64 	%fd109, [%rd46+24];
	ld.global.nc.f64 	%fd110, [%rd48+24];
	fma.rn.f64 	%fd119, %fd109, %fd110, %fd108;
	add.s32 	%r140, %r140, 4;
	add.s32 	%r139, %r139, 4;
$L__BB5_15:
	not.b32 	%r122, %r9;
	add.s32 	%r123, %r8, %r122;
	and.b32  	%r121, %r123, 3;
	setp.eq.s32 	%p25, %r121, 0;
	@%p25 bra 	$L__BB5_6;
	setp.eq.s32 	%p26, %r121, 1;
	@%p26 bra 	$L__BB5_18;
	add.s32 	%r124, %r139, %r16;
	mul.wide.s32 	%rd49, %r124, 8;
	add.s64 	%rd50, %rd2, %rd49;
	ld.global.nc.f64 	%fd112, [%rd50];
	mul.wide.s32 	%rd51, %r140, 8;
	add.s64 	%rd52, %rd1, %rd51;
	ld.global.nc.f64 	%fd113, [%rd52];
	fma.rn.f64 	%fd114, %fd112, %fd113, %fd119;
	ld.global.nc.f64 	%fd115, [%rd50+8];
	ld.global.nc.f64 	%fd116, [%rd52+8];
	fma.rn.f64 	%fd119, %fd115, %fd116, %fd114;
	add.s32 	%r140, %r140, 2;
	add.s32 	%r139, %r139, 2;
$L__BB5_18:
	not.b32 	%r125, %r9;
	add.s32 	%r126, %r8, %r125;
	and.b32  	%r127, %r126, 1;
	setp.eq.b32 	%p27, %r127, 1;
	not.pred 	%p28, %p27;
	@%p28 bra 	$L__BB5_6;
	add.s32 	%r128, %r139, %r16;
	mul.wide.s32 	%rd53, %r128, 8;
	add.s64 	%rd54, %rd2, %rd53;
	ld.global.nc.f64 	%fd117, [%rd54];
	mul.wide.s32 	%rd55, %r140, 8;
	add.s64 	%rd56, %rd1, %rd55;
	ld.global.nc.f64 	%fd118, [%rd56];
	fma.rn.f64 	%fd119, %fd117, %fd118, %fd119;
	bra.uni 	$L__BB5_6;
$L__BB5_20:
	setp.ge.s32 	%p3, %r1, %r74;
	@%p3 bra 	$L__BB5_35;
	mov.u32 	%r144, %r1;
$L__BB5_22:
	mul.lo.s32 	%r84, %r144, %r69;
	div.s32 	%r85, %r84, %r68;
	mul.lo.s32 	%r86, %r85, %r68;
	sub.s32 	%r87, %r84, %r86;
	mul.lo.s32 	%r88, %r87, %r72;
	rem.s32 	%r89, %r85, %r73;
	sub.s32 	%r42, %r89, %r72;
	add.s32 	%r90, %r42, 1;
	setp.lt.s32 	%p4, %r42, -1;
	selp.b32 	%r91, %r90, 0, %p4;
	sub.s32 	%r148, %r88, %r91;
	selp.b32 	%r147, 0, %r90, %p4;
	setp.gt.s32 	%p5, %r71, %r89;
	add.s32 	%r92, %r89, 1;
	selp.b32 	%r45, %r92, %r71, %p5;
	setp.ge.s32 	%p6, %r147, %r45;
	mov.f64 	%fd134, 0d0000000000000000;
	@%p6 bra 	$L__BB5_34;
	max.s32 	%r93, %r42, -1;
	not.b32 	%r46, %r93;
	add.s32 	%r47, %r45, %r46;
	sub.s32 	%r94, %r45, %r93;
	add.s32 	%r95, %r94, -2;
	and.b32  	%r48, %r47, 7;
	setp.lt.u32 	%p7, %r95, 7;
	mov.f64 	%fd134, 0d0000000000000000;
	@%p7 bra 	$L__BB5_26;
	and.b32  	%r49, %r47, -8;
	mov.f64 	%fd134, 0d0000000000000000;
$L__BB5_25:
	.pragma "nounroll";
	mad.lo.s32 	%r96, %r147, %r67, %r130;
	mul.wide.s32 	%rd9, %r96, 8;
	add.s64 	%rd10, %rd2, %rd9;
	ld.global.nc.f64 	%fd29, [%rd10];
	mul.wide.s32 	%rd11, %r148, 8;
	add.s64 	%rd12, %rd1, %rd11;
	ld.global.nc.f64 	%fd30, [%rd12];
	fma.rn.f64 	%fd31, %fd29, %fd30, %fd134;
	mul.wide.s32 	%rd13, %r67, 8;
	add.s64 	%rd14, %rd10, %rd13;
	ld.global.nc.f64 	%fd32, [%rd14];
	ld.global.nc.f64 	%fd33, [%rd12+8];
	fma.rn.f64 	%fd34, %fd32, %fd33, %fd31;
	add.s64 	%rd15, %rd14, %rd13;
	ld.global.nc.f64 	%fd35, [%rd15];
	ld.global.nc.f64 	%fd36, [%rd12+16];
	fma.rn.f64 	%fd37, %fd35, %fd36, %fd34;
	add.s64 	%rd16, %rd15, %rd13;
	ld.global.nc.f64 	%fd38, [%rd16];
	ld.global.nc.f64 	%fd39, [%rd12+24];
	fma.rn.f64 	%fd40, %fd38, %fd39, %fd37;
	add.s64 	%rd17, %rd16, %rd13;
	ld.global.nc.f64 	%fd41, [%rd17];
	ld.global.nc.f64 	%fd42, [%rd12+32];
	fma.rn.f64 	%fd43, %fd41, %fd42, %fd40;
	add.s64 	%rd18, %rd17, %rd13;
	ld.global.nc.f64 	%fd44, [%rd18];
	ld.global.nc.f64 	%fd45, [%rd12+40];
	fma.rn.f64 	%fd46, %fd44, %fd45, %fd43;
	add.s64 	%rd19, %rd18, %rd13;
	ld.global.nc.f64 	%fd47, [%rd19];
	ld.global.nc.f64 	%fd48, [%rd12+48];
	fma.rn.f64 	%fd49, %fd47, %fd48, %fd46;
	add.s64 	%rd20, %rd19, %rd13;
	ld.global.nc.f64 	%fd50, [%rd20];
	ld.global.nc.f64 	%fd51, [%rd12+56];
	fma.rn.f64 	%fd134, %fd50, %fd51, %fd49;
	add.s32 	%r148, %r148, 8;
	add.s32 	%r147, %r147, 8;
	add.s32 	%r97, %r147, %r46;
	setp.ne.s32 	%p8, %r97, %r49;
	@%p8 bra 	$L__BB5_25;
$L__BB5_26:
	setp.eq.s32 	%p9, %r48, 0;
	@%p9 bra 	$L__BB5_34;
	and.b32  	%r56, %r47, 3;
	setp.lt.u32 	%p10, %r48, 4;
	@%p10 bra 	$L__BB5_29;
	mad.lo.s32 	%r98, %r147, %r67, %r130;
	mul.wide.s32 	%rd21, %r98, 8;
	add.s64 	%rd22, %rd2, %rd21;
	ld.global.nc.f64 	%fd53, [%rd22];
	mul.wide.s32 	%rd23, %r148, 8;
	add.s64 	%rd24, %rd1, %rd23;
	ld.global.nc.f64 	%fd54, [%rd24];
	fma.rn.f64 	%fd55, %fd53, %fd54, %fd134;
	mul.wide.s32 	%rd25, %r67, 8;
	add.s64 	%rd26, %rd22, %rd25;
	ld.global.nc.f64 	%fd56, [%rd26];
	ld.global.nc.f64 	%fd57, [%rd24+8];
	fma.rn.f64 	%fd58, %fd56, %fd57, %fd55;
	add.s64 	%rd27, %rd26, %rd25;
	ld.global.nc.f64 	%fd59, [%rd27];
	ld.global.nc.f64 	%fd60, [%rd24+16];
	fma.rn.f64 	%fd61, %fd59, %fd60, %fd58;
	add.s64 	%rd28, %rd27, %rd25;
	ld.global.nc.f64 	%fd62, [%rd28];
	ld.global.nc.f64 	%fd63, [%rd24+24];
	fma.rn.f64 	%fd134, %fd62, %fd63, %fd61;
	add.s32 	%r148, %r148, 4;
	add.s32 	%r147, %r147, 4;
$L__BB5_29:
	setp.eq.s32 	%p11, %r56, 0;
	@%p11 bra 	$L__BB5_34;
	setp.eq.s32 	%p12, %r56, 1;
	@%p12 bra 	$L__BB5_32;
	mad.lo.s32 	%r99, %r147, %r67, %r130;
	mul.wide.s32 	%rd29, %r99, 8;
	add.s64 	%rd30, %rd2, %rd29;
	ld.global.nc.f64 	%fd65, [%rd30];
	mul.wide.s32 	%rd31, %r148, 8;
	add.s64 	%rd32, %rd1, %rd31;
	ld.global.nc.f64 	%fd66, [%rd32];
	fma.rn.f64 	%fd67, %fd65, %fd66, %fd134;
	mul.wide.s32 	%rd33, %r67, 8;
	add.s64 	%rd34, %rd30, %rd33;
	ld.global.nc.f64 	%fd68, [%rd34];
	ld.global.nc.f64 	%fd69, [%rd32+8];
	fma.rn.f64 	%fd134, %fd68, %fd69, %fd67;
	add.s32 	%r148, %r148, 2;
	add.s32 	%r147, %r147, 2;
$L__BB5_32:
	and.b32  	%r100, %r47, 1;
	setp.eq.b32 	%p13, %r100, 1;
	not.pred 	%p14, %p13;
	@%p14 bra 	$L__BB5_34;
	mad.lo.s32 	%r101, %r147, %r67, %r130;
	mul.wide.s32 	%rd35, %r101, 8;
	add.s64 	%rd36, %rd2, %rd35;
	ld.global.nc.f64 	%fd70, [%rd36];
	mul.wide.s32 	%rd37, %r148, 8;
	add.s64 	%rd38, %rd1, %rd37;
	ld.global.nc.f64 	%fd71, [%rd38];
	fma.rn.f64 	%fd134, %fd70, %fd71, %fd134;
$L__BB5_34:
	mad.lo.s32 	%r102, %r144, %r75, %r130;
	mul.wide.s32 	%rd39, %r102, 8;
	add.s64 	%rd40, %rd3, %rd39;
	st.global.f64 	[%rd40], %fd134;
	add.s32 	%r144, %r144, %r3;
	setp.lt.s32 	%p15, %r144, %r74;
	@%p15 bra 	$L__BB5_22;
$L__BB5_35:
	add.s32 	%r130, %r130, %r4;
	setp.lt.s32 	%p16, %r130, %r75;
	@%p16 bra 	$L__BB5_20;
$L__BB5_36:
	ret;

}
	// .globl	_cupy_upfirdn2D_complex64
.visible .entry _cupy_upfirdn2D_complex64(
	.param .u64 .ptr .align 1 _cupy_upfirdn2D_complex64_param_0,
	.param .u32 _cupy_upfirdn2D_complex64_param_1,
	.param .u64 .ptr .align 1 _cupy_upfirdn2D_complex64_param_2,
	.param .u32 _cupy_upfirdn2D_complex64_param_3,
	.param .u32 _cupy_upfirdn2D_complex64_param_4,
	.param .u32 _cupy_upfirdn2D_complex64_param_5,
	.param .u32 _cupy_upfirdn2D_complex64_param_6,
	.param .u32 _cupy_upfirdn2D_complex64_param_7,
	.param .u32 _cupy_upfirdn2D_complex64_param_8,
	.param .u64 .ptr .align 1 _cupy_upfirdn2D_complex64_param_9,
	.param .u32 _cupy_upfirdn2D_complex64_param_10,
	.param .u32 _cupy_upfirdn2D_complex64_param_11
)
.maxntid 64
{
	.reg .pred 	%p<31>;
	.reg .b32 	%r<155>;
	.reg .b32 	%f<407>;
	.reg .b64 	%rd<59>;

	ld.param.u64 	%rd6, [_cupy_upfirdn2D_complex64_param_0];
	ld.param.u32 	%r67, [_cupy_upfirdn2D_complex64_param_1];
	ld.param.u64 	%rd7, [_cupy_upfirdn2D_complex64_param_2];
	ld.param.u32 	%r68, [_cupy_upfirdn2D_complex64_param_3];
	ld.param.u32 	%r69, [_cupy_upfirdn2D_complex64_param_4];
	ld.param.u32 	%r70, [_cupy_upfirdn2D_complex64_param_5];
	ld.param.u32 	%r71, [_cupy_upfirdn2D_complex64_param_6];
	ld.param.u32 	%r72, [_cupy_upfirdn2D_complex64_param_7];
	ld.param.u32 	%r73, [_cupy_upfirdn2D_complex64_param_8];
	ld.param.u64 	%rd8, [_cupy_upfirdn2D_complex64_param_9];
	ld.param.u32 	%r74, [_cupy_upfirdn2D_complex64_param_10];
	ld.param.u32 	%r75, [_cupy_upfirdn2D_complex64_param_11];
	cvta.to.global.u64 	%rd1, %rd7;
	cvta.to.global.u64 	%rd2, %rd6;
	cvta.to.global.u64 	%rd3, %rd8;
	mov.u32 	%r76, %ctaid.x;
	mov.u32 	%r77, %ntid.x;
	mov.u32 	%r78, %tid.x;
	mad.lo.s32 	%r1, %r76, %r77, %r78;
	mov.u32 	%r79, %ctaid.y;
	mov.u32 	%r80, %ntid.y;
	mov.u32 	%r81, %tid.y;
	mad.lo.s32 	%r132, %r79, %r80, %r81;
	mov.u32 	%r82, %nctaid.x;
	mul.lo.s32 	%r3, %r77, %r82;
	mov.u32 	%r83, %nctaid.y;
	mul.lo.s32 	%r4, %r80, %r83;
	setp.ge.s32 	%p1, %r132, %r75;
	@%p1 bra 	$L__BB6_36;
	setp.eq.s32 	%p2, %r70, 1;
	@%p2 bra 	$L__BB6_2;
	bra.uni 	$L__BB6_20;
$L__BB6_2:
	add.s64 	%rd4, %rd1, 32;
	add.s64 	%rd5, %rd2, 32;
$L__BB6_3:
	setp.ge.s32 	%p17, %r1, %r74;
	@%p17 bra 	$L__BB6_7;
	mul.lo.s32 	%r103, %r132, %r69;
	div.s32 	%r104, %r103, %r68;
	mul.lo.s32 	%r105, %r104, %r68;
	sub.s32 	%r106, %r103, %r105;
	mul.lo.s32 	%r107, %r106, %r72;
	rem.s32 	%r108, %r104, %r73;
	sub.s32 	%r109, %r108, %r72;
	add.s32 	%r110, %r109, 1;
	setp.lt.s32 	%p18, %r109, -1;
	selp.b32 	%r111, %r110, 0, %p18;
	sub.s32 	%r6, %r107, %r111;
	selp.b32 	%r7, 0, %r110, %p18;
	setp.gt.s32 	%p19, %r71, %r108;
	add.s32 	%r112, %r108, 1;
	selp.b32 	%r8, %r112, %r71, %p19;
	max.s32 	%r9, %r109, -1;
	not.b32 	%r113, %r9;
	add.s32 	%r114, %r8, %r113;
	and.b32  	%r10, %r114, 7;
	min.s32 	%r115, %r109, -1;
	sub.s32 	%r11, %r107, %r115;
	mov.u32 	%r133, %r1;
$L__BB6_5:
	setp.lt.s32 	%p20, %r7, %r8;
	mov.f32 	%f375, 0f00000000;
	mov.f32 	%f376, %f375;
	@%p20 bra 	$L__BB6_8;
$L__BB6_6:
	mad.lo.s32 	%r131, %r133, %r75, %r132;
	mul.wide.s32 	%rd57, %r131, 8;
	add.s64 	%rd58, %rd3, %rd57;
	st.global.v2.f32 	[%rd58], {%f375, %f376};
	add.s32 	%r133, %r133, %r3;
	setp.lt.s32 	%p29, %r133, %r74;
	@%p29 bra 	$L__BB6_5;
$L__BB6_7:
	add.s32 	%r132, %r132, %r4;
	setp.lt.s32 	%p30, %r132, %r75;
	@%p30 bra 	$L__BB6_3;
	bra.uni 	$L__BB6_36;
$L__BB6_8:
	sub.s32 	%r116, %r8, %r9;
	add.s32 	%r117, %r116, -2;
	setp.lt.u32 	%p21, %r117, 7;
	mul.lo.s32 	%r15, %r133, %r67;
	mov.f32 	%f376, 0f00000000;
	mov.u32 	%r141, %r7;
	mov.u32 	%r142, %r6;
	mov.f32 	%f375, %f376;
	@%p21 bra 	$L__BB6_12;
	not.b32 	%r118, %r9;
	add.s32 	%r119, %r8, %r118;
	and.b32  	%r120, %r119, -8;
	neg.s32 	%r136, %r120;
	add.s32 	%r121, %r9, %r15;
	add.s32 	%r134, %r121, 1;
	mov.f32 	%f376, 0f00000000;
	mov.u32 	%r135, %r11;
	mov.u32 	%r137, %r9;
	mov.u32 	%r138, %r6;
$L__BB6_10:
	.pragma "nounroll";
	mul.wide.s32 	%rd41, %r138, 8;
	add.s64 	%rd42, %rd4, %rd41;
	mul.wide.s32 	%rd43, %r134, 8;
	add.s64 	%rd44, %rd5, %rd43;
	ld.global.nc.v2.f32 	{%f216, %f217}, [%rd44+-32];
	ld.global.nc.v2.f32 	{%f218, %f219}, [%rd42+-32];
	mul.f32 	%f220, %f216, %f218;
	mul.f32 	%f221, %f217, %f219;
	sub.f32 	%f222, %f220, %f221;
	mul.f32 	%f223, %f217, %f218;
	fma.rn.f32 	%f224, %f219, %f216, %f223;
	add.f32 	%f225, %f376, %f224;
	add.f32 	%f226, %f375, %f222;
	ld.global.nc.v2.f32 	{%f227, %f228}, [%rd44+-24];
	ld.global.nc.v2.f32 	{%f229, %f230}, [%rd42+-24];
	mul.f32 	%f231, %f227, %f229;
	mul.f32 	%f232, %f228, %f230;
	sub.f32 	%f233, %f231, %f232;
	mul.f32 	%f234, %f228, %f229;
	fma.rn.f32 	%f235, %f230, %f227, %f234;
	add.f32 	%f236, %f225, %f235;
	add.f32 	%f237, %f226, %f233;
	ld.global.nc.v2.f32 	{%f238, %f239}, [%rd44+-16];
	ld.global.nc.v2.f32 	{%f240, %f241}, [%rd42+-16];
	mul.f32 	%f242, %f238, %f240;
	mul.f32 	%f243, %f239, %f241;
	sub.f32 	%f244, %f242, %f243;
	mul.f32 	%f245, %f239, %f240;
	fma.rn.f32 	%f246, %f241, %f238, %f245;
	add.f32 	%f247, %f236, %f246;
	add.f32 	%f248, %f237, %f244;
	ld.global.nc.v2.f32 	{%f249, %f250}, [%rd44+-8];
	ld.global.nc.v2.f32 	{%f251, %f252}, [%rd42+-8];
	mul.f32 	%f253, %f249, %f251;
	mul.f32 	%f254, %f250, %f252;
	sub.f32 	%f255, %f253, %f254;
	mul.f32 	%f256, %f250, %f251;
	fma.rn.f32 	%f257, %f252, %f249, %f256;
	add.f32 	%f258, %f247, %f257;
	add.f32 	%f259, %f248, %f255;
	ld.global.nc.v2.f32 	{%f260, %f261}, [%rd44];
	ld.global.nc.v2.f32 	{%f262, %f263}, [%rd42];
	mul.f32 	%f264, %f260, %f262;
	mul.f32 	%f265, %f261, %f263;
	sub.f32 	%f266, %f264, %f265;
	mul.f32 	%f267, %f261, %f262;
	fma.rn.f32 	%f268, %f263, %f260, %f267;
	add.f32 	%f269, %f258, %f268;
	add.f32 	%f270, %f259, %f266;
	ld.global.nc.v2.f32 	{%f271, %f272}, [%rd44+8];
	ld.global.nc.v2.f32 	{%f273, %f274}, [%rd42+8];
	mul.f32 	%f275, %f271, %f273;
	mul.f32 	%f276, %f272, %f274;
	sub.f32 	%f277, %f275, %f276;
	mul.f32 	%f278, %f272, %f273;
	fma.rn.f32 	%f279, %f274, %f271, %f278;
	add.f32 	%f280, %f269, %f279;
	add.f32 	%f281, %f270, %f277;
	ld.global.nc.v2.f32 	{%f282, %f283}, [%rd44+16];
	ld.global.nc.v2.f32 	{%f284, %f285}, [%rd42+16];
	mul.f32 	%f286, %f282, %f284;
	mul.f32 	%f287, %f283, %f285;
	sub.f32 	%f288, %f286, %f287;
	mul.f32 	%f289, %f283, %f284;
	fma.rn.f32 	%f290, %f285, %f282, %f289;
	add.f32 	%f291, %f280, %f290;
	add.f32 	%f292, %f281, %f288;
	ld.global.nc.v2.f32 	{%f293, %f294}, [%rd44+24];
	ld.global.nc.v2.f32 	{%f295, %f296}, [%rd42+24];
	mul.f32 	%f297, %f293, %f295;
	mul.f32 	%f298, %f294, %f296;
	sub.f32 	%f299, %f297, %f298;
	mul.f32 	%f300, %f294, %f295;
	fma.rn.f32 	%f301, %f296, %f293, %f300;
	add.f32 	%f376, %f291, %f301;
	add.f32 	%f375, %f292, %f299;
	add.s32 	%r138, %r138, 8;
	add.s32 	%r137, %r137, 8;
	add.s32 	%r136, %r136, 8;
	add.s32 	%r135, %r135, 8;
	add.s32 	%r134, %r134, 8;
	setp.ne.s32 	%p22, %r136, 0;
	@%p22 bra 	$L__BB6_10;
	add.s32 	%r141, %r137, 1;
	add.s32 	%r142, %r135, -1;
$L__BB6_12:
	setp.eq.s32 	%p23, %r10, 0;
	@%p23 bra 	$L__BB6_6;
	setp.lt.u32 	%p24, %r10, 4;
	@%p24 bra 	$L__BB6_15;
	add.s32 	%r122, %r141, %r15;
	mul.wide.s32 	%rd45, %r122, 8;
	add.s64 	%rd46, %rd2, %rd45;
	mul.wide.s32 	%rd47, %r142, 8;
	add.s64 	%rd48, %rd1, %rd47;
	ld.global.nc.v2.f32 	{%f303, %f304}, [%rd46];
	ld.global.nc.v2.f32 	{%f305, %f306}, [%rd48];
	mul.f32 	%f307, %f303, %f305;
	mul.f32 	%f308, %f304, %f306;
	sub.f32 	%f309, %f307, %f308;
	mul.f32 	%f310, %f304, %f305;
	fma.rn.f32 	%f311, %f306, %f303, %f310;
	add.f32 	%f312, %f376, %f311;
	add.f32 	%f313, %f375, %f309;
	ld.global.nc.v2.f32 	{%f314, %f315}, [%rd46+8];
	ld.global.nc.v2.f32 	{%f316, %f317}, [%rd48+8];
	mul.f32 	%f318, %f314, %f316;
	mul.f32 	%f319, %f315, %f317;
	sub.f32 	%f320, %f318, %f319;
	mul.f32 	%f321, %f315, %f316;
	fma.rn.f32 	%f322, %f317, %f314, %f321;
	add.f32 	%f323, %f312, %f322;
	add.f32 	%f324, %f313, %f320;
	ld.global.nc.v2.f32 	{%f325, %f326}, [%rd46+16];
	ld.global.nc.v2.f32 	{%f327, %f328}, [%rd48+16];
	mul.f32 	%f329, %f325, %f327;
	mul.f32 	%f330, %f326, %f328;
	sub.f32 	%f331, %f329, %f330;
	mul.f32 	%f332, %f326, %f327;
	fma.rn.f32 	%f333, %f328, %f325, %f332;
	add.f32 	%f334, %f323, %f333;
	add.f32 	%f335, %f324, %f331;
	ld.global.nc.v2.f32 	{%f336, %f337}, [%rd46+24];
	ld.global.nc.v2.f32 	{%f338, %f339}, [%rd48+24];
	mul.f32 	%f340, %f336, %f338;
	mul.f32 	%f341, %f337, %f339;
	sub.f32 	%f342, %f340, %f341;
	mul.f32 	%f343, %f337, %f338;
	fma.rn.f32 	%f344, %f339, %f336, %f343;
	add.f32 	%f376, %f334, %f344;
	add.f32 	%f375, %f335, %f342;
	add.s32 	%r142, %r142, 4;
	add.s32 	%r141, %r141, 4;
$L__BB6_15:
	not.b32 	%r124, %r9;
	add.s32 	%r125, %r8, %r124;
	and.b32  	%r123, %r125, 3;
	setp.eq.s32 	%p25, %r123, 0;
	@%p25 bra 	$L__BB6_6;
	setp.eq.s32 	%p26, %r123, 1;
	@%p26 bra 	$L__BB6_18;
	add.s32 	%r126, %r141, %r15;
	mul.wide.s32 	%rd49, %r126, 8;
	add.s64 	%rd50, %rd2, %rd49;
	mul.wide.s32 	%rd51, %r142, 8;
	add.s64 	%rd52, %rd1, %rd51;
	ld.global.nc.v2.f32 	{%f346, %f347}, [%rd50];
	ld.global.nc.v2.f32 	{%f348, %f349}, [%rd52];
	mul.f32 	%f350, %f346, %f348;
	mul.f32 	%f351, %f347, %f349;
	sub.f32 	%f352, %f350, %f351;
	mul.f32 	%f353, %f347, %f348;
	fma.rn.f32 	%f354, %f349, %f346, %f353;
	add.f32 	%f355, %f376, %f354;
	add.f32 	%f356, %f375, %f352;
	ld.global.nc.v2.f32 	{%f357, %f358}, [%rd50+8];
	ld.global.nc.v2.f32 	{%f359, %f360}, [%rd52+8];
	mul.f32 	%f361, %f357, %f359;
	mul.f32 	%f362, %f358, %f360;
	sub.f32 	%f363, %f361, %f362;
	mul.f32 	%f364, %f358, %f359;
	fma.rn.f32 	%f365, %f360, %f357, %f364;
	add.f32 	%f376, %f355, %f365;
	add.f32 	%f375, %f356, %f363;
	add.s32 	%r142, %r142, 2;
	add.s32 	%r141, %r141, 2;
$L__BB6_18:
	not.b32 	%r127, %r9;
	add.s32 	%r128, %r8, %r127;
	and.b32  	%r129, %r128, 1;
	setp.eq.b32 	%p27, %r129, 1;
	not.pred 	%p28, %p27;
	@%p28 bra 	$L__BB6_6;
	add.s32 	%r130, %r141, %r15;
	mul.wide.s32 	%rd53, %r130, 8;
	add.s64 	%rd54, %rd2, %rd53;
	mul.wide.s32 	%rd55, %r142, 8;
	add.s64 	%rd56, %rd1, %rd55;
	ld.global.nc.v2.f32 	{%f366, %f367}, [%rd54];
	ld.global.nc.v2.f32 	{%f368, %f369}, [%rd56];
	mul.f32 	%f370, %f366, %f368;
	mul.f32 	%f371, %f367, %f369;
	sub.f32 	%f372, %f370, %f371;
	mul.f32 	%f373, %f367, %f368;
	fma.rn.f32 	%f374, %f369, %f366, %f373;
	add.f32 	%f376, %f376, %f374;
	add.f32 	%f375, %f375, %f372;
	bra.uni 	$L__BB6_6;
$L__BB6_20:
	setp.ge.s32 	%p3, %r1, %r74;
	@%p3 bra 	$L__BB6_35;
	mov.u32 	%r146, %r1;
$L__BB6_22:
	mul.lo.s32 	%r84, %r146, %r69;
	div.s32 	%r85, %r84, %r68;
	mul.lo.s32 	%r86, %r85, %r68;
	sub.s32 	%r87, %r84, %r86;
	mul.lo.s32 	%r88, %r87, %r72;
	rem.s32 	%r89, %r85, %r73;
	sub.s32 	%r42, %r89, %r72;
	add.s32 	%r90, %r42, 1;
	setp.lt.s32 	%p4, %r42, -1;
	selp.b32 	%r91, %r90, 0, %p4;
	sub.s32 	%r150, %r88, %r91;
	selp.b32 	%r149, 0, %r90, %p4;
	setp.gt.s32 	%p5, %r71, %r89;
	add.s32 	%r92, %r89, 1;
	selp.b32 	%r45, %r92, %r71, %p5;
	setp.ge.s32 	%p6, %r149, %r45;
	mov.f32 	%f405, 0f00000000;
	mov.f32 	%f406, %f405;
	@%p6 bra 	$L__BB6_34;
	max.s32 	%r93, %r42, -1;
	not.b32 	%r46, %r93;
	add.s32 	%r47, %r45, %r46;
	sub.s32 	%r94, %r45, %r93;
	add.s32 	%r95, %r94, -2;
	and.b32  	%r48, %r47, 7;
	setp.lt.u32 	%p7, %r95, 7;
	mov.f32 	%f406, 0f00000000;
	mov.f32 	%f405, %f406;
	@%p7 bra 	$L__BB6_26;
	and.b32  	%r49, %r47, -8;
	mov.f32 	%f406, 0f00000000;
$L__BB6_25:
	.pragma "nounroll";
	mad.lo.s32 	%r96, %r149, %r67, %r132;
	mul.wide.s32 	%rd9, %r96, 8;
	add.s64 	%rd10, %rd2, %rd9;
	mul.wide.s32 	%rd11, %r150, 8;
	add.s64 	%rd12, %rd1, %rd11;
	ld.global.nc.v2.f32 	{%f53, %f54}, [%rd10];
	ld.global.nc.v2.f32 	{%f55, %f56}, [%rd12];
	mul.f32 	%f57, %f53, %f55;
	mul.f32 	%f58, %f54, %f56;
	sub.f32 	%f59, %f57, %f58;
	mul.f32 	%f60, %f54, %f55;
	fma.rn.f32 	%f61, %f56, %f53, %f60;
	add.f32 	%f62, %f406, %f61;
	add.f32 	%f63, %f405, %f59;
	mul.wide.s32 	%rd13, %r67, 8;
	add.s64 	%rd14, %rd10, %rd13;
	ld.global.nc.v2.f32 	{%f64, %f65}, [%rd14];
	ld.global.nc.v2.f32 	{%f66, %f67}, [%rd12+8];
	mul.f32 	%f68, %f64, %f66;
	mul.f32 	%f69, %f65, %f67;
	sub.f32 	%f70, %f68, %f69;
	mul.f32 	%f71, %f65, %f66;
	fma.rn.f32 	%f72, %f67, %f64, %f71;
	add.f32 	%f73, %f62, %f72;
	add.f32 	%f74, %f63, %f70;
	add.s64 	%rd15, %rd14, %rd13;
	ld.global.nc.v2.f32 	{%f75, %f76}, [%rd15];
	ld.global.nc.v2.f32 	{%f77, %f78}, [%rd12+16];
	mul.f32 	%f79, %f75, %f77;
	mul.f32 	%f80, %f76, %f78;
	sub.f32 	%f81, %f79, %f80;
	mul.f32 	%f82, %f76, %f77;
	fma.rn.f32 	%f83, %f78, %f75, %f82;
	add.f32 	%f84, %f73, %f83;
	add.f32 	%f85, %f74, %f81;
	add.s64 	%rd16, %rd15, %rd13;
	ld.global.nc.v2.f32 	{%f86, %f87}, [%rd16];
	ld.global.nc.v2.f32 	{%f88, %f89}, [%rd12+24];
	mul.f32 	%f90, %f86, %f88;
	mul.f32 	%f91, %f87, %f89;
	sub.f32 	%f92, %f90, %f91;
	mul.f32 	%f93, %f87, %f88;
	fma.rn.f32 	%f94, %f89, %f86, %f93;
	add.f32 	%f95, %f84, %f94;
	add.f32 	%f96, %f85, %f92;
	add.s64 	%rd17, %rd16, %rd13;
	ld.global.nc.v2.f32 	{%f97, %f98}, [%rd17];
	ld.global.nc.v2.f32 	{%f99, %f100}, [%rd12+32];
	mul.f32 	%f101, %f97, %f99;
	mul.f32 	%f102, %f98, %f100;
	sub.f32 	%f103, %f101, %f102;
	mul.f32 	%f104, %f98, %f99;
	fma.rn.f32 	%f105, %f100, %f97, %f104;
	add.f32 	%f106, %f95, %f105;
	add.f32 	%f107, %f96, %f103;
	add.s64 	%rd18, %rd17, %rd13;
	ld.global.nc.v2.f32 	{%f108, %f109}, [%rd18];
	ld.global.nc.v2.f32 	{%f110, %f111}, [%rd12+40];
	mul.f32 	%f112, %f108, %f110;
	mul.f32 	%f113, %f109, %f111;
	sub.f32 	%f114, %f112, %f113;
	mul.f32 	%f115, %f109, %f110;
	fma.rn.f32 	%f116, %f111, %f108, %f115;
	add.f32 	%f117, %f106, %f116;
	add.f32 	%f118, %f107, %f114;
	add.s64 	%rd19, %rd18, %rd13;
	ld.global.nc.v2.f32 	{%f119, %f120}, [%rd19];
	ld.global.nc.v2.f32 	{%f121, %f122}, [%rd12+48];
	mul.f32 	%f123, %f119, %f121;
	mul.f32 	%f124, %f120, %f122;
	sub.f32 	%f125, %f123, %f124;
	mul.f32 	%f126, %f120, %f121;
	fma.rn.f32 	%f127, %f122, %f119, %f126;
	add.f32 	%f128, %f117, %f127;
	add.f32 	%f129, %f118, %f125;
	add.s64 	%rd20, %rd19, %rd13;
	ld.global.nc.v2.f32 	{%f130, %f131}, [%rd20];
	ld.global.nc.v2.f32 	{%f132, %f133}, [%rd12+56];
	mul.f32 	%f134, %f130, %f132;
	mul.f32 	%f135, %f131, %f133;
	sub.f32 	%f136, %f134, %f135;
	mul.f32 	%f137, %f131, %f132;
	fma.rn.f32 	%f138, %f133, %f130, %f137;
	add.f32 	%f406, %f128, %f138;
	add.f32 	%f405, %f129, %f136;
	add.s32 	%r150, %r150, 8;
	add.s32 	%r149, %r149, 8;
	add.s32 	%r97, %r149, %r46;
	setp.ne.s32 	%p8, %r97, %r49;
	@%p8 bra 	$L__BB6_25;
$L__BB6_26:
	setp.eq.s32 	%p9, %r48, 0;
	@%p9 bra 	$L__BB6_34;
	and.b32  	%r56, %r47, 3;
	setp.lt.u32 	%p10, %r48, 4;
	@%p10 bra 	$L__BB6_29;
	mad.lo.s32 	%r98, %r149, %r67, %r132;
	mul.wide.s32 	%rd21, %r98, 8;
	add.s64 	%rd22, %rd2, %rd21;
	mul.wide.s32 	%rd23, %r150, 8;
	add.s64 	%rd24, %rd1, %rd23;
	ld.global.nc.v2.f32 	{%f140, %f141}, [%rd22];
	ld.global.nc.v2.f32 	{%f142, %f143}, [%rd24];
	mul.f32 	%f144, %f140, %f142;
	mul.f32 	%f145, %f141, %f143;
	sub.f32 	%f146, %f144, %f145;
	mul.f32 	%f147, %f141, %f142;
	fma.rn.f32 	%f148, %f143, %f140, %f147;
	add.f32 	%f149, %f406, %f148;
	add.f32 	%f150, %f405, %f146;
	mul.wide.s32 	%rd25, %r67, 8;
	add.s64 	%rd26, %rd22, %rd25;
	ld.global.nc.v2.f32 	{%f151, %f152}, [%rd26];
	ld.global.nc.v2.f32 	{%f153, %f154}, [%rd24+8];
	mul.f32 	%f155, %f151, %f153;
	mul.f32 	%f156, %f152, %f154;
	sub.f32 	%f157, %f155, %f156;
	mul.f32 	%f158, %f152, %f153;
	fma.rn.f32 	%f159, %f154, %f151, %f158;
	add.f32 	%f160, %f149, %f159;
	add.f32 	%f161, %f150, %f157;
	add.s64 	%rd27, %rd26, %rd25;
	ld.global.nc.v2.f32 	{%f162, %f163}, [%rd27];
	ld.global.nc.v2.f32 	{%f164, %f165}, [%rd24+16];
	mul.f32 	%f166, %f162, %f164;
	mul.f32 	%f167, %f163, %f165;
	sub.f32 	%f168, %f166, %f167;
	mul.f32 	%f169, %f163, %f164;
	fma.rn.f32 	%f170, %f165, %f162, %f169;
	add.f32 	%f171, %f160, %f170;
	add.f32 	%f172, %f161, %f168;
	add.s64 	%rd28, %rd27, %rd25;
	ld.global.nc.v2.f32 	{%f173, %f174}, [%rd28];
	ld.global.nc.v2.f32 	{%f175, %f176}, [%rd24+24];
	mul.f32 	%f177, %f173, %f175;
	mul.f32 	%f178, %f174, %f176;
	sub.f32 	%f179, %f177, %f178;
	mul.f32 	%f180, %f174, %f175;
	fma.rn.f32 	%f181, %f176, %f173, %f180;
	add.f32 	%f406, %f171, %f181;
	add.f32 	%f405, %f172, %f179;
	add.s32 	%r150, %r150, 4;
	add.s32 	%r149, %r149, 4;
$L__BB6_29:
	setp.eq.s32 	%p11, %r56, 0;
	@%p11 bra 	$L__BB6_34;
	setp.eq.s32 	%p12, %r56, 1;
	@%p12 bra 	$L__BB6_32;
	mad.lo.s32 	%r99, %r149, %r67, %r132;
	mul.wide.s32 	%rd29, %r99, 8;
	add.s64 	%rd30, %rd2, %rd29;
	mul.wide.s32 	%rd31, %r150, 8;
	add.s64 	%rd32, %rd1, %rd31;
	ld.global.nc.v2.f32 	{%f183, %f184}, [%rd30];
	ld.global.nc.v2.f32 	{%f185, %f186}, [%rd32];
	mul.f32 	%f187, %f183, %f185;
	mul.f32 	%f188, %f184, %f186;
	sub.f32 	%f189, %f187, %f188;
	mul.f32 	%f190, %f184, %f185;
	fma.rn.f32 	%f191, %f186, %f183, %f190;
	add.f32 	%f192, %f406, %f191;
	add.f32 	%f193, %f405, %f189;
	mul.wide.s32 	%rd33, %r67, 8;
	add.s64 	%rd34, %rd30, %rd33;
	ld.global.nc.v2.f32 	{%f194, %f195}, [%rd34];
	ld.global.nc.v2.f32 	{%f196, %f197}, [%rd32+8];
	mul.f32 	%f198, %f194, %f196;
	mul.f32 	%f199, %f195, %f197;
	sub.f32 	%f200, %f198, %f199;
	mul.f32 	%f201, %f195, %f196;
	fma.rn.f32 	%f202, %f197, %f194, %f201;
	add.f32 	%f406, %f192, %f202;
	add.f32 	%f405, %f193, %f200;
	add.s32 	%r150, %r150, 2;
	add.s32 	%r149, %r149, 2;
$L__BB6_32:
	and.b32  	%r100, %r47, 1;
	setp.eq.b32 	%p13, %r100, 1;
	not.pred 	%p14, %p13;
	@%p14 bra 	$L__BB6_34;
	mad.lo.s32 	%r101, %r149, %r67, %r132;
	mul.wide.s32 	%rd35, %r101, 8;
	add.s64 	%rd36, %rd2, %rd35;
	mul.wide.s32 	%rd37, %r150, 8;
	add.s64 	%rd38, %rd1, %rd37;
	ld.global.nc.v2.f32 	{%f203, %f204}, [%rd36];
	ld.global.nc.v2.f32 	{%f205, %f206}, [%rd38];
	mul.f32 	%f207, %f203, %f205;
	mul.f32 	%f208, %f204, %f206;
	sub.f32 	%f209, %f207, %f208;
	mul.f32 	%f210, %f204, %f205;
	fma.rn.f32 	%f211, %f206, %f203, %f210;
	add.f32 	%f406, %f406, %f211;
	add.f32 	%f405, %f405, %f209;
$L__BB6_34:
	mad.lo.s32 	%r102, %r146, %r75, %r132;
	mul.wide.s32 	%rd39, %r102, 8;
	add.s64 	%rd40, %rd3, %rd39;
	st.global.v2.f32 	[%rd40], {%f405, %f406};
	add.s32 	%r146, %r146, %r3;
	setp.lt.s32 	%p15, %r146, %r74;
	@%p15 bra 	$L__BB6_22;
$L__BB6_35:
	add.s32 	%r132, %r132, %r4;
	setp.lt.s32 	%p16, %r132, %r75;
	@%p16 bra 	$L__BB6_20;
$L__BB6_36:
	ret;

}
	// .globl	_cupy_upfirdn2D_complex128
.visible .entry _cupy_upfirdn2D_complex128(
	.param .u64 .ptr .align 1 _cupy_upfirdn2D_complex128_param_0,
	.param .u32 _cupy_upfirdn2D_complex128_param_1,
	.param .u64 .ptr .align 1 _cupy_upfirdn2D_complex128_param_2,
	.param .u32 _cupy_upfirdn2D_complex128_param_3,
	.param .u32 _cupy_upfirdn2D_complex128_param_4,
	.param .u32 _cupy_upfirdn2D_complex128_param_5,
	.param .u32 _cupy_upfirdn2D_complex128_param_6,
	.param .u32 _cupy_upfirdn2D_complex128_param_7,
	.param .u32 _cupy_upfirdn2D_complex128_param_8,
	.param .u64 .ptr .align 1 _cupy_upfirdn2D_complex128_param_9,
	.param .u32 _cupy_upfirdn2D_complex128_param_10,
	.param .u32 _cupy_upfirdn2D_complex128_param_11
)
.maxntid 64
{
	.reg .pred 	%p<31>;
	.reg .b32 	%r<155>;
	.reg .b64 	%rd<59>;
	.reg .b64 	%fd<407>;

	ld.param.u64 	%rd6, [_cupy_upfirdn2D_complex128_param_0];
	ld.param.u32 	%r67, [_cupy_upfirdn2D_complex128_param_1];
	ld.param.u64 	%rd7, [_cupy_upfirdn2D_complex128_param_2];
	ld.param.u32 	%r68, [_cupy_upfirdn2D_complex128_param_3];
	ld.param.u32 	%r69, [_cupy_upfirdn2D_complex128_param_4];
	ld.param.u32 	%r70, [_cupy_upfirdn2D_complex128_param_5];
	ld.param.u32 	%r71, [_cupy_upfirdn2D_complex128_param_6];
	ld.param.u32 	%r72, [_cupy_upfirdn2D_complex128_param_7];
	ld.param.u32 	%r73, [_cupy_upfirdn2D_complex128_param_8];
	ld.param.u64 	%rd8, [_cupy_upfirdn2D_complex128_param_9];
	ld.param.u32 	%r74, [_cupy_upfirdn2D_complex128_param_10];
	ld.param.u32 	%r75, [_cupy_upfirdn2D_complex128_param_11];
	cvta.to.global.u64 	%rd1, %rd7;
	cvta.to.global.u64 	%rd2, %rd6;
	cvta.to.global.u64 	%rd3, %rd8;
	mov.u32 	%r76, %ctaid.x;
	mov.u32 	%r77, %ntid.x;
	mov.u32 	%r78, %tid.x;
	mad.lo.s32 	%r1, %r76, %r77, %r78;
	mov.u32 	%r79, %ctaid.y;
	mov.u32 	%r80, %ntid.y;
	mov.u32 	%r81, %tid.y;
	mad.lo.s32 	%r132, %r79, %r80, %r81;
	mov.u32 	%r82, %nctaid.x;
	mul.lo.s32 	%r3, %r77, %r82;
	mov.u32 	%r83, %nctaid.y;
	mul.lo.s32 	%r4, %r80, %r83;
	setp.ge.s32 	%p1, %r132, %r75;
	@%p1 bra 	$L__BB7_36;
	setp.eq.s32 	%p2, %r70, 1;
	@%p2 bra 	$L__BB7_2;
	bra.uni 	$L__BB7_20;
$L__BB7_2:
	add.s64 	%rd4, %rd1, 64;
	add.s64 	%rd5, %rd2, 64;
$L__BB7_3:
	setp.ge.s32 	%p17, %r1, %r74;
	@%p17 bra 	$L__BB7_7;
	mul.lo.s32 	%r103, %r132, %r69;
	div.s32 	%r104, %r103, %r68;
	mul.lo.s32 	%r105, %r104, %r68;
	sub.s32 	%r106, %r103, %r105;
	mul.lo.s32 	%r107, %r106, %r72;
	rem.s32 	%r108, %r104, %r73;
	sub.s32 	%r109, %r108, %r72;
	add.s32 	%r110, %r109, 1;
	setp.lt.s32 	%p18, %r109, -1;
	selp.b32 	%r111, %r110, 0, %p18;
	sub.s32 	%r6, %r107, %r111;
	selp.b32 	%r7, 0, %r110, %p18;
	setp.gt.s32 	%p19, %r71, %r108;
	add.s32 	%r112, %r108, 1;
	selp.b32 	%r8, %r112, %r71, %p19;
	max.s32 	%r9, %r109, -1;
	min.s32 	%r113, %r109, -1;
	sub.s32 	%r10, %r107, %r113;
	mov.u32 	%r133, %r1;
$L__BB7_5:
	setp.lt.s32 	%p20, %r7, %r8;
	mov.f64 	%fd375, 0d0000000000000000;
	mov.f64 	%fd376, %fd375;
	@%p20 bra 	$L__BB7_8;
$L__BB7_6:
	mad.lo.s32 	%r131, %r133, %r75, %r132;
	mul.wide.s32 	%rd57, %r131, 16;
	add.s64 	%rd58, %rd3, %rd57;
	st.global.v2.f64 	[%rd58], {%fd375, %fd376};
	add.s32 	%r133, %r133, %r3;
	setp.lt.s32 	%p29, %r133, %r74;
	@%p29 bra 	$L__BB7_5;
$L__BB7_7:
	add.s32 	%r132, %r132, %r4;
	setp.lt.s32 	%p30, %r132, %r75;
	@%p30 bra 	$L__BB7_3;
	bra.uni 	$L__BB7_36;
$L__BB7_8:
	sub.s32 	%r114, %r8, %r9;
	add.s32 	%r115, %r114, -2;
	setp.lt.u32 	%p21, %r115, 7;
	mul.lo.s32 	%r14, %r133, %r67;
	mov.f64 	%fd376, 0d0000000000000000;
	mov.u32 	%r141, %r7;
	mov.u32 	%r142, %r6;
	mov.f64 	%fd375, %fd376;
	@%p21 bra 	$L__BB7_12;
	not.b32 	%r116, %r9;
	add.s32 	%r117, %r8, %r116;
	and.b32  	%r118, %r117, -8;
	neg.s32 	%r136, %r118;
	add.s32 	%r119, %r9, %r14;
	add.s32 	%r134, %r119, 1;
	mov.f64 	%fd376, 0d0000000000000000;
	mov.u32 	%r135, %r10;
	mov.u32 	%r137, %r9;
	mov.u32 	%r138, %r6;
$L__BB7_10:
	.pragma "nounroll";
	mul.wide.s32 	%rd41, %r138, 16;
	add.s64 	%rd42, %rd4, %rd41;
	mul.wide.s32 	%rd43, %r134, 16;
	add.s64 	%rd44, %rd5, %rd43;
	ld.global.nc.v2.f64 	{%fd216, %fd217}, [%rd44+-64];
	ld.global.nc.v2.f64 	{%fd218, %fd219}, [%rd42+-64];
	mul.f64 	%fd220, %fd216, %fd218;
	mul.f64 	%fd221, %fd217, %fd219;
	sub.f64 	%fd222, %fd220, %fd221;
	mul.f64 	%fd223, %fd217, %fd218;
	fma.rn.f64 	%fd224, %fd219, %fd216, %fd223;
	add.f64 	%fd225, %fd376, %fd224;
	add.f64 	%fd226, %fd375, %fd222;
	ld.global.nc.v2.f64 	{%fd227, %fd228}, [%rd44+-48];
	ld.global.nc.v2.f64 	{%fd229, %fd230}, [%rd42+-48];
	mul.f64 	%fd231, %fd227, %fd229;
	mul.f64 	%fd232, %fd228, %fd230;
	sub.f64 	%fd233, %fd231, %fd232;
	mul.f64 	%fd234, %fd228, %fd229;
	fma.rn.f64 	%fd235, %fd230, %fd227, %fd234;
	add.f64 	%fd236, %fd225, %fd235;
	add.f64 	%fd237, %fd226, %fd233;
	ld.global.nc.v2.f64 	{%fd238, %fd239}, [%rd44+-32];
	ld.global.nc.v2.f64 	{%fd240, %fd241}, [%rd42+-32];
	mul.f64 	%fd242, %fd238, %fd240;
	mul.f64 	%fd243, %fd239, %fd241;
	sub.f64 	%fd244, %fd242, %fd243;
	mul.f64 	%fd245, %fd239, %fd240;
	fma.rn.f64 	%fd246, %fd241, %fd238, %fd245;
	add.f64 	%fd247, %fd236, %fd246;
	add.f64 	%fd248, %fd237, %fd244;
	ld.global.nc.v2.f64 	{%fd249, %fd250}, [%rd44+-16];
	ld.global.nc.v2.f64 	{%fd251, %fd252}, [%rd42+-16];
	mul.f64 	%fd253, %fd249, %fd251;
	mul.f64 	%fd254, %fd250, %fd252;
	sub.f64 	%fd255, %fd253, %fd254;
	mul.f64 	%fd256, %fd250, %fd251;
	fma.rn.f64 	%fd257, %fd252, %fd249, %fd256;
	add.f64 	%fd258, %fd247, %fd257;
	add.f64 	%fd259, %fd248, %fd255;
	ld.global.nc.v2.f64 	{%fd260, %fd261}, [%rd44];
	ld.global.nc.v2.f64 	{%fd262, %fd263}, [%rd42];
	mul.f64 	%fd264, %fd260, %fd262;
	mul.f64 	%fd265, %fd261, %fd263;
	sub.f64 	%fd266, %fd264, %fd265;
	mul.f64 	%fd267, %fd261, %fd262;
	fma.rn.f64 	%fd268, %fd263, %fd260, %fd267;
	add.f64 	%fd269, %fd258, %fd268;
	add.f64 	%fd270, %fd259, %fd266;
	ld.global.nc.v2.f64 	{%fd271, %fd272}, [%rd44+16];
	ld.global.nc.v2.f64 	{%fd273, %fd274}, [%rd42+16];
	mul.f64 	%fd275, %fd271, %fd273;
	mul.f64 	%fd276, %fd272, %fd274;
	sub.f64 	%fd277, %fd275, %fd276;
	mul.f64 	%fd278, %fd272, %fd273;
	fma.rn.f64 	%fd279, %fd274, %fd271, %fd278;
	add.f64 	%fd280, %fd269, %fd279;
	add.f64 	%fd281, %fd270, %fd277;
	ld.global.nc.v2.f64 	{%fd282, %fd283}, [%rd44+32];
	ld.global.nc.v2.f64 	{%fd284, %fd285}, [%rd42+32];
	mul.f64 	%fd286, %fd282, %fd284;
	mul.f64 	%fd287, %fd283, %fd285;
	sub.f64 	%fd288, %fd286, %fd287;
	mul.f64 	%fd289, %fd283, %fd284;
	fma.rn.f64 	%fd290, %fd285, %fd282, %fd289;
	add.f64 	%fd291, %fd280, %fd290;
	add.f64 	%fd292, %fd281, %fd288;
	ld.global.nc.v2.f64 	{%fd293, %fd294}, [%rd44+48];
	ld.global.nc.v2.f64 	{%fd295, %fd296}, [%rd42+48];
	mul.f64 	%fd297, %fd293, %fd295;
	mul.f64 	%fd298, %fd294, %fd296;
	sub.f64 	%fd299, %fd297, %fd298;
	mul.f64 	%fd300, %fd294, %fd295;
	fma.rn.f64 	%fd301, %fd296, %fd293, %fd300;
	add.f64 	%fd376, %fd291, %fd301;
	add.f64 	%fd375, %fd292, %fd299;
	add.s32 	%r138, %r138, 8;
	add.s32 	%r137, %r137, 8;
	add.s32 	%r136, %r136, 8;
	add.s32 	%r135, %r135, 8;
	add.s32 	%r134, %r134, 8;
	setp.ne.s32 	%p22, %r136, 0;
	@%p22 bra 	$L__BB7_10;
	add.s32 	%r141, %r137, 1;
	add.s32 	%r142, %r135, -1;
$L__BB7_12:
	not.b32 	%r120, %r9;
	add.s32 	%r121, %r8, %r120;
	and.b32  	%r31, %r121, 7;
	setp.eq.s32 	%p23, %r31, 0;
	@%p23 bra 	$L__BB7_6;
	setp.lt.u32 	%p24, %r31, 4;
	@%p24 bra 	$L__BB7_15;
	add.s32 	%r122, %r141, %r14;
	mul.wide.s32 	%rd45, %r122, 16;
	add.s64 	%rd46, %rd2, %rd45;
	mul.wide.s32 	%rd47, %r142, 16;
	add.s64 	%rd48, %rd1, %rd47;
	ld.global.nc.v2.f64 	{%fd303, %fd304}, [%rd46];
	ld.global.nc.v2.f64 	{%fd305, %fd306}, [%rd48];
	mul.f64 	%fd307, %fd303, %fd305;
	mul.f64 	%fd308, %fd304, %fd306;
	sub.f64 	%fd309, %fd307, %fd308;
	mul.f64 	%fd310, %fd304, %fd305;
	fma.rn.f64 	%fd311, %fd306, %fd303, %fd310;
	add.f64 	%fd312, %fd376, %fd311;
	add.f64 	%fd313, %fd375, %fd309;
	ld.global.nc.v2.f64 	{%fd314, %fd315}, [%rd46+16];
	ld.global.nc.v2.f64 	{%fd316, %fd317}, [%rd48+16];
	mul.f64 	%fd318, %fd314, %fd316;
	mul.f64 	%fd319, %fd315, %fd317;
	sub.f64 	%fd320, %fd318, %fd319;
	mul.f64 	%fd321, %fd315, %fd316;
	fma.rn.f64 	%fd322, %fd317, %fd314, %fd321;
	add.f64 	%fd323, %fd312, %fd322;
	add.f64 	%fd324, %fd313, %fd320;
	ld.global.nc.v2.f64 	{%fd325, %fd326}, [%rd46+32];
	ld.global.nc.v2.f64 	{%fd327, %fd328}, [%rd48+32];
	mul.f64 	%fd329, %fd325, %fd327;
	mul.f64 	%fd330, %fd326, %fd328;
	sub.f64 	%fd331, %fd329, %fd330;
	mul.f64 	%fd332, %fd326, %fd327;
	fma.rn.f64 	%fd333, %fd328, %fd325, %fd332;
	add.f64 	%fd334, %fd323, %fd333;
	add.f64 	%fd335, %fd324, %fd331;
	ld.global.nc.v2.f64 	{%fd336, %fd337}, [%rd46+48];
	ld.global.nc.v2.f64 	{%fd338, %fd339}, [%rd48+48];
	mul.f64 	%fd340, %fd336, %fd338;
	mul.f64 	%fd341, %fd337, %fd339;
	sub.f64 	%fd342, %fd340, %fd341;
	mul.f64 	%fd343, %fd337, %fd338;
	fma.rn.f64 	%fd344, %fd339, %fd336, %fd343;
	add.f64 	%fd376, %fd334, %fd344;
	add.f64 	%fd375, %fd335, %fd342;
	add.s32 	%r142, %r142, 4;
	add.s32 	%r141, %r141, 4;
$L__BB7_15:
	not.b32 	%r124, %r9;
	add.s32 	%r125, %r8, %r124;
	and.b32  	%r123, %r125, 3;
	setp.eq.s32 	%p25, %r123, 0;
	@%p25 bra 	$L__BB7_6;
	setp.eq.s32 	%p26, %r123, 1;
	@%p26 bra 	$L__BB7_18;
	add.s32 	%r126, %r141, %r14;
	mul.wide.s32 	%rd49, %r126, 16;
	add.s64 	%rd50, %rd2, %rd49;
	mul.wide.s32 	%rd51, %r142, 16;
	add.s64 	%rd52, %rd1, %rd51;
	ld.global.nc.v2.f64 	{%fd346, %fd347}, [%rd50];
	ld.global.nc.v2.f64 	{%fd348, %fd349}, [%rd52];
	mul.f64 	%fd350, %fd346, %fd348;
	mul.f64 	%fd351, %fd347, %fd349;
	sub.f64 	%fd352, %fd350, %fd351;
	mul.f64 	%fd353, %fd347, %fd348;
	fma.rn.f64 	%fd354, %fd349, %fd346, %fd353;
	add.f64 	%fd355, %fd376, %fd354;
	add.f64 	%fd356, %fd375, %fd352;
	ld.global.nc.v2.f64 	{%fd357, %fd358}, [%rd50+16];
	ld.global.nc.v2.f64 	{%fd359, %fd360}, [%rd52+16];
	mul.f64 	%fd361, %fd357, %fd359;
	mul.f64 	%fd362, %fd358, %fd360;
	sub.f64 	%fd363, %fd361, %fd362;
	mul.f64 	%fd364, %fd358, %fd359;
	fma.rn.f64 	%fd365, %fd360, %fd357, %fd364;
	add.f64 	%fd376, %fd355, %fd365;
	add.f64 	%fd375, %fd356, %fd363;
	add.s32 	%r142, %r142, 2;
	add.s32 	%r141, %r141, 2;
$L__BB7_18:
	not.b32 	%r127, %r9;
	add.s32 	%r128, %r8, %r127;
	and.b32  	%r129, %r128, 1;
	setp.eq.b32 	%p27, %r129, 1;
	not.pred 	%p28, %p27;
	@%p28 bra 	$L__BB7_6;
	add.s32 	%r130, %r141, %r14;
	mul.wide.s32 	%rd53, %r130, 16;
	add.s64 	%rd54, %rd2, %rd53;
	mul.wide.s32 	%rd55, %r142, 16;
	add.s64 	%rd56, %rd1, %rd55;
	ld.global.nc.v2.f64 	{%fd366, %fd367}, [%rd54];
	ld.global.nc.v2.f64 	{%fd368, %fd369}, [%rd56];
	mul.f64 	%fd370, %fd366, %fd368;
	mul.f64 	%fd371, %fd367, %fd369;
	sub.f64 	%fd372, %fd370, %fd371;
	mul.f64 	%fd373, %fd367, %fd368;
	fma.rn.f64 	%fd374, %fd369, %fd366, %fd373;
	add.f64 	%fd376, %fd376, %fd374;
	add.f64 	%fd375, %fd375, %fd372;
	bra.uni 	$L__BB7_6;
$L__BB7_20:
	setp.ge.s32 	%p3, %r1, %r74;
	@%p3 bra 	$L__BB7_35;
	mov.u32 	%r146, %r1;
$L__BB7_22:
	mul.lo.s32 	%r84, %r146, %r69;
	div.s32 	%r85, %r84, %r68;
	mul.lo.s32 	%r86, %r85, %r68;
	sub.s32 	%r87, %r84, %r86;
	mul.lo.s32 	%r88, %r87, %r72;
	rem.s32 	%r89, %r85, %r73;
	sub.s32 	%r42, %r89, %r72;
	add.s32 	%r90, %r42, 1;
	setp.lt.s32 	%p4, %r42, -1;
	selp.b32 	%r91, %r90, 0, %p4;
	sub.s32 	%r150, %r88, %r91;
	selp.b32 	%r149, 0, %r90, %p4;
	setp.gt.s32 	%p5, %r71, %r89;
	add.s32 	%r92, %r89, 1;
	selp.b32 	%r45, %r92, %r71, %p5;
	setp.ge.s32 	%p6, %r149, %r45;
	mov.f64 	%fd405, 0d0000000000000000;
	mov.f64 	%fd406, %fd405;
	@%p6 bra 	$L__BB7_34;
	max.s32 	%r93, %r42, -1;
	not.b32 	%r46, %r93;
	add.s32 	%r47, %r45, %r46;
	sub.s32 	%r94, %r45, %r93;
	add.s32 	%r95, %r94, -2;
	and.b32  	%r48, %r47, 7;
	setp.lt.u32 	%p7, %r95, 7;
	mov.f64 	%fd406, 0d0000000000000000;
	mov.f64 	%fd405, %fd406;
	@%p7 bra 	$L__BB7_26;
	and.b32  	%r49, %r47, -8;
	mov.f64 	%fd406, 0d0000000000000000;
$L__BB7_25:
	.pragma "nounroll";
	mad.lo.s32 	%r96, %r149, %r67, %r132;
	mul.wide.s32 	%rd9, %r96, 16;
	add.s64 	%rd10, %rd2, %rd9;
	mul.wide.s32 	%rd11, %r150, 16;
	add.s64 	%rd12, %rd1, %rd11;
	ld.global.nc.v2.f64 	{%fd53, %fd54}, [%rd10];
	ld.global.nc.v2.f64 	{%fd55, %fd56}, [%rd12];
	mul.f64 	%fd57, %fd53, %fd55;
	mul.f64 	%fd58, %fd54, %fd56;
	sub.f64 	%fd59, %fd57, %fd58;
	mul.f64 	%fd60, %fd54, %fd55;
	fma.rn.f64 	%fd61, %fd56, %fd53, %fd60;
	add.f64 	%fd62, %fd406, %fd61;
	add.f64 	%fd63, %fd405, %fd59;
	mul.wide.s32 	%rd13, %r67, 16;
	add.s64 	%rd14, %rd10, %rd13;
	ld.global.nc.v2.f64 	{%fd64, %fd65}, [%rd14];
	ld.global.nc.v2.f64 	{%fd66, %fd67}, [%rd12+16];
	mul.f64 	%fd68, %fd64, %fd66;
	mul.f64 	%fd69, %fd65, %fd67;
	sub.f64 	%fd70, %fd68, %fd69;
	mul.f64 	%fd71, %fd65, %fd66;
	fma.rn.f64 	%fd72, %fd67, %fd64, %fd71;
	add.f64 	%fd73, %fd62, %fd72;
	add.f64 	%fd74, %fd63, %fd70;
	add.s64 	%rd15, %rd14, %rd13;
	ld.global.nc.v2.f64 	{%fd75, %fd76}, [%rd15];
	ld.global.nc.v2.f64 	{%fd77, %fd78}, [%rd12+32];
	mul.f64 	%fd79, %fd75, %fd77;
	mul.f64 	%fd80, %fd76, %fd78;
	sub.f64 	%fd81, %fd79, %fd80;
	mul.f64 	%fd82, %fd76, %fd77;
	fma.rn.f64 	%fd83, %fd78, %fd75, %fd82;
	add.f64 	%fd84, %fd73, %fd83;
	add.f64 	%fd85, %fd74, %fd81;
	add.s64 	%rd16, %rd15, %rd13;
	ld.global.nc.v2.f64 	{%fd86, %fd87}, [%rd16];
	ld.global.nc.v2.f64 	{%fd88, %fd89}, [%rd12+48];
	mul.f64 	%fd90, %fd86, %fd88;
	mul.f64 	%fd91, %fd87, %fd89;
	sub.f64 	%fd92, %fd90, %fd91;
	mul.f64 	%fd93, %fd87, %fd88;
	fma.rn.f64 	%fd94, %fd89, %fd86, %fd93;
	add.f64 	%fd95, %fd84, %fd94;
	add.f64 	%fd96, %fd85, %fd92;
	add.s64 	%rd17, %rd16, %rd13;
	ld.global.nc.v2.f64 	{%fd97, %fd98}, [%rd17];
	ld.global.nc.v2.f64 	{%fd99, %fd100}, [%rd12+64];
	mul.f64 	%fd101, %fd97, %fd99;
	mul.f64 	%fd102, %fd98, %fd100;
	sub.f64 	%fd103, %fd101, %fd102;
	mul.f64 	%fd104, %fd98, %fd99;
	fma.rn.f64 	%fd105, %fd100, %fd97, %fd104;
	add.f64 	%fd106, %fd95, %fd105;
	add.f64 	%fd107, %fd96, %fd103;
	add.s64 	%rd18, %rd17, %rd13;
	ld.global.nc.v2.f64 	{%fd108, %fd109}, [%rd18];
	ld.global.nc.v2.f64 	{%fd110, %fd111}, [%rd12+80];
	mul.f64 	%fd112, %fd108, %fd110;
	mul.f64 	%fd113, %fd109, %fd111;
	sub.f64 	%fd114, %fd112, %fd113;
	mul.f64 	%fd115, %fd109, %fd110;
	fma.rn.f64 	%fd116, %fd111, %fd108, %fd115;
	add.f64 	%fd117, %fd106, %fd116;
	add.f64 	%fd118, %fd107, %fd114;
	add.s64 	%rd19, %rd18, %rd13;
	ld.global.nc.v2.f64 	{%fd119, %fd120}, [%rd19];
	ld.global.nc.v2.f64 	{%fd121, %fd122}, [%rd12+96];
	mul.f64 	%fd123, %fd119, %fd121;
	mul.f64 	%fd124, %fd120, %fd122;
	sub.f64 	%fd125, %fd123, %fd124;
	mul.f64 	%fd126, %fd120, %fd121;
	fma.rn.f64 	%fd127, %fd122, %fd119, %fd126;
	add.f64 	%fd128, %fd117, %fd127;
	add.f64 	%fd129, %fd118, %fd125;
	add.s64 	%rd20, %rd19, %rd13;
	ld.global.nc.v2.f64 	{%fd130, %fd131}, [%rd20];
	ld.global.nc.v2.f64 	{%fd132, %fd133}, [%rd12+112];
	mul.f64 	%fd134, %fd130, %fd132;
	mul.f64 	%fd135, %fd131, %fd133;
	sub.f64 	%fd136, %fd134, %fd135;
	mul.f64 	%fd137, %fd131, %fd132;
	fma.rn.f64 	%fd138, %fd133, %fd130, %fd137;
	add.f64 	%fd406, %fd128, %fd138;
	add.f64 	%fd405, %fd129, %fd136;
	add.s32 	%r150, %r150, 8;
	add.s32 	%r149, %r149, 8;
	add.s32 	%r97, %r149, %r46;
	setp.ne.s32 	%p8, %r97, %r49;
	@%p8 bra 	$L__BB7_25;
$L__BB7_26:
	setp.eq.s32 	%p9, %r48, 0;
	@%p9 bra 	$L__BB7_34;
	and.b32  	%r56, %r47, 3;
	setp.lt.u32 	%p10, %r48, 4;
	@%p10 bra 	$L__BB7_29;
	mad.lo.s32 	%r98, %r149, %r67, %r132;
	mul.wide.s32 	%rd21, %r98, 16;
	add.s64 	%rd22, %rd2, %rd21;
	mul.wide.s32 	%rd23, %r150, 16;
	add.s64 	%rd24, %rd1, %rd23;
	ld.global.nc.v2.f64 	{%fd140, %fd141}, [%rd22];
	ld.global.nc.v2.f64 	{%fd142, %fd143}, [%rd24];
	mul.f64 	%fd144, %fd140, %fd142;
	mul.f64 	%fd145, %fd141, %fd143;
	sub.f64 	%fd146, %fd144, %fd145;
	mul.f64 	%fd147, %fd141, %fd142;
	fma.rn.f64 	%fd148, %fd143, %fd140, %fd147;
	add.f64 	%fd149, %fd406, %fd148;
	add.f64 	%fd150, %fd405, %fd146;
	mul.wide.s32 	%rd25, %r67, 16;
	add.s64 	%rd26, %rd22, %rd25;
	ld.global.nc.v2.f64 	{%fd151, %fd152}, [%rd26];
	ld.global.nc.v2.f64 	{%fd153, %fd154}, [%rd24+16];
	mul.f64 	%fd155, %fd151, %fd153;
	mul.f64 	%fd156, %fd152, %fd154;
	sub.f64 	%fd157, %fd155, %fd156;
	mul.f64 	%fd158, %fd152, %fd153;
	fma.rn.f64 	%fd159, %fd154, %fd151, %fd158;
	add.f64 	%fd160, %fd149, %fd159;
	add.f64 	%fd161, %fd150, %fd157;
	add.s64 	%rd27, %rd26, %rd25;
	ld.global.nc.v2.f64 	{%fd162, %fd163}, [%rd27];
	ld.global.nc.v2.f64 	{%fd164, %fd165}, [%rd24+32];
	mul.f64 	%fd166, %fd162, %fd164;
	mul.f64 	%fd167, %fd163, %fd165;
	sub.f64 	%fd168, %fd166, %fd167;
	mul.f64 	%fd169, %fd163, %fd164;
	fma.rn.f64 	%fd170, %fd165, %fd162, %fd169;
	add.f64 	%fd171, %fd160, %fd170;
	add.f64 	%fd172, %fd161, %fd168;
	add.s64 	%rd28, %rd27, %rd25;
	ld.global.nc.v2.f64 	{%fd173, %fd174}, [%rd28];
	ld.global.nc.v2.f64 	{%fd175, %fd176}, [%rd24+48];
	mul.f64 	%fd177, %fd173, %fd175;
	mul.f64 	%fd178, %fd174, %fd176;
	sub.f64 	%fd179, %fd177, %fd178;
	mul.f64 	%fd180, %fd174, %fd175;
	fma.rn.f64 	%fd181, %fd176, %fd173, %fd180;
	add.f64 	%fd406, %fd171, %fd181;
	add.f64 	%fd405, %fd172, %fd179;
	add.s32 	%r150, %r150, 4;
	add.s32 	%r149, %r149, 4;
$L__BB7_29:
	setp.eq.s32 	%p11, %r56, 0;
	@%p11 bra 	$L__BB7_34;
	setp.eq.s32 	%p12, %r56, 1;
	@%p12 bra 	$L__BB7_32;
	mad.lo.s32 	%r99, %r149, %r67, %r132;
	mul.wide.s32 	%rd29, %r99, 16;
	add.s64 	%rd30, %rd2, %rd29;
	mul.wide.s32 	%rd31, %r150, 16;
	add.s64 	%rd32, %rd1, %rd31;
	ld.global.nc.v2.f64 	{%fd183, %fd184}, [%rd30];
	ld.global.nc.v2.f64 	{%fd185, %fd186}, [%rd32];
	mul.f64 	%fd187, %fd183, %fd185;
	mul.f64 	%fd188, %fd184, %fd186;
	sub.f64 	%fd189, %fd187, %fd188;
	mul.f64 	%fd190, %fd184, %fd185;
	fma.rn.f64 	%fd191, %fd186, %fd183, %fd190;
	add.f64 	%fd192, %fd406, %fd191;
	add.f64 	%fd193, %fd405, %fd189;
	mul.wide.s32 	%rd33, %r67, 16;
	add.s64 	%rd34, %rd30, %rd33;
	ld.global.nc.v2.f64 	{%fd194, %fd195}, [%rd34];
	ld.global.nc.v2.f64 	{%fd196, %fd197}, [%rd32+16];
	mul.f64 	%fd198, %fd194, %fd196;
	mul.f64 	%fd199, %fd195, %fd197;
	sub.f64 	%fd200, %fd198, %fd199;
	mul.f64 	%fd201, %fd195, %fd196;
	fma.rn.f64 	%fd202, %fd197, %fd194, %fd201;
	add.f64 	%fd406, %fd192, %fd202;
	add.f64 	%fd405, %fd193, %fd200;
	add.s32 	%r150, %r150, 2;
	add.s32 	%r149, %r149, 2;
$L__BB7_32:
	and.b32  	%r100, %r47, 1;
	setp.eq.b32 	%p13, %r100, 1;
	not.pred 	%p14, %p13;
	@%p14 bra 	$L__BB7_34;
	mad.lo.s32 	%r101, %r149, %r67, %r132;
	mul.wide.s32 	%rd35, %r101, 16;
	add.s64 	%rd36, %rd2, %rd35;
	mul.wide.s32 	%rd37, %r150, 16;
	add.s64 	%rd38, %rd1, %rd37;
	ld.global.nc.v2.f64 	{%fd203, %fd204}, [%rd36];
	ld.global.nc.v2.f64 	{%fd205, %fd206}, [%rd38];
	mul.f64 	%fd207, %fd203, %fd205;
	mul.f64 	%fd208, %fd204, %fd206;
	sub.f64 	%fd209, %fd207, %fd208;
	mul.f64 	%fd210, %fd204, %fd205;
	fma.rn.f64 	%fd211, %fd206, %fd203, %fd210;
	add.f64 	%fd406, %fd406, %fd211;
	add.f64 	%fd405, %fd405, %fd209;
$L__BB7_34:
	mad.lo.s32 	%r102, %r146, %r75, %r132;
	mul.wide.s32 	%rd39, %r102, 16;
	add.s64 	%rd40, %rd3, %rd39;
	st.global.v2.f64 	[%rd40], {%fd405, %fd406};
	add.s32 	%r146, %r146, %r3;
	setp.lt.s32 	%p15, %r146, %r74;
	@%p15 bra 	$L__BB7_22;
$L__BB7_35:
	add.s32 	%r132, %r132, %r4;
	setp.lt.s32 	%p16, %r132, %r75;
	@%p16 bra 	$L__BB7_20;
$L__BB7_36:
	ret;

}


// ===== COMPILED SASS (sm_100) =====

	.target	sm_100

	.elftype	@"ET_EXEC"


//--------------------- .note.nv.tkinfo           --------------------------
	.section	.note.nv.tkinfo,"",@"SHT_NOTE"
	.sectionflags	@"SHF_NOTE_NV_TKINFO"
	.tkinfo
        /*0018*/ 	.word	0x00000002
        /*0030*/ 	.string	""
        /*0030*/ 	.string	"ptxas"
        /*0030*/ 	.string	"Cuda compilation tools, release 13.0, V13.0.88"
        /*0030*/ 	.string	"Build cuda_13.0.r13.0/compiler.36424714_0"
        /*0030*/ 	.string	"-arch sm_100 -m 64 "



//--------------------- .note.nv.cuinfo           --------------------------
	.section	.note.nv.cuinfo,"",@"SHT_NOTE"
	.sectionflags	@"SHF_NOTE_NV_CUINFO"
        /*0018*/ 	.short	0x0002
        /*001a*/ 	.short	0x0064
        /*001c*/ 	.short	0x0082
	.zero		2


//--------------------- .nv.info                  --------------------------
	.section	.nv.info,"",@"SHT_CUDA_INFO"
	.align	4


	//----- nvinfo : EIATTR_REGCOUNT
	.align		4
        /*0000*/ 	.byte	0x04, 0x2f
        /*0002*/ 	.short	(.L_29 - .L_28)
	.align		4
.L_28:
        /*0004*/ 	.word	index@(_cupy_upfirdn1D_float32)
        /*0008*/ 	.word	0x00000020


	//----- nvinfo : EIATTR_FRAME_SIZE
	.align		4
.L_29:
        /*000c*/ 	.byte	0x04, 0x11
        /*000e*/ 	.short	(.L_31 - .L_30)
	.align		4
.L_30:
        /*0010*/ 	.word	index@($__internal_3_$__cuda_sm20_div_u64)
        /*0014*/ 	.word	0x00000000


	//----- nvinfo : EIATTR_FRAME_SIZE
	.align		4
.L_31:
        /*0018*/ 	.byte	0x04, 0x11
        /*001a*/ 	.short	(.L_33 - .L_32)
	.align		4
.L_32:
        /*001c*/ 	.word	index@(_cupy_upfirdn1D_float32)
        /*0020*/ 	.word	0x00000000


	//----- nvinfo : EIATTR_REGCOUNT
	.align		4
.L_33:
        /*0024*/ 	.byte	0x04, 0x2f
        /*0026*/ 	.short	(.L_35 - .L_34)
	.align		4
.L_34:
        /*0028*/ 	.word	index@(_cupy_upfirdn1D_float64)
        /*002c*/ 	.word	0x00000020


	//----- nvinfo : EIATTR_FRAME_SIZE
	.align		4
.L_35:
        /*0030*/ 	.byte	0x04, 0x11
        /*0032*/ 	.short	(.L_37 - .L_36)
	.align		4
.L_36:
        /*0034*/ 	.word	index@($__internal_2_$__cuda_sm20_div_u64)
        /*0038*/ 	.word	0x00000000


	//----- nvinfo : EIATTR_FRAME_SIZE
	.align		4
.L_37:
        /*003c*/ 	.byte	0x04, 0x11
        /*003e*/ 	.short	(.L_39 - .L_38)
	.align		4
.L_38:
        /*0040*/ 	.word	index@(_cupy_upfirdn1D_float64)
        /*0044*/ 	.word	0x00000000


	//----- nvinfo : EIATTR_REGCOUNT
	.align		4
.L_39:
        /*0048*/ 	.byte	0x04, 0x2f
        /*004a*/ 	.short	(.L_41 - .L_40)
	.align		4
.L_40:
        /*004c*/ 	.word	index@(_cupy_upfirdn1D_complex64)
        /*0050*/ 	.word	0x00000020


	//----- nvinfo : EIATTR_FRAME_SIZE
	.align		4
.L_41:
        /*0054*/ 	.byte	0x04, 0x11
        /*0056*/ 	.short	(.L_43 - .L_42)
	.align		4
.L_42:
        /*0058*/ 	.word	index@($__internal_1_$__cuda_sm20_div_u64)
        /*005c*/ 	.word	0x00000000


	//----- nvinfo : EIATTR_FRAME_SIZE
	.align		4
.L_43:
        /*0060*/ 	.byte	0x04, 0x11
        /*0062*/ 	.short	(.L_45 - .L_44)
	.align		4
.L_44:
        /*0064*/ 	.word	index@(_cupy_upfirdn1D_complex64)
        /*0068*/ 	.word	0x00000000


	//----- nvinfo : EIATTR_REGCOUNT
	.align		4
.L_45:
        /*006c*/ 	.byte	0x04, 0x2f
        /*006e*/ 	.short	(.L_47 - .L_46)
	.align		4
.L_46:
        /*0070*/ 	.word	index@(_cupy_upfirdn1D_complex128)
        /*0074*/ 	.word	0x0000002c


	//----- nvinfo : EIATTR_FRAME_SIZE
	.align		4
.L_47:
        /*0078*/ 	.byte	0x04, 0x11
        /*007a*/ 	.short	(.L_49 - .L_48)
	.align		4
.L_48:
        /*007c*/ 	.word	index@($__internal_0_$__cuda_sm20_div_u64)
        /*0080*/ 	.word	0x00000000


	//----- nvinfo : EIATTR_FRAME_SIZE
	.align		4
.L_49:
        /*0084*/ 	.byte	0x04, 0x11
        /*0086*/ 	.short	(.L_51 - .L_50)
	.align		4
.L_50:
        /*0088*/ 	.word	index@(_cupy_upfirdn1D_complex128)
        /*008c*/ 	.word	0x00000000


	//----- nvinfo : EIATTR_REGCOUNT
	.align		4
.L_51:
        /*0090*/ 	.byte	0x04, 0x2f
        /*0092*/ 	.short	(.L_53 - .L_52)
	.align		4
.L_52:
        /*0094*/ 	.word	index@(_cupy_upfirdn2D_float32)
        /*0098*/ 	.word	0x00000020


	//----- nvinfo : EIATTR_FRAME_SIZE
	.align		4
.L_53:
        /*009c*/ 	.byte	0x04, 0x11
        /*009e*/ 	.short	(.L_55 - .L_54)
	.align		4
.L_54:
        /*00a0*/ 	.word	index@(_cupy_upfirdn2D_float32)
        /*00a4*/ 	.word	0x00000000


	//----- nvinfo : EIATTR_REGCOUNT
	.align		4
.L_55:
        /*00a8*/ 	.byte	0x04, 0x2f
        /*00aa*/ 	.short	(.L_57 - .L_56)
	.align		4
.L_56:
        /*00ac*/ 	.word	index@(_cupy_upfirdn2D_float64)
        /*00b0*/ 	.word	0x00000020


	//----- nvinfo : EIATTR_FRAME_SIZE
	.align		4
.L_57:
        /*00b4*/ 	.byte	0x04, 0x11
        /*00b6*/ 	.short	(.L_59 - .L_58)
	.align		4
.L_58:
        /*00b8*/ 	.word	index@(_cupy_upfirdn2D_float64)
        /*00bc*/ 	.word	0x00000000


	//----- nvinfo : EIATTR_REGCOUNT
	.align		4
.L_59:
        /*00c0*/ 	.byte	0x04, 0x2f
        /*00c2*/ 	.short	(.L_61 - .L_60)
	.align		4
.L_60:
        /*00c4*/ 	.word	index@(_cupy_upfirdn2D_complex64)
        /*00c8*/ 	.word	0x00000020


	//----- nvinfo : EIATTR_FRAME_SIZE
	.align		4
.L_61:
        /*00cc*/ 	.byte	0x04, 0x11
        /*00ce*/ 	.short	(.L_63 - .L_62)
	.align		4
.L_62:
        /*00d0*/ 	.word	index@(_cupy_upfirdn2D_complex64)
        /*00d4*/ 	.word	0x00000008


	//----- nvinfo : EIATTR_REGCOUNT
	.align		4
.L_63:
        /*00d8*/ 	.byte	0x04, 0x2f
        /*00da*/ 	.short	(.L_65 - .L_64)
	.align		4
.L_64:
        /*00dc*/ 	.word	index@(_cupy_upfirdn2D_complex128)
        /*00e0*/ 	.word	0x0000002c


	//----- nvinfo : EIATTR_FRAME_SIZE
	.align		4
.L_65:
        /*00e4*/ 	.byte	0x04, 0x11
        /*00e6*/ 	.short	(.L_67 - .L_66)
	.align		4
.L_66:
        /*00e8*/ 	.word	index@(_cupy_upfirdn2D_complex128)
        /*00ec*/ 	.word	0x00000000


	//----- nvinfo : EIATTR_MIN_STACK_SIZE
	.align		4
.L_67:
        /*00f0*/ 	.byte	0x04, 0x12
        /*00f2*/ 	.short	(.L_69 - .L_68)
	.align		4
.L_68:
        /*00f4*/ 	.word	index@(_cupy_upfirdn2D_complex128)
        /*00f8*/ 	.word	0x00000000


	//----- nvinfo : EIATTR_MIN_STACK_SIZE
	.align		4
.L_69:
        /*00fc*/ 	.byte	0x04, 0x12
        /*00fe*/ 	.short	(.L_71 - .L_70)
	.align		4
.L_70:
        /*0100*/ 	.word	index@(_cupy_upfirdn2D_complex64)
        /*0104*/ 	.word	0x00000008


	//----- nvinfo : EIATTR_MIN_STACK_SIZE
	.align		4
.L_71:
        /*0108*/ 	.byte	0x04, 0x12
        /*010a*/ 	.short	(.L_73 - .L_72)
	.align		4
.L_72:
        /*010c*/ 	.word	index@(_cupy_upfirdn2D_float64)
        /*0110*/ 	.word	0x00000000


	//----- nvinfo : EIATTR_MIN_STACK_SIZE
	.align		4
.L_73:
        /*0114*/ 	.byte	0x04, 0x12
        /*0116*/ 	.short	(.L_75 - .L_74)
	.align		4
.L_74:
        /*0118*/ 	.word	index@(_cupy_upfirdn2D_float32)
        /*011c*/ 	.word	0x00000000


	//----- nvinfo : EIATTR_MIN_STACK_SIZE
	.align		4
.L_75:
        /*0120*/ 	.byte	0x04, 0x12
        /*0122*/ 	.short	(.L_77 - .L_76)
	.align		4
.L_76:
        /*0124*/ 	.word	index@(_cupy_upfirdn1D_complex128)
        /*0128*/ 	.word	0x00000000


	//----- nvinfo : EIATTR_MIN_STACK_SIZE
	.align		4
.L_77:
        /*012c*/ 	.byte	0x04, 0x12
        /*012e*/ 	.short	(.L_79 - .L_78)
	.align		4
.L_78:
        /*0130*/ 	.word	index@(_cupy_upfirdn1D_complex64)
        /*0134*/ 	.word	0x00000000


	//----- nvinfo : EIATTR_MIN_STACK_SIZE
	.align		4
.L_79:
        /*0138*/ 	.byte	0x04, 0x12
        /*013a*/ 	.short	(.L_81 - .L_80)
	.align		4
.L_80:
        /*013c*/ 	.word	index@(_cupy_upfirdn1D_float64)
        /*0140*/ 	.word	0x00000000


	//----- nvinfo : EIATTR_MIN_STACK_SIZE
	.align		4
.L_81:
        /*0144*/ 	.byte	0x04, 0x12
        /*0146*/ 	.short	(.L_83 - .L_82)
	.align		4
.L_82:
        /*0148*/ 	.word	index@(_cupy_upfirdn1D_float32)
        /*014c*/ 	.word	0x00000000
.L_83:


//--------------------- .nv.compat                --------------------------
	.section	.nv.compat,"",@"SHT_CUDA_COMPAT_INFO"
	.align	4
        /*0000*/ 	.byte	0x02, 0x09, 0x00, 0x00, 0x02, 0x02, 0x01, 0x00, 0x02, 0x05, 0x05, 0x00, 0x03, 0x07, 0x01, 0x01
        /*0010*/ 	.byte	0x02, 0x03, 0x00, 0x00, 0x02, 0x06, 0x01, 0x00, 0x04, 0x0b, 0x08, 0x00, 0x01, 0x00, 0x00, 0x00
        /*0020*/ 	.byte	0x00, 0x00, 0x00, 0x00


//--------------------- .nv.info._cupy_upfirdn2D_complex128 --------------------------
	.section	.nv.info._cupy_upfirdn2D_complex128,"",@"SHT_CUDA_INFO"
	.sectionflags	@""
	.align	4


	//----- nvinfo : EIATTR_CUDA_API_VERSION
	.align		4
        /*0000*/ 	.byte	0x04, 0x37
        /*0002*/ 	.short	(.L_85 - .L_84)
.L_84:
        /*0004*/ 	.word	0x00000082


	//----- nvinfo : EIATTR_KPARAM_INFO
	.align		4
.L_85:
        /*0008*/ 	.byte	0x04, 0x17
        /*000a*/ 	.short	(.L_87 - .L_86)
.L_86:
        /*000c*/ 	.word	0x00000000
        /*0010*/ 	.short	0x000b
        /*0012*/ 	.short	0x003c
        /*0014*/ 	.byte	0x00, 0xf0, 0x11, 0x00


	//----- nvinfo : EIATTR_KPARAM_INFO
	.align		4
.L_87:
        /*0018*/ 	.byte	0x04, 0x17
        /*001a*/ 	.short	(.L_89 - .L_88)
.L_88:
        /*001c*/ 	.word	0x00000000
        /*0020*/ 	.short	0x000a
        /*0022*/ 	.short	0x0038
        /*0024*/ 	.byte	0x00, 0xf0, 0x11, 0x00


	//----- nvinfo : EIATTR_KPARAM_INFO
	.align		4
.L_89:
        /*0028*/ 	.byte	0x04, 0x17
        /*002a*/ 	.short	(.L_91 - .L_90)
.L_90:
        /*002c*/ 	.word	0x00000000
        /*0030*/ 	.short	0x0009
        /*0032*/ 	.short	0x0030
        /*0034*/ 	.byte	0x00, 0xf5, 0x21, 0x00


	//----- nvinfo : EIATTR_KPARAM_INFO
	.align		4
.L_91:
        /*0038*/ 	.byte	0x04, 0x17
        /*003a*/ 	.short	(.L_93 - .L_92)
.L_92:
        /*003c*/ 	.word	0x00000000
        /*0040*/ 	.short	0x0008
        /*0042*/ 	.short	0x002c
        /*0044*/ 	.byte	0x00, 0xf0, 0x11, 0x00


	//----- nvinfo : EIATTR_KPARAM_INFO
	.align		4
.L_93:
        /*0048*/ 	.byte	0x04, 0x17
        /*004a*/ 	.short	(.L_95 - .L_94)
.L_94:
        /*004c*/ 	.word	0x00000000
        /*0050*/ 	.short	0x0007
        /*0052*/ 	.short	0x0028
        /*0054*/ 	.byte	0x00, 0xf0, 0x11, 0x00


	//----- nvinfo : EIATTR_KPARAM_INFO
	.align		4
.L_95:
        /*0058*/ 	.byte	0x04, 0x17
        /*005a*/ 	.short	(.L_97 - .L_96)
.L_96:
        /*005c*/ 	.word	0x00000000
        /*0060*/ 	.short	0x0006
        /*0062*/ 	.short	0x0024
        /*0064*/ 	.byte	0x00, 0xf0, 0x11, 0x00


	//----- nvinfo : EIATTR_KPARAM_INFO
	.align		4
.L_97:
        /*0068*/ 	.byte	0x04, 0x17
        /*006a*/ 	.short	(.L_99 - .L_98)
.L_98:
        /*006c*/ 	.word	0x00000000
        /*0070*/ 	.short	0x0005
        /*0072*/ 	.short	0x0020
        /*0074*/ 	.byte	0x00, 0xf0, 0x11, 0x00


	//----- nvinfo : EIATTR_KPARAM_INFO
	.align		4
.L_99:
        /*0078*/ 	.byte	0x04, 0x17
        /*007a*/ 	.short	(.L_101 - .L_100)
.L_100:
        /*007c*/ 	.word	0x00000000
        /*0080*/ 	.short	0x0004
        /*0082*/ 	.short	0x001c
        /*0084*/ 	.byte	0x00, 0xf0, 0x11, 0x00


	//----- nvinfo : EIATTR_KPARAM_INFO
	.align		4
.L_101:
        /*0088*/ 	.byte	0x04, 0x17
        /*008a*/ 	.short	(.L_103 - .L_102)
.L_102:
        /*008c*/ 	.word	0x00000000
        /*0090*/ 	.short	0x0003
        /*0092*/ 	.short	0x0018
        /*0094*/ 	.byte	0x00, 0xf0, 0x11, 0x00


	//----- nvinfo : EIATTR_KPARAM_INFO
	.align		4
.L_103:
        /*0098*/ 	.byte	0x04, 0x17
        /*009a*/ 	.short	(.L_105 - .L_104)
.L_104:
        /*009c*/ 	.word	0x00000000
        /*00a0*/ 	.short	0x0002
        /*00a2*/ 	.short	0x0010
        /*00a4*/ 	.byte	0x00, 0xf5, 0x21, 0x00


	//----- nvinfo : EIATTR_KPARAM_INFO
	.align		4
.L_105:
        /*00a8*/ 	.byte	0x04, 0x17
        /*00aa*/ 	.short	(.L_107 - .L_106)
.L_106:
        /*00ac*/ 	.word	0x00000000
        /*00b0*/ 	.short	0x0001
        /*00b2*/ 	.short	0x0008
        /*00b4*/ 	.byte	0x00, 0xf0, 0x11, 0x00


	//----- nvinfo : EIATTR_KPARAM_INFO
	.align		4
.L_107:
        /*00b8*/ 	.byte	0x04, 0x17
        /*00ba*/ 	.short	(.L_109 - .L_108)
.L_108:
        /*00bc*/ 	.word	0x00000000
        /*00c0*/ 	.short	0x0000
        /*00c2*/ 	.short	0x0000
        /*00c4*/ 	.byte	0x00, 0xf5, 0x21, 0x00


	//----- nvinfo : EIATTR_SPARSE_MMA_MASK
	.align		4
.L_109:
        /*00c8*/ 	.byte	0x03, 0x50
        /*00ca*/ 	.short	0x0000


	//----- nvinfo : EIATTR_MAXREG_COUNT
	.align		4
        /*00cc*/ 	.byte	0x03, 0x1b
        /*00ce*/ 	.short	0x00ff


	//----- nvinfo : EIATTR_MERCURY_ISA_VERSION
	.align		4
        /*00d0*/ 	.byte	0x03, 0x5f
        /*00d2*/ 	.short	0x0101


	//----- nvinfo : EIATTR_VRC_CTA_INIT_COUNT
	.align		4
        /*00d4*/ 	.byte	0x02, 0x4a
	.zero		1
	.zero		1


	//----- nvinfo : EIATTR_EXIT_INSTR_OFFSETS
	.align		4
        /*00d8*/ 	.byte	0x04, 0x1c
        /*00da*/ 	.short	(.L_111 - .L_110)


	//   ....[0]....
.L_110:
        /*00dc*/ 	.word	0x000000f0


	//   ....[1]....
        /*00e0*/ 	.word	0x00001290


	//   ....[2]....
        /*00e4*/ 	.word	0x000024c0


	//----- nvinfo : EIATTR_MAX_THREADS
	.align		4
.L_111:
        /*00e8*/ 	.byte	0x04, 0x05
        /*00ea*/ 	.short	(.L_113 - .L_112)
.L_112:
        /*00ec*/ 	.word	0x00000040
        /*00f0*/ 	.word	0x00000001
        /*00f4*/ 	.word	0x00000001


	//----- nvinfo : EIATTR_CRS_STACK_SIZE
	.align		4
.L_113:
        /*00f8*/ 	.byte	0x04, 0x1e
        /*00fa*/ 	.short	(.L_115 - .L_114)
.L_114:
        /*00fc*/ 	.word	0x00000000


	//----- nvinfo : EIATTR_CBANK_PARAM_SIZE
	.align		4
.L_115:
        /*0100*/ 	.byte	0x03, 0x19
        /*0102*/ 	.short	0x0040


	//----- nvinfo : EIATTR_PARAM_CBANK
	.align		4
        /*0104*/ 	.byte	0x04, 0x0a
        /*0106*/ 	.short	(.L_117 - .L_116)
	.align		4
.L_116:
        /*0108*/ 	.word	index@(.nv.constant0._cupy_upfirdn2D_complex128)
        /*010c*/ 	.short	0x0380
        /*010e*/ 	.short	0x0040


	//----- nvinfo : EIATTR_SW_WAR
	.align		4
.L_117:
        /*0110*/ 	.byte	0x04, 0x36
        /*0112*/ 	.short	(.L_119 - .L_118)
.L_118:
        /*0114*/ 	.word	0x00000008
.L_119:


//--------------------- .nv.info._cupy_upfirdn2D_complex64 --------------------------
	.section	.nv.info._cupy_upfirdn2D_complex64,"",@"SHT_CUDA_INFO"
	.sectionflags	@""
	.align	4


	//----- nvinfo : EIATTR_CUDA_API_VERSION
	.align		4
        /*0000*/ 	.byte	0x04, 0x37
        /*0002*/ 	.short	(.L_121 - .L_120)
.L_120:
        /*0004*/ 	.word	0x00000082


	//----- nvinfo : EIATTR_KPARAM_INFO
	.align		4
.L_121:
        /*0008*/ 	.byte	0x04, 0x17
        /*000a*/ 	.short	(.L_123 - .L_122)
.L_122:
        /*000c*/ 	.word	0x00000000
        /*0010*/ 	.short	0x000b
        /*0012*/ 	.short	0x003c
        /*0014*/ 	.byte	0x00, 0xf0, 0x11, 0x00


	//----- nvinfo : EIATTR_KPARAM_INFO
	.align		4
.L_123:
        /*0018*/ 	.byte	0x04, 0x17
        /*001a*/ 	.short	(.L_125 - .L_124)
.L_124:
        /*001c*/ 	.word	0x00000000
        /*0020*/ 	.short	0x000a
        /*0022*/ 	.short	0x0038
        /*0024*/ 	.byte	0x00, 0xf0, 0x11, 0x00


	//----- nvinfo : EIATTR_KPARAM_INFO
	.align		4
.L_125:
        /*0028*/ 	.byte	0x04, 0x17
        /*002a*/ 	.short	(.L_127 - .L_126)
.L_126:
        /*002c*/ 	.word	0x00000000
        /*0030*/ 	.short	0x0009
        /*0032*/ 	.short	0x0030
        /*0034*/ 	.byte	0x00, 0xf5, 0x21, 0x00


	//----- nvinfo : EIATTR_KPARAM_INFO
	.align		4
.L_127:
        /*0038*/ 	.byte	0x04, 0x17
        /*003a*/ 	.short	(.L_129 - .L_128)
.L_128:
        /*003c*/ 	.word	0x00000000
        /*0040*/ 	.short	0x0008
        /*0042*/ 	.short	0x002c
        /*0044*/ 	.byte	0x00, 0xf0, 0x11, 0x00


	//----- nvinfo : EIATTR_KPARAM_INFO
	.align		4
.L_129:
        /*0048*/ 	.byte	0x04, 0x17
        /*004a*/ 	.short	(.L_131 - .L_130)
.L_130:
        /*004c*/ 	.word	0x00000000
        /*0050*/ 	.short	0x0007
        /*0052*/ 	.short	0x0028
        /*0054*/ 	.byte	0x00, 0xf0, 0x11, 0x00


	//----- nvinfo : EIATTR_KPARAM_INFO
	.align		4
.L_131:
        /*0058*/ 	.byte	0x04, 0x17
        /*005a*/ 	.short	(.L_133 - .L_132)
.L_132:
        /*005c*/ 	.word	0x00000000
        /*0060*/ 	.short	0x0006
        /*0062*/ 	.short	0x0024
        /*0064*/ 	.byte	0x00, 0xf0, 0x11, 0x00


	//----- nvinfo : EIATTR_KPARAM_INFO
	.align		4
.L_133:
        /*0068*/ 	.byte	0x04, 0x17
        /*006a*/ 	.short	(.L_135 - .L_134)
.L_134:
        /*006c*/ 	.word	0x00000000
        /*0070*/ 	.short	0x0005
        /*0072*/ 	.short	0x0020
        /*0074*/ 	.byte	0x00, 0xf0, 0x11, 0x00


	//----- nvinfo : EIATTR_KPARAM_INFO
	.align		4
.L_135:
        /*0078*/ 	.byte	0x04, 0x17
        /*007a*/ 	.short	(.L_137 - .L_136)
.L_136:
        /*007c*/ 	.word	0x00000000
        /*0080*/ 	.short	0x0004
        /*0082*/ 	.short	0x001c
        /*0084*/ 	.byte	0x00, 0xf0, 0x11, 0x00


	//----- nvinfo : EIATTR_KPARAM_INFO
	.align		4
.L_137:
        /*0088*/ 	.byte	0x04, 0x17
        /*008a*/ 	.short	(.L_139 - .L_138)
.L_138:
        /*008c*/ 	.word	0x00000000
        /*0090*/ 	.short	0x0003
        /*0092*/ 	.short	0x0018
        /*0094*/ 	.byte	0x00, 0xf0, 0x11, 0x00


	//----- nvinfo : EIATTR_KPARAM_INFO
	.align		4
.L_139:
        /*0098*/ 	.byte	0x04, 0x17
        /*009a*/ 	.short	(.L_141 - .L_140)
.L_140:
        /*009c*/ 	.word	0x00000000
        /*00a0*/ 	.short	0x0002
        /*00a2*/ 	.short	0x0010
        /*00a4*/ 	.byte	0x00, 0xf5, 0x21, 0x00


	//----- nvinfo : EIATTR_KPARAM_INFO
	.align		4
.L_141:
        /*00a8*/ 	.byte	0x04, 0x17
        /*00aa*/ 	.short	(.L_143 - .L_142)
.L_142:
        /*00ac*/ 	.word	0x00000000
        /*00b0*/ 	.short	0x0001
        /*00b2*/ 	.short	0x0008
        /*00b4*/ 	.byte	0x00, 0xf0, 0x11, 0x00


	//----- nvinfo : EIATTR_KPARAM_INFO
	.align		4
.L_143:
        /*00b8*/ 	.byte	0x04, 0x17
        /*00ba*/ 	.short	(.L_145 - .L_144)
.L_144:
        /*00bc*/ 	.word	0x00000000
        /*00c0*/ 	.short	0x0000
        /*00c2*/ 	.short	0x0000
        /*00c4*/ 	.byte	0x00, 0xf5, 0x21, 0x00


	//----- nvinfo : EIATTR_SPARSE_MMA_MASK
	.align		4
.L_145:
        /*00c8*/ 	.byte	0x03, 0x50
        /*00ca*/ 	.short	0x0000


	//----- nvinfo : EIATTR_MAXREG_COUNT
	.align		4
        /*00cc*/ 	.byte	0x03, 0x1b
        /*00ce*/ 	.short	0x00ff


	//----- nvinfo : EIATTR_ANNOTATIONS
	.align		4
        /*00d0*/ 	.byte	0x04, 0x55
        /*00d2*/ 	.short	(.L_147 - .L_146)


	//   ....[0]....
.L_146:
        /*00d4*/ 	.word	0x00000001
        /*00d8*/ 	.byte	0xe0, 0x00, 0x00, 0x00, 0x01, 0x00, 0x00, 0x00, 0x70, 0x12, 0x00, 0x00, 0x01, 0x00, 0x00, 0x00
        /*00e8*/ 	.byte	0xf0, 0x24, 0x00, 0x00


	//----- nvinfo : EIATTR_MERCURY_ISA_VERSION
	.align		4
.L_147:
        /*00ec*/ 	.byte	0x03, 0x5f
        /*00ee*/ 	.short	0x0101


	//----- nvinfo : EIATTR_VRC_CTA_INIT_COUNT
	.align		4
        /*00f0*/ 	.byte	0x02, 0x4a
	.zero		1
	.zero		1


	//----- nvinfo : EIATTR_EXIT_INSTR_OFFSETS
	.align		4
        /*00f4*/ 	.byte	0x04, 0x1c
        /*00f6*/ 	.short	(.L_149 - .L_148)


	//   ....[0]....
.L_148:
        /*00f8*/ 	.word	0x00000110


	//   ....[1]....
        /*00fc*/ 	.word	0x000012c0


	//   ....[2]....
        /*0100*/ 	.word	0x00002540


	//----- nvinfo : EIATTR_MAX_THREADS
	.align		4
.L_149:
        /*0104*/ 	.byte	0x04, 0x05
        /*0106*/ 	.short	(.L_151 - .L_150)
.L_150:
        /*0108*/ 	.word	0x00000040
        /*010c*/ 	.word	0x00000001
        /*0110*/ 	.word	0x00000001


	//----- nvinfo : EIATTR_CRS_STACK_SIZE
	.align		4
.L_151:
        /*0114*/ 	.byte	0x04, 0x1e
        /*0116*/ 	.short	(.L_153 - .L_152)
.L_152:
        /*0118*/ 	.word	0x00000000


	//----- nvinfo : EIATTR_CBANK_PARAM_SIZE
	.align		4
.L_153:
        /*011c*/ 	.byte	0x03, 0x19
        /*011e*/ 	.short	0x0040


	//----- nvinfo : EIATTR_PARAM_CBANK
	.align		4
        /*0120*/ 	.byte	0x04, 0x0a
        /*0122*/ 	.short	(.L_155 - .L_154)
	.align		4
.L_154:
        /*0124*/ 	.word	index@(.nv.constant0._cupy_upfirdn2D_complex64)
        /*0128*/ 	.short	0x0380
        /*012a*/ 	.short	0x0040


	//----- nvinfo : EIATTR_SW_WAR
	.align		4
.L_155:
        /*012c*/ 	.byte	0x04, 0x36
        /*012e*/ 	.short	(.L_157 - .L_156)
.L_156:
        /*0130*/ 	.word	0x00000008
.L_157:


//--------------------- .nv.info._cupy_upfirdn2D_float64 --------------------------
	.section	.nv.info._cupy_upfirdn2D_float64,"",@"SHT_CUDA_INFO"
	.sectionflags	@""
	.align	4


	//----- nvinfo : EIATTR_CUDA_API_VERSION
	.align		4
        /*0000*/ 	.byte	0x04, 0x37
        /*0002*/ 	.short	(.L_159 - .L_158)
.L_158:
        /*0004*/ 	.word	0x00000082


	//----- nvinfo : EIATTR_KPARAM_INFO
	.align		4
.L_159:
        /*0008*/ 	.byte	0x04, 0x17
        /*000a*/ 	.short	(.L_161 - .L_160)
.L_160:
        /*000c*/ 	.word	0x00000000
        /*0010*/ 	.short	0x000b
        /*0012*/ 	.short	0x003c
        /*0014*/ 	.byte	0x00, 0xf0, 0x11, 0x00


	//----- nvinfo : EIATTR_KPARAM_INFO
	.align		4
.L_161:
        /*0018*/ 	.byte	0x04, 0x17
        /*001a*/ 	.short	(.L_163 - .L_162)
.L_162:
        /*001c*/ 	.word	0x00000000
        /*0020*/ 	.short	0x000a
        /*0022*/ 	.short	0x0038
        /*0024*/ 	.byte	0x00, 0xf0, 0x11, 0x00


	//----- nvinfo : EIATTR_KPARAM_INFO
	.align		4
.L_163:
        /*0028*/ 	.byte	0x04, 0x17
        /*002a*/ 	.short	(.L_165 - .L_164)
.L_164:
        /*002c*/ 	.word	0x00000000
        /*0030*/ 	.short	0x0009
        /*0032*/ 	.short	0x0030
        /*0034*/ 	.byte	0x00, 0xf5, 0x21, 0x00


	//----- nvinfo : EIATTR_KPARAM_INFO
	.align		4
.L_165:
        /*0038*/ 	.byte	0x04, 0x17
        /*003a*/ 	.short	(.L_167 - .L_166)
.L_166:
        /*003c*/ 	.word	0x00000000
        /*0040*/ 	.short	0x0008
        /*0042*/ 	.short	0x002c
        /*0044*/ 	.byte	0x00, 0xf0, 0x11, 0x00


	//----- nvinfo : EIATTR_KPARAM_INFO
	.align		4
.L_167:
        /*0048*/ 	.byte	0x04, 0x17
        /*004a*/ 	.short	(.L_169 - .L_168)
.L_168:
        /*004c*/ 	.word	0x00000000
        /*0050*/ 	.short	0x0007
        /*0052*/ 	.short	0x0028
        /*0054*/ 	.byte	0x00, 0xf0, 0x11, 0x00


	//----- nvinfo : EIATTR_KPARAM_INFO
	.align		4
.L_169:
        /*0058*/ 	.byte	0x04, 0x17
        /*005a*/ 	.short	(.L_171 - .L_170)
.L_170:
        /*005c*/ 	.word	0x00000000
        /*0060*/ 	.short	0x0006
        /*0062*/ 	.short	0x0024
        /*0064*/ 	.byte	0x00, 0xf0, 0x11, 0x00


	//----- nvinfo : EIATTR_KPARAM_INFO
	.align		4
.L_171:
        /*0068*/ 	.byte	0x04, 0x17
        /*006a*/ 	.short	(.L_173 - .L_172)
.L_172:
        /*006c*/ 	.word	0x00000000
        /*0070*/ 	.short	0x0005
        /*0072*/ 	.short	0x0020
        /*0074*/ 	.byte	0x00, 0xf0, 0x11, 0x00


	//----- nvinfo : EIATTR_KPARAM_INFO
	.align		4
.L_173:
        /*0078*/ 	.byte	0x04, 0x17
        /*007a*/ 	.short	(.L_175 - .L_174)
.L_174:
        /*007c*/ 	.word	0x00000000
        /*0080*/ 	.short	0x0004
        /*0082*/ 	.short	0x001c
        /*0084*/ 	.byte	0x00, 0xf0, 0x11, 0x00


	//----- nvinfo : EIATTR_KPARAM_INFO
	.align		4
.L_175:
        /*0088*/ 	.byte	0x04, 0x17
        /*008a*/ 	.short	(.L_177 - .L_176)
.L_176:
        /*008c*/ 	.word	0x00000000
        /*0090*/ 	.short	0x0003
        /*0092*/ 	.short	0x0018
        /*0094*/ 	.byte	0x00, 0xf0, 0x11, 0x00


	//----- nvinfo : EIATTR_KPARAM_INFO
	.align		4
.L_177:
        /*0098*/ 	.byte	0x04, 0x17
        /*009a*/ 	.short	(.L_179 - .L_178)
.L_178:
        /*009c*/ 	.word	0x00000000
        /*00a0*/ 	.short	0x0002
        /*00a2*/ 	.short	0x0010
        /*00a4*/ 	.byte	0x00, 0xf5, 0x21, 0x00


	//----- nvinfo : EIATTR_KPARAM_INFO
	.align		4
.L_179:
        /*00a8*/ 	.byte	0x04, 0x17
        /*00aa*/ 	.short	(.L_181 - .L_180)
.L_180:
        /*00ac*/ 	.word	0x00000000
        /*00b0*/ 	.short	0x0001
        /*00b2*/ 	.short	0x0008
        /*00b4*/ 	.byte	0x00, 0xf0, 0x11, 0x00


	//----- nvinfo : EIATTR_KPARAM_INFO
	.align		4
.L_181:
        /*00b8*/ 	.byte	0x04, 0x17
        /*00ba*/ 	.short	(.L_183 - .L_182)
.L_182:
        /*00bc*/ 	.word	0x00000000
        /*00c0*/ 	.short	0x0000
        /*00c2*/ 	.short	0x0000
        /*00c4*/ 	.byte	0x00, 0xf5, 0x21, 0x00


	//----- nvinfo : EIATTR_SPARSE_MMA_MASK
	.align		4
.L_183:
        /*00c8*/ 	.byte	0x03, 0x50
        /*00ca*/ 	.short	0x0000


	//----- nvinfo : EIATTR_MAXREG_COUNT
	.align		4
        /*00cc*/ 	.byte	0x03, 0x1b
        /*00ce*/ 	.short	0x00ff


	//----- nvinfo : EIATTR_MERCURY_ISA_VERSION
	.align		4
        /*00d0*/ 	.byte	0x03, 0x5f
        /*00d2*/ 	.short	0x0101


	//----- nvinfo : EIATTR_VRC_CTA_INIT_COUNT
	.align		4
        /*00d4*/ 	.byte	0x02, 0x4a
	.zero		1
	.zero		1


	//----- nvinfo : EIATTR_EXIT_INSTR_OFFSETS
	.align		4
        /*00d8*/ 	.byte	0x04, 0x1c
        /*00da*/ 	.short	(.L_185 - .L_184)


	//   ....[0]....
.L_184:
        /*00dc*/ 	.word	0x000000f0


	//   ....[1]....
        /*00e0*/ 	.word	0x00000d90


	//   ....[2]....
        /*00e4*/ 	.word	0x00001b10


	//----- nvinfo : EIATTR_MAX_THREADS
	.align		4
.L_185:
        /*00e8*/ 	.byte	0x04, 0x05
        /*00ea*/ 	.short	(.L_187 - .L_186)
.L_186:
        /*00ec*/ 	.word	0x00000040
        /*00f0*/ 	.word	0x00000001
        /*00f4*/ 	.word	0x00000001


	//----- nvinfo : EIATTR_CRS_STACK_SIZE
	.align		4
.L_187:
        /*00f8*/ 	.byte	0x04, 0x1e
        /*00fa*/ 	.short	(.L_189 - .L_188)
.L_188:
        /*00fc*/ 	.word	0x00000000


	//----- nvinfo : EIATTR_CBANK_PARAM_SIZE
	.align		4
.L_189:
        /*0100*/ 	.byte	0x03, 0x19
        /*0102*/ 	.short	0x0040


	//----- nvinfo : EIATTR_PARAM_CBANK
	.align		4
        /*0104*/ 	.byte	0x04, 0x0a
        /*0106*/ 	.short	(.L_191 - .L_190)
	.align		4
.L_190:
        /*0108*/ 	.word	index@(.nv.constant0._cupy_upfirdn2D_float64)
        /*010c*/ 	.short	0x0380
        /*010e*/ 	.short	0x0040


	//----- nvinfo : EIATTR_SW_WAR
	.align		4
.L_191:
        /*0110*/ 	.byte	0x04, 0x36
        /*0112*/ 	.short	(.L_193 - .L_192)
.L_192:
        /*0114*/ 	.word	0x00000008
.L_193:


//--------------------- .nv.info._cupy_upfirdn2D_float32 --------------------------
	.section	.nv.info._cupy_upfirdn2D_float32,"",@"SHT_CUDA_INFO"
	.sectionflags	@""
	.align	4


	//----- nvinfo : EIATTR_CUDA_API_VERSION
	.align		4
        /*0000*/ 	.byte	0x04, 0x37
        /*0002*/ 	.short	(.L_195 - .L_194)
.L_194:
        /*0004*/ 	.word	0x00000082


	//----- nvinfo : EIATTR_KPARAM_INFO
	.align		4
.L_195:
        /*0008*/ 	.byte	0x04, 0x17
        /*000a*/ 	.short	(.L_197 - .L_196)
.L_196:
        /*000c*/ 	.word	0x00000000
        /*0010*/ 	.short	0x000b
        /*0012*/ 	.short	0x003c
        /*0014*/ 	.byte	0x00, 0xf0, 0x11, 0x00


	//----- nvinfo : EIATTR_KPARAM_INFO
	.align		4
.L_197:
        /*0018*/ 	.byte	0x04, 0x17
        /*001a*/ 	.short	(.L_199 - .L_198)
.L_198:
        /*001c*/ 	.word	0x00000000
        /*0020*/ 	.short	0x000a
        /*0022*/ 	.short	0x0038
        /*0024*/ 	.byte	0x00, 0xf0, 0x11, 0x00


	//----- nvinfo : EIATTR_KPARAM_INFO
	.align		4
.L_199:
        /*0028*/ 	.byte	0x04, 0x17
        /*002a*/ 	.short	(.L_201 - .L_200)
.L_200:
        /*002c*/ 	.word	0x00000000
        /*0030*/ 	.short	0x0009
        /*0032*/ 	.short	0x0030
        /*0034*/ 	.byte	0x00, 0xf5, 0x21, 0x00


	//----- nvinfo : EIATTR_KPARAM_INFO
	.align		4
.L_201:
        /*0038*/ 	.byte	0x04, 0x17
        /*003a*/ 	.short	(.L_203 - .L_202)
.L_202:
        /*003c*/ 	.word	0x00000000
        /*0040*/ 	.short	0x0008
        /*0042*/ 	.short	0x002c
        /*0044*/ 	.byte	0x00, 0xf0, 0x11, 0x00


	//----- nvinfo : EIATTR_KPARAM_INFO
	.align		4
.L_203:
        /*0048*/ 	.byte	0x04, 0x17
        /*004a*/ 	.short	(.L_205 - .L_204)
.L_204:
        /*004c*/ 	.word	0x00000000
        /*0050*/ 	.short	0x0007
        /*0052*/ 	.short	0x0028
        /*0054*/ 	.byte	0x00, 0xf0, 0x11, 0x00


	//----- nvinfo : EIATTR_KPARAM_INFO
	.align		4
.L_205:
        /*0058*/ 	.byte	0x04, 0x17
        /*005a*/ 	.short	(.L_207 - .L_206)
.L_206:
        /*005c*/ 	.word	0x00000000
        /*0060*/ 	.short	0x0006
        /*0062*/ 	.short	0x0024
        /*0064*/ 	.byte	0x00, 0xf0, 0x11, 0x00


	//----- nvinfo : EIATTR_KPARAM_INFO
	.align		4
.L_207:
        /*0068*/ 	.byte	0x04, 0x17
        /*006a*/ 	.short	(.L_209 - .L_208)
.L_208:
        /*006c*/ 	.word	0x00000000
        /*0070*/ 	.short	0x0005
        /*0072*/ 	.short	0x0020
        /*0074*/ 	.byte	0x00, 0xf0, 0x11, 0x00


	//----- nvinfo : EIATTR_KPARAM_INFO
	.align		4
.L_209:
        /*0078*/ 	.byte	0x04, 0x17
        /*007a*/ 	.short	(.L_211 - .L_210)
.L_210:
        /*007c*/ 	.word	0x00000000
        /*0080*/ 	.short	0x0004
        /*0082*/ 	.short	0x001c
        /*0084*/ 	.byte	0x00, 0xf0, 0x11, 0x00


	//----- nvinfo : EIATTR_KPARAM_INFO
	.align		4
.L_211:
        /*0088*/ 	.byte	0x04, 0x17
        /*008a*/ 	.short	(.L_213 - .L_212)
.L_212:
        /*008c*/ 	.word	0x00000000
        /*0090*/ 	.short	0x0003
        /*0092*/ 	.short	0x0018
        /*0094*/ 	.byte	0x00, 0xf0, 0x11, 0x00


	//----- nvinfo : EIATTR_KPARAM_INFO
	.align		4
.L_213:
        /*0098*/ 	.byte	0x04, 0x17
        /*009a*/ 	.short	(.L_215 - .L_214)
.L_214:
        /*009c*/ 	.word	0x00000000
        /*00a0*/ 	.short	0x0002
        /*00a2*/ 	.short	0x0010
        /*00a4*/ 	.byte	0x00, 0xf5, 0x21, 0x00


	//----- nvinfo : EIATTR_KPARAM_INFO
	.align		4
.L_215:
        /*00a8*/ 	.byte	0x04, 0x17
        /*00aa*/ 	.short	(.L_217 - .L_216)
.L_216:
        /*00ac*/ 	.word	0x00000000
        /*00b0*/ 	.short	0x0001
        /*00b2*/ 	.short	0x0008
        /*00b4*/ 	.byte	0x00, 0xf0, 0x11, 0x00


	//----- nvinfo : EIATTR_KPARAM_INFO
	.align		4
.L_217:
        /*00b8*/ 	.byte	0x04, 0x17
        /*00ba*/ 	.short	(.L_219 - .L_218)
.L_218:
        /*00bc*/ 	.word	0x00000000
        /*00c0*/ 	.short	0x0000
        /*00c2*/ 	.short	0x0000
        /*00c4*/ 	.byte	0x00, 0xf5, 0x21, 0x00


	//----- nvinfo : EIATTR_SPARSE_MMA_MASK
	.align		4
.L_219:
        /*00c8*/ 	.byte	0x03, 0x50
        /*00ca*/ 	.short	0x0000


	//----- nvinfo : EIATTR_MAXREG_COUNT
	.align		4
        /*00cc*/ 	.byte	0x03, 0x1b
        /*00ce*/ 	.short	0x00ff


	//----- nvinfo : EIATTR_MERCURY_ISA_VERSION
	.align		4
        /*00d0*/ 	.byte	0x03, 0x5f
        /*00d2*/ 	.short	0x0101


	//----- nvinfo : EIATTR_VRC_CTA_INIT_COUNT
	.align		4
        /*00d4*/ 	.byte	0x02, 0x4a
	.zero		1
	.zero		1


	//----- nvinfo : EIATTR_EXIT_INSTR_OFFSETS
	.align		4
        /*00d8*/ 	.byte	0x04, 0x1c
        /*00da*/ 	.short	(.L_221 - .L_220)


	//   ....[0]....
.L_220:
        /*00dc*/ 	.word	0x000000f0


	//   ....[1]....
        /*00e0*/ 	.word	0x00000d90


	//   ....[2]....
        /*00e4*/ 	.word	0x00001a40


	//----- nvinfo : EIATTR_MAX_THREADS
	.align		4
.L_221:
        /*00e8*/ 	.byte	0x04, 0x05
        /*00ea*/ 	.short	(.L_223 - .L_222)
.L_222:
        /*00ec*/ 	.word	0x00000040
        /*00f0*/ 	.word	0x00000001
        /*00f4*/ 	.word	0x00000001


	//----- nvinfo : EIATTR_CRS_STACK_SIZE
	.align		4
.L_223:
        /*00f8*/ 	.byte	0x04, 0x1e
        /*00fa*/ 	.short	(.L_225 - .L_224)
.L_224:
        /*00fc*/ 	.word	0x00000000


	//----- nvinfo : EIATTR_CBANK_PARAM_SIZE
	.align		4
.L_225:
        /*0100*/ 	.byte	0x03, 0x19
        /*0102*/ 	.short	0x0040


	//----- nvinfo : EIATTR_PARAM_CBANK
	.align		4
        /*0104*/ 	.byte	0x04, 0x0a
        /*0106*/ 	.short	(.L_227 - .L_226)
	.align		4
.L_226:
        /*0108*/ 	.word	index@(.nv.constant0._cupy_upfirdn2D_float32)
        /*010c*/ 	.short	0x0380
        /*010e*/ 	.short	0x0040


	//----- nvinfo : EIATTR_SW_WAR
	.align		4
.L_227:
        /*0110*/ 	.byte	0x04, 0x36
        /*0112*/ 	.short	(.L_229 - .L_228)
.L_228:
        /*0114*/ 	.word	0x00000008
.L_229:


//--------------------- .nv.info._cupy_upfirdn1D_complex128 --------------------------
	.section	.nv.info._cupy_upfirdn1D_complex128,"",@"SHT_CUDA_INFO"
	.sectionflags	@""
	.align	4


	//----- nvinfo : EIATTR_CUDA_API_VERSION
	.align		4
        /*0000*/ 	.byte	0x04, 0x37
        /*0002*/ 	.short	(.L_231 - .L_230)
.L_230:
        /*0004*/ 	.word	0x00000082


	//----- nvinfo : EIATTR_KPARAM_INFO
	.align		4
.L_231:
        /*0008*/ 	.byte	0x04, 0x17
        /*000a*/ 	.short	(.L_233 - .L_232)
.L_232:
        /*000c*/ 	.word	0x00000000
        /*0010*/ 	.short	0x0009
        /*0012*/ 	.short	0x0030
        /*0014*/ 	.byte	0x00, 0xf0, 0x11, 0x00


	//----- nvinfo : EIATTR_KPARAM_INFO
	.align		4
.L_233:
        /*0018*/ 	.byte	0x04, 0x17
        /*001a*/ 	.short	(.L_235 - .L_234)
.L_234:
        /*001c*/ 	.word	0x00000000
        /*0020*/ 	.short	0x0008
        /*0022*/ 	.short	0x0028
        /*0024*/ 	.byte	0x00, 0xf5, 0x21, 0x00


	//----- nvinfo : EIATTR_KPARAM_INFO
	.align		4
.L_235:
        /*0028*/ 	.byte	0x04, 0x17
        /*002a*/ 	.short	(.L_237 - .L_236)
.L_236:
        /*002c*/ 	.word	0x00000000
        /*0030*/ 	.short	0x0007
        /*0032*/ 	.short	0x0024
        /*0034*/ 	.byte	0x00, 0xf0, 0x11, 0x00


	//----- nvinfo : EIATTR_KPARAM_INFO
	.align		4
.L_237:
        /*0038*/ 	.byte	0x04, 0x17
        /*003a*/ 	.short	(.L_239 - .L_238)
.L_238:
        /*003c*/ 	.word	0x00000000
        /*0040*/ 	.short	0x0006
        /*0042*/ 	.short	0x0020
        /*0044*/ 	.byte	0x00, 0xf0, 0x11, 0x00


	//----- nvinfo : EIATTR_KPARAM_INFO
	.align		4
.L_239:
        /*0048*/ 	.byte	0x04, 0x17
        /*004a*/ 	.short	(.L_241 - .L_240)
.L_240:
        /*004c*/ 	.word	0x00000000
        /*0050*/ 	.short	0x0005
        /*0052*/ 	.short	0x001c
        /*0054*/ 	.byte	0x00, 0xf0, 0x11, 0x00


	//----- nvinfo : EIATTR_KPARAM_INFO
	.align		4
.L_241:
        /*0058*/ 	.byte	0x04, 0x17
        /*005a*/ 	.short	(.L_243 - .L_242)
.L_242:
        /*005c*/ 	.word	0x00000000
        /*0060*/ 	.short	0x0004
        /*0062*/ 	.short	0x0018
        /*0064*/ 	.byte	0x00, 0xf0, 0x11, 0x00


	//----- nvinfo : EIATTR_KPARAM_INFO
	.align		4
.L_243:
        /*0068*/ 	.byte	0x04, 0x17
        /*006a*/ 	.short	(.L_245 - .L_244)
.L_244:
        /*006c*/ 	.word	0x00000000
        /*0070*/ 	.short	0x0003
        /*0072*/ 	.short	0x0014
        /*0074*/ 	.byte	0x00, 0xf0, 0x11, 0x00


	//----- nvinfo : EIATTR_KPARAM_INFO
	.align		4
.L_245:
        /*0078*/ 	.byte	0x04, 0x17
        /*007a*/ 	.short	(.L_247 - .L_246)
.L_246:
        /*007c*/ 	.word	0x00000000
        /*0080*/ 	.short	0x0002
        /*0082*/ 	.short	0x0010
        /*0084*/ 	.byte	0x00, 0xf0, 0x11, 0x00


	//----- nvinfo : EIATTR_KPARAM_INFO
	.align		4
.L_247:
        /*0088*/ 	.byte	0x04, 0x17
        /*008a*/ 	.short	(.L_249 - .L_248)
.L_248:
        /*008c*/ 	.word	0x00000000
        /*0090*/ 	.short	0x0001
        /*0092*/ 	.short	0x0008
        /*0094*/ 	.byte	0x00, 0xf5, 0x21, 0x00


	//----- nvinfo : EIATTR_KPARAM_INFO
	.align		4
.L_249:
        /*0098*/ 	.byte	0x04, 0x17
        /*009a*/ 	.short	(.L_251 - .L_250)
.L_250:
        /*009c*/ 	.word	0x00000000
        /*00a0*/ 	.short	0x0000
        /*00a2*/ 	.short	0x0000
        /*00a4*/ 	.byte	0x00, 0xf5, 0x21, 0x00


	//----- nvinfo : EIATTR_SPARSE_MMA_MASK
	.align		4
.L_251:
        /*00a8*/ 	.byte	0x03, 0x50
        /*00aa*/ 	.short	0x0000


	//----- nvinfo : EIATTR_MAXREG_COUNT
	.align		4
        /*00ac*/ 	.byte	0x03, 0x1b
        /*00ae*/ 	.short	0x0080


	//----- nvinfo : EIATTR_MERCURY_ISA_VERSION
	.align		4
        /*00b0*/ 	.byte	0x03, 0x5f
        /*00b2*/ 	.short	0x0101


	//----- nvinfo : EIATTR_VRC_CTA_INIT_COUNT
	.align		4
        /*00b4*/ 	.byte	0x02, 0x4a
	.zero		1
	.zero		1


	//----- nvinfo : EIATTR_EXIT_INSTR_OFFSETS
	.align		4
        /*00b8*/ 	.byte	0x04, 0x1c
        /*00ba*/ 	.short	(.L_253 - .L_252)


	//   ....[0]....
.L_252:
        /*00bc*/ 	.word	0x00000070


	//   ....[1]....
        /*00c0*/ 	.word	0x00001180


	//----- nvinfo : EIATTR_MAX_THREADS
	.align		4
.L_253:
        /*00c4*/ 	.byte	0x04, 0x05
        /*00c6*/ 	.short	(.L_255 - .L_254)
.L_254:
        /*00c8*/ 	.word	0x00000200
        /*00cc*/ 	.word	0x00000001
        /*00d0*/ 	.word	0x00000001


	//----- nvinfo : EIATTR_CRS_STACK_SIZE
	.align		4
.L_255:
        /*00d4*/ 	.byte	0x04, 0x1e
        /*00d6*/ 	.short	(.L_257 - .L_256)
.L_256:
        /*00d8*/ 	.word	0x00000000


	//----- nvinfo : EIATTR_CBANK_PARAM_SIZE
	.align		4
.L_257:
        /*00dc*/ 	.byte	0x03, 0x19
        /*00de*/ 	.short	0x0034


	//----- nvinfo : EIATTR_PARAM_CBANK
	.align		4
        /*00e0*/ 	.byte	0x04, 0x0a
        /*00e2*/ 	.short	(.L_259 - .L_258)
	.align		4
.L_258:
        /*00e4*/ 	.word	index@(.nv.constant0._cupy_upfirdn1D_complex128)
        /*00e8*/ 	.short	0x0380
        /*00ea*/ 	.short	0x0034


	//----- nvinfo : EIATTR_SW_WAR
	.align		4
.L_259:
        /*00ec*/ 	.byte	0x04, 0x36
        /*00ee*/ 	.short	(.L_261 - .L_260)
.L_260:
        /*00f0*/ 	.word	0x00000008
.L_261:


//--------------------- .nv.info._cupy_upfirdn1D_complex64 --------------------------
	.section	.nv.info._cupy_upfirdn1D_complex64,"",@"SHT_CUDA_INFO"
	.sectionflags	@""
	.align	4


	//----- nvinfo : EIATTR_CUDA_API_VERSION
	.align		4
        /*0000*/ 	.byte	0x04, 0x37
        /*0002*/ 	.short	(.L_263 - .L_262)
.L_262:
        /*0004*/ 	.word	0x00000082


	//----- nvinfo : EIATTR_KPARAM_INFO
	.align		4
.L_263:
        /*0008*/ 	.byte	0x04, 0x17
        /*000a*/ 	.short	(.L_265 - .L_264)
.L_264:
        /*000c*/ 	.word	0x00000000
        /*0010*/ 	.short	0x0009
        /*0012*/ 	.short	0x0030
        /*0014*/ 	.byte	0x00, 0xf0, 0x11, 0x00


	//----- nvinfo : EIATTR_KPARAM_INFO
	.align		4
.L_265:
        /*0018*/ 	.byte	0x04, 0x17
        /*001a*/ 	.short	(.L_267 - .L_266)
.L_266:
        /*001c*/ 	.word	0x00000000
        /*0020*/ 	.short	0x0008
        /*0022*/ 	.short	0x0028
        /*0024*/ 	.byte	0x00, 0xf5, 0x21, 0x00


	//----- nvinfo : EIATTR_KPARAM_INFO
	.align		4
.L_267:
        /*0028*/ 	.byte	0x04, 0x17
        /*002a*/ 	.short	(.L_269 - .L_268)
.L_268:
        /*002c*/ 	.word	0x00000000
        /*0030*/ 	.short	0x0007
        /*0032*/ 	.short	0x0024
        /*0034*/ 	.byte	0x00, 0xf0, 0x11, 0x00


	//----- nvinfo : EIATTR_KPARAM_INFO
	.align		4
.L_269:
        /*0038*/ 	.byte	0x04, 0x17
        /*003a*/ 	.short	(.L_271 - .L_270)
.L_270:
        /*003c*/ 	.word	0x00000000
        /*0040*/ 	.short	0x0006
        /*0042*/ 	.short	0x0020
        /*0044*/ 	.byte	0x00, 0xf0, 0x11, 0x00


	//----- nvinfo : EIATTR_KPARAM_INFO
	.align		4
.L_271:
        /*0048*/ 	.byte	0x04, 0x17
        /*004a*/ 	.short	(.L_273 - .L_272)
.L_272:
        /*004c*/ 	.word	0x00000000
        /*0050*/ 	.short	0x0005
        /*0052*/ 	.short	0x001c
        /*0054*/ 	.byte	0x00, 0xf0, 0x11, 0x00


	//----- nvinfo : EIATTR_KPARAM_INFO
	.align		4
.L_273:
        /*0058*/ 	.byte	0x04, 0x17
        /*005a*/ 	.short	(.L_275 - .L_274)
.L_274:
        /*005c*/ 	.word	0x00000000
        /*0060*/ 	.short	0x0004
        /*0062*/ 	.short	0x0018
        /*0064*/ 	.byte	0x00, 0xf0, 0x11, 0x00


	//----- nvinfo : EIATTR_KPARAM_INFO
	.align		4
.L_275:
        /*0068*/ 	.byte	0x04, 0x17
        /*006a*/ 	.short	(.L_277 - .L_276)
.L_276:
        /*006c*/ 	.word	0x00000000
        /*0070*/ 	.short	0x0003
        /*0072*/ 	.short	0x0014
        /*0074*/ 	.byte	0x00, 0xf0, 0x11, 0x00


	//----- nvinfo : EIATTR_KPARAM_INFO
	.align		4
.L_277:
        /*0078*/ 	.byte	0x04, 0x17
        /*007a*/ 	.short	(.L_279 - .L_278)
.L_278:
        /*007c*/ 	.word	0x00000000
        /*0080*/ 	.short	0x0002
        /*0082*/ 	.short	0x0010
        /*0084*/ 	.byte	0x00, 0xf0, 0x11, 0x00


	//----- nvinfo : EIATTR_KPARAM_INFO
	.align		4
.L_279:
        /*0088*/ 	.byte	0x04, 0x17
        /*008a*/ 	.short	(.L_281 - .L_280)
.L_280:
        /*008c*/ 	.word	0x00000000
        /*0090*/ 	.short	0x0001
        /*0092*/ 	.short	0x0008
        /*0094*/ 	.byte	0x00, 0xf5, 0x21, 0x00


	//----- nvinfo : EIATTR_KPARAM_INFO
	.align		4
.L_281:
        /*0098*/ 	.byte	0x04, 0x17
        /*009a*/ 	.short	(.L_283 - .L_282)
.L_282:
        /*009c*/ 	.word	0x00000000
        /*00a0*/ 	.short	0x0000
        /*00a2*/ 	.short	0x0000
        /*00a4*/ 	.byte	0x00, 0xf5, 0x21, 0x00


	//----- nvinfo : EIATTR_SPARSE_MMA_MASK
	.align		4
.L_283:
        /*00a8*/ 	.byte	0x03, 0x50
        /*00aa*/ 	.short	0x0000


	//----- nvinfo : EIATTR_MAXREG_COUNT
	.align		4
        /*00ac*/ 	.byte	0x03, 0x1b
        /*00ae*/ 	.short	0x0080


	//----- nvinfo : EIATTR_MERCURY_ISA_VERSION
	.align		4
        /*00b0*/ 	.byte	0x03, 0x5f
        /*00b2*/ 	.short	0x0101


	//----- nvinfo : EIATTR_VRC_CTA_INIT_COUNT
	.align		4
        /*00b4*/ 	.byte	0x02, 0x4a
	.zero		1
	.zero		1


	//----- nvinfo : EIATTR_EXIT_INSTR_OFFSETS
	.align		4
        /*00b8*/ 	.byte	0x04, 0x1c
        /*00ba*/ 	.short	(.L_285 - .L_284)


	//   ....[0]....
.L_284:
        /*00bc*/ 	.word	0x00000070


	//   ....[1]....
        /*00c0*/ 	.word	0x00001150


	//----- nvinfo : EIATTR_MAX_THREADS
	.align		4
.L_285:
        /*00c4*/ 	.byte	0x04, 0x05
        /*00c6*/ 	.short	(.L_287 - .L_286)
.L_286:
        /*00c8*/ 	.word	0x00000200
        /*00cc*/ 	.word	0x00000001
        /*00d0*/ 	.word	0x00000001


	//----- nvinfo : EIATTR_CRS_STACK_SIZE
	.align		4
.L_287:
        /*00d4*/ 	.byte	0x04, 0x1e
        /*00d6*/ 	.short	(.L_289 - .L_288)
.L_288:
        /*00d8*/ 	.word	0x00000000


	//----- nvinfo : EIATTR_CBANK_PARAM_SIZE
	.align		4
.L_289:
        /*00dc*/ 	.byte	0x03, 0x19
        /*00de*/ 	.short	0x0034


	//----- nvinfo : EIATTR_PARAM_CBANK
	.align		4
        /*00e0*/ 	.byte	0x04, 0x0a
        /*00e2*/ 	.short	(.L_291 - .L_290)
	.align		4
.L_290:
        /*00e4*/ 	.word	index@(.nv.constant0._cupy_upfirdn1D_complex64)
        /*00e8*/ 	.short	0x0380
        /*00ea*/ 	.short	0x0034


	//----- nvinfo : EIATTR_SW_WAR
	.align		4
.L_291:
        /*00ec*/ 	.byte	0x04, 0x36
        /*00ee*/ 	.short	(.L_293 - .L_292)
.L_292:
        /*00f0*/ 	.word	0x00000008
.L_293:


//--------------------- .nv.info._cupy_upfirdn1D_float64 --------------------------
	.section	.nv.info._cupy_upfirdn1D_float64,"",@"SHT_CUDA_INFO"
	.sectionflags	@""
	.align	4


	//----- nvinfo : EIATTR_CUDA_API_VERSION
	.align		4
        /*0000*/ 	.byte	0x04, 0x37
        /*0002*/ 	.short	(.L_295 - .L_294)
.L_294:
        /*0004*/ 	.word	0x00000082


	//----- nvinfo : EIATTR_KPARAM_INFO
	.align		4
.L_295:
        /*0008*/ 	.byte	0x04, 0x17
        /*000a*/ 	.short	(.L_297 - .L_296)
.L_296:
        /*000c*/ 	.word	0x00000000
        /*0010*/ 	.short	0x0009
        /*0012*/ 	.short	0x0030
        /*0014*/ 	.byte	0x00, 0xf0, 0x11, 0x00


	//----- nvinfo : EIATTR_KPARAM_INFO
	.align		4
.L_297:
        /*0018*/ 	.byte	0x04, 0x17
        /*001a*/ 	.short	(.L_299 - .L_298)
.L_298:
        /*001c*/ 	.word	0x00000000
        /*0020*/ 	.short	0x0008
        /*0022*/ 	.short	0x0028
        /*0024*/ 	.byte	0x00, 0xf5, 0x21, 0x00


	//----- nvinfo : EIATTR_KPARAM_INFO
	.align		4
.L_299:
        /*0028*/ 	.byte	0x04, 0x17
        /*002a*/ 	.short	(.L_301 - .L_300)
.L_300:
        /*002c*/ 	.word	0x00000000
        /*0030*/ 	.short	0x0007
        /*0032*/ 	.short	0x0024
        /*0034*/ 	.byte	0x00, 0xf0, 0x11, 0x00


	//----- nvinfo : EIATTR_KPARAM_INFO
	.align		4
.L_301:
        /*0038*/ 	.byte	0x04, 0x17
        /*003a*/ 	.short	(.L_303 - .L_302)
.L_302:
        /*003c*/ 	.word	0x00000000
        /*0040*/ 	.short	0x0006
        /*0042*/ 	.short	0x0020
        /*0044*/ 	.byte	0x00, 0xf0, 0x11, 0x00


	//----- nvinfo : EIATTR_KPARAM_INFO
	.align		4
.L_303:
        /*0048*/ 	.byte	0x04, 0x17
        /*004a*/ 	.short	(.L_305 - .L_304)
.L_304:
        /*004c*/ 	.word	0x00000000
        /*0050*/ 	.short	0x0005
        /*0052*/ 	.short	0x001c
        /*0054*/ 	.byte	0x00, 0xf0, 0x11, 0x00


	//----- nvinfo : EIATTR_KPARAM_INFO
	.align		4
.L_305:
        /*0058*/ 	.byte	0x04, 0x17
        /*005a*/ 	.short	(.L_307 - .L_306)
.L_306:
        /*005c*/ 	.word	0x00000000
        /*0060*/ 	.short	0x0004
        /*0062*/ 	.short	0x0018
        /*0064*/ 	.byte	0x00, 0xf0, 0x11, 0x00


	//----- nvinfo : EIATTR_KPARAM_INFO
	.align		4
.L_307:
        /*0068*/ 	.byte	0x04, 0x17
        /*006a*/ 	.short	(.L_309 - .L_308)
.L_308:
        /*006c*/ 	.word	0x00000000
        /*0070*/ 	.short	0x0003
        /*0072*/ 	.short	0x0014
        /*0074*/ 	.byte	0x00, 0xf0, 0x11, 0x00


	//----- nvinfo : EIATTR_KPARAM_INFO
	.align		4
.L_309:
        /*0078*/ 	.byte	0x04, 0x17
        /*007a*/ 	.short	(.L_311 - .L_310)
.L_310:
        /*007c*/ 	.word	0x00000000
        /*0080*/ 	.short	0x0002
        /*0082*/ 	.short	0x0010
        /*0084*/ 	.byte	0x00, 0xf0, 0x11, 0x00


	//----- nvinfo : EIATTR_KPARAM_INFO
	.align		4
.L_311:
        /*0088*/ 	.byte	0x04, 0x17
        /*008a*/ 	.short	(.L_313 - .L_312)
.L_312:
        /*008c*/ 	.word	0x00000000
        /*0090*/ 	.short	0x0001
        /*0092*/ 	.short	0x0008
        /*0094*/ 	.byte	0x00, 0xf5, 0x21, 0x00


	//----- nvinfo : EIATTR_KPARAM_INFO
	.align		4
.L_313:
        /*0098*/ 	.byte	0x04, 0x17
        /*009a*/ 	.short	(.L_315 - .L_314)
.L_314:
        /*009c*/ 	.word	0x00000000
        /*00a0*/ 	.short	0x0000
        /*00a2*/ 	.short	0x0000
        /*00a4*/ 	.byte	0x00, 0xf5, 0x21, 0x00


	//----- nvinfo : EIATTR_SPARSE_MMA_MASK
	.align		4
.L_315:
        /*00a8*/ 	.byte	0x03, 0x50
        /*00aa*/ 	.short	0x0000


	//----- nvinfo : EIATTR_MAXREG_COUNT
	.align		4
        /*00ac*/ 	.byte	0x03, 0x1b
        /*00ae*/ 	.short	0x0080


	//----- nvinfo : EIATTR_MERCURY_ISA_VERSION
	.align		4
        /*00b0*/ 	.byte	0x03, 0x5f
        /*00b2*/ 	.short	0x0101


	//----- nvinfo : EIATTR_VRC_CTA_INIT_COUNT
	.align		4
        /*00b4*/ 	.byte	0x02, 0x4a
	.zero		1
	.zero		1


	//----- nvinfo : EIATTR_EXIT_INSTR_OFFSETS
	.align		4
        /*00b8*/ 	.byte	0x04, 0x1c
        /*00ba*/ 	.short	(.L_317 - .L_316)


	//   ....[0]....
.L_316:
        /*00bc*/ 	.word	0x00000070


	//   ....[1]....
        /*00c0*/ 	.word	0x00000fc0


	//----- nvinfo : EIATTR_MAX_THREADS
	.align		4
.L_317:
        /*00c4*/ 	.byte	0x04, 0x05
        /*00c6*/ 	.short	(.L_319 - .L_318)
.L_318:
        /*00c8*/ 	.word	0x00000200
        /*00cc*/ 	.word	0x00000001
        /*00d0*/ 	.word	0x00000001


	//----- nvinfo : EIATTR_CRS_STACK_SIZE
	.align		4
.L_319:
        /*00d4*/ 	.byte	0x04, 0x1e
        /*00d6*/ 	.short	(.L_321 - .L_320)
.L_320:
        /*00d8*/ 	.word	0x00000000


	//----- nvinfo : EIATTR_CBANK_PARAM_SIZE
	.align		4
.L_321:
        /*00dc*/ 	.byte	0x03, 0x19
        /*00de*/ 	.short	0x0034


	//----- nvinfo : EIATTR_PARAM_CBANK
	.align		4
        /*00e0*/ 	.byte	0x04, 0x0a
        /*00e2*/ 	.short	(.L_323 - .L_322)
	.align		4
.L_322:
        /*00e4*/ 	.word	index@(.nv.constant0._cupy_upfirdn1D_float64)
        /*00e8*/ 	.short	0x0380
        /*00ea*/ 	.short	0x0034


	//----- nvinfo : EIATTR_SW_WAR
	.align		4
.L_323:
        /*00ec*/ 	.byte	0x04, 0x36
        /*00ee*/ 	.short	(.L_325 - .L_324)
.L_324:
        /*00f0*/ 	.word	0x00000008
.L_325:


//--------------------- .nv.info._cupy_upfirdn1D_float32 --------------------------
	.section	.nv.info._cupy_upfirdn1D_float32,"",@"SHT_CUDA_INFO"
	.sectionflags	@""
	.align	4


	//----- nvinfo : EIATTR_CUDA_API_VERSION
	.align		4
        /*0000*/ 	.byte	0x04, 0x37
        /*0002*/ 	.short	(.L_327 - .L_326)
.L_326:
        /*0004*/ 	.word	0x00000082


	//----- nvinfo : EIATTR_KPARAM_INFO
	.align		4
.L_327:
        /*0008*/ 	.byte	0x04, 0x17
        /*000a*/ 	.short	(.L_329 - .L_328)
.L_328:
        /*000c*/ 	.word	0x00000000
        /*0010*/ 	.short	0x0009
        /*0012*/ 	.short	0x0030
        /*0014*/ 	.byte	0x00, 0xf0, 0x11, 0x00


	//----- nvinfo : EIATTR_KPARAM_INFO
	.align		4
.L_329:
        /*0018*/ 	.byte	0x04, 0x17
        /*001a*/ 	.short	(.L_331 - .L_330)
.L_330:
        /*001c*/ 	.word	0x00000000
        /*0020*/ 	.short	0x0008
        /*0022*/ 	.short	0x0028
        /*0024*/ 	.byte	0x00, 0xf5, 0x21, 0x00


	//----- nvinfo : EIATTR_KPARAM_INFO
	.align		4
.L_331:
        /*0028*/ 	.byte	0x04, 0x17
        /*002a*/ 	.short	(.L_333 - .L_332)
.L_332:
        /*002c*/ 	.word	0x00000000
        /*0030*/ 	.short	0x0007
        /*0032*/ 	.short	0x0024
        /*0034*/ 	.byte	0x00, 0xf0, 0x11, 0x00


	//----- nvinfo : EIATTR_KPARAM_INFO
	.align		4
.L_333:
        /*0038*/ 	.byte	0x04, 0x17
        /*003a*/ 	.short	(.L_335 - .L_334)
.L_334:
        /*003c*/ 	.word	0x00000000
        /*0040*/ 	.short	0x0006
        /*0042*/ 	.short	0x0020
        /*0044*/ 	.byte	0x00, 0xf0, 0x11, 0x00


	//----- nvinfo : EIATTR_KPARAM_INFO
	.align		4
.L_335:
        /*0048*/ 	.byte	0x04, 0x17
        /*004a*/ 	.short	(.L_337 - .L_336)
.L_336:
        /*004c*/ 	.word	0x00000000
        /*0050*/ 	.short	0x0005
        /*0052*/ 	.short	0x001c
        /*0054*/ 	.byte	0x00, 0xf0, 0x11, 0x00


	//----- nvinfo : EIATTR_KPARAM_INFO
	.align		4
.L_337:
        /*0058*/ 	.byte	0x04, 0x17
        /*005a*/ 	.short	(.L_339 - .L_338)
.L_338:
        /*005c*/ 	.word	0x00000000
        /*0060*/ 	.short	0x0004
        /*0062*/ 	.short	0x0018
        /*0064*/ 	.byte	0x00, 0xf0, 0x11, 0x00


	//----- nvinfo : EIATTR_KPARAM_INFO
	.align		4
.L_339:
        /*0068*/ 	.byte	0x04, 0x17
        /*006a*/ 	.short	(.L_341 - .L_340)
.L_340:
        /*006c*/ 	.word	0x00000000
        /*0070*/ 	.short	0x0003
        /*0072*/ 	.short	0x0014
        /*0074*/ 	.byte	0x00, 0xf0, 0x11, 0x00


	//----- nvinfo : EIATTR_KPARAM_INFO
	.align		4
.L_341:
        /*0078*/ 	.byte	0x04, 0x17
        /*007a*/ 	.short	(.L_343 - .L_342)
.L_342:
        /*007c*/ 	.word	0x00000000
        /*0080*/ 	.short	0x0002
        /*0082*/ 	.short	0x0010
        /*0084*/ 	.byte	0x00, 0xf0, 0x11, 0x00


	//----- nvinfo : EIATTR_KPARAM_INFO
	.align		4
.L_343:
        /*0088*/ 	.byte	0x04, 0x17
        /*008a*/ 	.short	(.L_345 - .L_344)
.L_344:
        /*008c*/ 	.word	0x00000000
        /*0090*/ 	.short	0x0001
        /*0092*/ 	.short	0x0008
        /*0094*/ 	.byte	0x00, 0xf5, 0x21, 0x00


	//----- nvinfo : EIATTR_KPARAM_INFO
	.align		4
.L_345:
        /*0098*/ 	.byte	0x04, 0x17
        /*009a*/ 	.short	(.L_347 - .L_346)
.L_346:
        /*009c*/ 	.word	0x00000000
        /*00a0*/ 	.short	0x0000
        /*00a2*/ 	.short	0x0000
        /*00a4*/ 	.byte	0x00, 0xf5, 0x21, 0x00


	//----- nvinfo : EIATTR_SPARSE_MMA_MASK
	.align		4
.L_347:
        /*00a8*/ 	.byte	0x03, 0x50
        /*00aa*/ 	.short	0x0000


	//----- nvinfo : EIATTR_MAXREG_COUNT
	.align		4
        /*00ac*/ 	.byte	0x03, 0x1b
        /*00ae*/ 	.short	0x0080


	//----- nvinfo : EIATTR_MERCURY_ISA_VERSION
	.align		4
        /*00b0*/ 	.byte	0x03, 0x5f
        /*00b2*/ 	.short	0x0101


	//----- nvinfo : EIATTR_VRC_CTA_INIT_COUNT
	.align		4
        /*00b4*/ 	.byte	0x02, 0x4a
	.zero		1
	.zero		1


	//----- nvinfo : EIATTR_EXIT_INSTR_OFFSETS
	.align		4
        /*00b8*/ 	.byte	0x04, 0x1c
        /*00ba*/ 	.short	(.L_349 - .L_348)


	//   ....[0]....
.L_348:
        /*00bc*/ 	.word	0x00000070


	//   ....[1]....
        /*00c0*/ 	.word	0x00000fa0


	//----- nvinfo : EIATTR_MAX_THREADS
	.align		4
.L_349:
        /*00c4*/ 	.byte	0x04, 0x05
        /*00c6*/ 	.short	(.L_351 - .L_350)
.L_350:
        /*00c8*/ 	.word	0x00000200
        /*00cc*/ 	.word	0x00000001
        /*00d0*/ 	.word	0x00000001


	//----- nvinfo : EIATTR_CRS_STACK_SIZE
	.align		4
.L_351:
        /*00d4*/ 	.byte	0x04, 0x1e
        /*00d6*/ 	.short	(.L_353 - .L_352)
.L_352:
        /*00d8*/ 	.word	0x00000000


	//----- nvinfo : EIATTR_CBANK_PARAM_SIZE
	.align		4
.L_353:
        /*00dc*/ 	.byte	0x03, 0x19
        /*00de*/ 	.short	0x0034


	//----- nvinfo : EIATTR_PARAM_CBANK
	.align		4
        /*00e0*/ 	.byte	0x04, 0x0a
        /*00e2*/ 	.short	(.L_355 - .L_354)
	.align		4
.L_354:
        /*00e4*/ 	.word	index@(.nv.constant0._cupy_upfirdn1D_float32)
        /*00e8*/ 	.short	0x0380
        /*00ea*/ 	.short	0x0034


	//----- nvinfo : EIATTR_SW_WAR
	.align		4
.L_355:
        /*00ec*/ 	.byte	0x04, 0x36
        /*00ee*/ 	.short	(.L_357 - .L_356)
.L_356:
        /*00f0*/ 	.word	0x00000008
.L_357:


//--------------------- .nv.callgraph             --------------------------
	.section	.nv.callgraph,"",@"SHT_CUDA_CALLGRAPH"
	.align	4
	.sectionentsize	8
	.align		4
        /*0000*/ 	.word	0x00000000
	.align		4
        /*0004*/ 	.word	0xffffffff
	.align		4
        /*0008*/ 	.word	0x00000000
	.align		4
        /*000c*/ 	.word	0xfffffffe
	.align		4
        /*0010*/ 	.word	0x00000000
	.align		4
        /*0014*/ 	.word	0xfffffffd
	.align		4
        /*0018*/ 	.word	0x00000000
	.align		4
        /*001c*/ 	.word	0xfffffffc


//--------------------- .nv.constant4             --------------------------
	.section	.nv.constant4,"a",@progbits
	.align	8
	.align		8
.nv.constant4:
        /*0000*/ 	.dword	_ZN34_INTERNAL_38e33d4a_4_k_cu_c38955904cuda3std3__45__cpo5beginE
	.align		8
        /*0008*/ 	.dword	_ZN34_INTERNAL_38e33d4a_4_k_cu_c38955904cuda3std3__45__cpo3endE
	.align		8
        /*0010*/ 	.dword	_ZN34_INTERNAL_38e33d4a_4_k_cu_c38955904cuda3std3__45__cpo6cbeginE
	.align		8
        /*0018*/ 	.dword	_ZN34_INTERNAL_38e33d4a_4_k_cu_c38955904cuda3std3__45__cpo4cendE
	.align		8
        /*0020*/ 	.dword	_ZN34_INTERNAL_38e33d4a_4_k_cu_c38955904cuda3std3__45__cpo6rbeginE
	.align		8
        /*0028*/ 	.dword	_ZN34_INTERNAL_38e33d4a_4_k_cu_c38955904cuda3std3__45__cpo4rendE
	.align		8
        /*0030*/ 	.dword	_ZN34_INTERNAL_38e33d4a_4_k_cu_c38955904cuda3std3__45__cpo7crbeginE
	.align		8
        /*0038*/ 	.dword	_ZN34_INTERNAL_38e33d4a_4_k_cu_c38955904cuda3std3__45__cpo5crendE
	.align		8
        /*0040*/ 	.dword	_ZN34_INTERNAL_38e33d4a_4_k_cu_c38955904cuda3std3__436_GLOBAL__N__38e33d4a_4_k_cu_c38955906ignoreE
	.align		8
        /*0048*/ 	.dword	_ZN34_INTERNAL_38e33d4a_4_k_cu_c38955904cuda3std3__419piecewise_constructE
	.align		8
        /*0050*/ 	.dword	_ZN34_INTERNAL_38e33d4a_4_k_cu_c38955904cuda3std3__48in_placeE
	.align		8
        /*0058*/ 	.dword	_ZN34_INTERNAL_38e33d4a_4_k_cu_c38955904cuda3std3__420unreachable_sentinelE
	.align		8
        /*0060*/ 	.dword	_ZN34_INTERNAL_38e33d4a_4_k_cu_c38955904cuda3std6ranges3__45__cpo4swapE
	.align		8
        /*0068*/ 	.dword	_ZN34_INTERNAL_38e33d4a_4_k_cu_c38955904cuda3std6ranges3__45__cpo9iter_moveE
	.align		8
        /*0070*/ 	.dword	_ZN34_INTERNAL_38e33d4a_4_k_cu_c38955904cuda3std6ranges3__45__cpo5beginE
	.align		8
        /*0078*/ 	.dword	_ZN34_INTERNAL_38e33d4a_4_k_cu_c38955904cuda3std6ranges3__45__cpo3endE
	.align		8
        /*0080*/ 	.dword	_ZN34_INTERNAL_38e33d4a_4_k_cu_c38955904cuda3std6ranges3__45__cpo6cbeginE
	.align		8
        /*0088*/ 	.dword	_ZN34_INTERNAL_38e33d4a_4_k_cu_c38955904cuda3std6ranges3__45__cpo4cendE
	.align		8
        /*0090*/ 	.dword	_ZN34_INTERNAL_38e33d4a_4_k_cu_c38955904cuda3std6ranges3__45__cpo7advanceE
	.align		8
        /*0098*/ 	.dword	_ZN34_INTERNAL_38e33d4a_4_k_cu_c38955904cuda3std6ranges3__45__cpo9iter_swapE
	.align		8
        /*00a0*/ 	.dword	_ZN34_INTERNAL_38e33d4a_4_k_cu_c38955904cuda3std6ranges3__45__cpo4nextE
	.align		8
        /*00a8*/ 	.dword	_ZN34_INTERNAL_38e33d4a_4_k_cu_c38955904cuda3std6ranges3__45__cpo4prevE
	.align		8
        /*00b0*/ 	.dword	_ZN34_INTERNAL_38e33d4a_4_k_cu_c38955904cuda3std6ranges3__45__cpo4dataE
	.align		8
        /*00b8*/ 	.dword	_ZN34_INTERNAL_38e33d4a_4_k_cu_c38955904cuda3std6ranges3__45__cpo5cdataE
	.align		8
        /*00c0*/ 	.dword	_ZN34_INTERNAL_38e33d4a_4_k_cu_c38955904cuda3std6ranges3__45__cpo4sizeE
	.align		8
        /*00c8*/ 	.dword	_ZN34_INTERNAL_38e33d4a_4_k_cu_c38955904cuda3std6ranges3__45__cpo5ssizeE
	.align		8
        /*00d0*/ 	.dword	_ZN34_INTERNAL_38e33d4a_4_k_cu_c38955904cuda3std6ranges3__45__cpo8distanceE
	.align		8
        /*00d8*/ 	.dword	_ZN34_INTERNAL_38e33d4a_4_k_cu_c38955906thrust24THRUST_300001_SM_1000_NS6system6detail10sequential3seqE


//--------------------- .text._cupy_upfirdn2D_complex128 --------------------------
	.section	.text._cupy_upfirdn2D_complex128,"ax",@progbits
	.align	128
        .global         _cupy_upfirdn2D_complex128
        .type           _cupy_upfirdn2D_complex128,@function
        .size           _cupy_upfirdn2D_complex128,(.L_x_167 - _cupy_upfirdn2D_complex128)
        .other          _cupy_upfirdn2D_complex128,@"STO_CUDA_ENTRY STV_DEFAULT"
_cupy_upfirdn2D_complex128:
.text._cupy_upfirdn2D_complex128:
[----:B------:R-:W-:Y:S01]  /*0000*/  LDC R1, c[0x0][0x37c] ;  /* 0x0000df00ff017b82 */ /* 0x000fe20000000800 */
[----:B------:R-:W0:Y:S07]  /*0010*/  S2R R3, SR_TID.Y ;  /* 0x0000000000037919 */ /* 0x000e2e0000002200 */
[----:B------:R-:W1:Y:S01]  /*0020*/  LDC R0, c[0x0][0x360] ;  /* 0x0000d800ff007b82 */ /* 0x000e620000000800 */
[----:B------:R-:W2:Y:S01]  /*0030*/  LDCU UR8, c[0x0][0x3bc] ;  /* 0x00007780ff0877ac */ /* 0x000ea20008000800 */
[----:B------:R-:W1:Y:S06]  /*0040*/  S2R R5, SR_TID.X ;  /* 0x0000000000057919 */ /* 0x000e6c0000002100 */
[----:B------:R-:W0:Y:S08]  /*0050*/  S2UR UR5, SR_CTAID.Y ;  /* 0x00000000000579c3 */ /* 0x000e300000002600 */
[----:B------:R-:W0:Y:S01]  /*0060*/  LDC R2, c[0x0][0x364] ;  /* 0x0000d900ff027b82 */ /* 0x000e220000000800 */
[----:B------:R-:W3:Y:S01]  /*0070*/  LDCU UR6, c[0x0][0x370] ;  /* 0x00006e00ff0677ac */ /* 0x000ee20008000800 */
[----:B------:R-:W4:Y:S06]  /*0080*/  LDCU UR7, c[0x0][0x374] ;  /* 0x00006e80ff0777ac */ /* 0x000f2c0008000800 */
[----:B------:R-:W1:Y:S01]  /*0090*/  S2UR UR4, SR_CTAID.X ;  /* 0x00000000000479c3 */ /* 0x000e620000002500 */
[----:B0-----:R-:W-:-:S02]  /*00a0*/  IMAD R3, R2, UR5, R3 ;  /* 0x0000000502037c24 */ /* 0x001fc4000f8e0203 */
[----:B----4-:R-:W-:-:S03]  /*00b0*/  IMAD R2, R2, UR7, RZ ;  /* 0x0000000702027c24 */ /* 0x010fc6000f8e02ff */
[----:B--2---:R-:W-:Y:S01]  /*00c0*/  ISETP.GE.AND P0, PT, R3, UR8, PT ;  /* 0x0000000803007c0c */ /* 0x004fe2000bf06270 */
[C---:B-1----:R-:W-:Y:S02]  /*00d0*/  IMAD R24, R0.reuse, UR4, R5 ;  /* 0x0000000400187c24 */ /* 0x042fe4000f8e0205 */
[----:B---3--:R-:W-:-:S10]  /*00e0*/  IMAD R0, R0, UR6, RZ ;  /* 0x0000000600007c24 */ /* 0x008fd4000f8e02ff */
[----:B------:R-:W-:Y:S05]  /*00f0*/  @P0 EXIT ;  /* 0x000000000000094d */ /* 0x000fea0003800000 */
[----:B------:R-:W0:Y:S01]  /*0100*/  LDCU UR4, c[0x0][0x3a0] ;  /* 0x00007400ff0477ac */ /* 0x000e220008000800 */
[----:B------:R-:W1:Y:S01]  /*0110*/  LDCU.64 UR8, c[0x0][0x358] ;  /* 0x00006b00ff0877ac */ /* 0x000e620008000a00 */
[----:B0-----:R-:W-:-:S09]  /*0120*/  UISETP.NE.AND UP0, UPT, UR4, 0x1, UPT ;  /* 0x000000010400788c */ /* 0x001fd2000bf05270 */
[----:B-1----:R-:W-:Y:S05]  /*0130*/  BRA.U !UP0, `(.L_x_0) ;  /* 0x0000001108587547 */ /* 0x002fea000b800000 */
.L_x_13:
[----:B0-----:R-:W0:Y:S01]  /*0140*/  LDCU UR4, c[0x0][0x3b8] ;  /* 0x00007700ff0477ac */ /* 0x001e220008000800 */
[----:B------:R-:W-:Y:S01]  /*0150*/  BSSY.RECONVERGENT B1, `(.L_x_1) ;  /* 0x000010f000017945 */ /* 0x000fe20003800200 */
[----:B0-----:R-:W-:-:S13]  /*0160*/  ISETP.GE.AND P0, PT, R24, UR4, PT ;  /* 0x0000000418007c0c */ /* 0x001fda000bf06270 */
[----:B------:R-:W-:Y:S05]  /*0170*/  @P0 BRA `(.L_x_2) ;  /* 0x0000001000300947 */ /* 0x000fea0003800000 */
[----:B------:R-:W-:-:S07]  /*0180*/  IMAD.MOV.U32 R28, RZ, RZ, R24 ;  /* 0x000000ffff1c7224 */ /* 0x000fce00078e0018 */
.L_x_12:
[----:B0-----:R-:W0:Y:S01]  /*0190*/  LDC.64 R4, c[0x0][0x398] ;  /* 0x0000e600ff047b82 */ /* 0x001e220000000a00 */
[----:B------:R-:W1:Y:S01]  /*01a0*/  LDCU UR4, c[0x0][0x3a8] ;  /* 0x00007500ff0477ac */ /* 0x000e620008000800 */
[----:B------:R-:W-:Y:S06]  /*01b0*/  BSSY.RECONVERGENT B0, `(.L_x_3) ;  /* 0x0000100000007945 */ /* 0x000fec0003800200 */
[----:B------:R-:W2:Y:S01]  /*01c0*/  LDC R6, c[0x0][0x3ac] ;  /* 0x0000eb00ff067b82 */ /* 0x000ea20000000800 */
[----:B0-----:R-:W-:Y:S01]  /*01d0*/  IABS R11, R4 ;  /* 0x00000004000b7213 */ /* 0x001fe20000000000 */
[----:B------:R-:W-:-:S03]  /*01e0*/  IMAD R5, R28, R5, RZ ;  /* 0x000000051c057224 */ /* 0x000fc600078e02ff */
[----:B------:R-:W0:Y:S02]  /*01f0*/  I2F.RP R7, R11 ;  /* 0x0000000b00077306 */ /* 0x000e240000209400 */
[----:B------:R-:W-:Y:S02]  /*0200*/  IABS R12, R5 ;  /* 0x00000005000c7213 */ /* 0x000fe40000000000 */
[----:B--2---:R-:W-:-:S04]  /*0210*/  IABS R15, R6 ;  /* 0x00000006000f7213 */ /* 0x004fc80000000000 */
[----:B0-----:R-:W0:Y:S02]  /*0220*/  MUFU.RCP R7, R7 ;  /* 0x0000000700077308 */ /* 0x001e240000001000 */
[----:B0-----:R-:W-:-:S06]  /*0230*/  VIADD R8, R7, 0xffffffe ;  /* 0x0ffffffe07087836 */ /* 0x001fcc0000000000 */
[----:B------:R0:W2:Y:S02]  /*0240*/  F2I.FTZ.U32.TRUNC.NTZ R9, R8 ;  /* 0x0000000800097305 */ /* 0x0000a4000021f000 */
[----:B0-----:R-:W-:Y:S01]  /*0250*/  IMAD.MOV.U32 R8, RZ, RZ, RZ ;  /* 0x000000ffff087224 */ /* 0x001fe200078e00ff */
[----:B--2---:R-:W-:-:S05]  /*0260*/  IADD3 R10, PT, PT, RZ, -R9, RZ ;  /* 0x80000009ff0a7210 */ /* 0x004fca0007ffe0ff */
[----:B------:R-:W-:Y:S02]  /*0270*/  IMAD R13, R10, R11, RZ ;  /* 0x0000000b0a0d7224 */ /* 0x000fe400078e02ff */
[----:B------:R-:W0:Y:S02]  /*0280*/  I2F.RP R10, R15 ;  /* 0x0000000f000a7306 */ /* 0x000e240000209400 */
[----:B------:R-:W-:-:S06]  /*0290*/  IMAD.HI.U32 R9, R9, R13, R8 ;  /* 0x0000000d09097227 */ /* 0x000fcc00078e0008 */
[----:B------:R-:W-:-:S04]  /*02a0*/  IMAD.HI.U32 R7, R9, R12, RZ ;  /* 0x0000000c09077227 */ /* 0x000fc800078e00ff */
[----:B------:R-:W-:Y:S01]  /*02b0*/  IMAD.MOV R8, RZ, RZ, -R7 ;  /* 0x000000ffff087224 */ /* 0x000fe200078e0a07 */
[----:B0-----:R-:W0:Y:S03]  /*02c0*/  MUFU.RCP R10, R10 ;  /* 0x0000000a000a7308 */ /* 0x001e260000001000 */
[----:B------:R-:W-:-:S05]  /*02d0*/  IMAD R8, R11, R8, R12 ;  /* 0x000000080b087224 */ /* 0x000fca00078e020c */
[----:B------:R-:W-:Y:S01]  /*02e0*/  ISETP.GT.U32.AND P2, PT, R11, R8, PT ;  /* 0x000000080b00720c */ /* 0x000fe20003f44070 */
[----:B0-----:R-:W-:-:S12]  /*02f0*/  VIADD R9, R10, 0xffffffe ;  /* 0x0ffffffe0a097836 */ /* 0x001fd80000000000 */
[-C--:B------:R-:W-:Y:S01]  /*0300*/  @!P2 IADD3 R8, PT, PT, R8, -R11.reuse, RZ ;  /* 0x8000000b0808a210 */ /* 0x080fe20007ffe0ff */
[----:B------:R-:W-:Y:S01]  /*0310*/  @!P2 VIADD R7, R7, 0x1 ;  /* 0x000000010707a836 */ /* 0x000fe20000000000 */
[----:B------:R-:W-:Y:S01]  /*0320*/  ISETP.NE.AND P2, PT, R4, RZ, PT ;  /* 0x000000ff0400720c */ /* 0x000fe20003f45270 */
[----:B------:R-:W0:Y:S01]  /*0330*/  F2I.FTZ.U32.TRUNC.NTZ R9, R9 ;  /* 0x0000000900097305 */ /* 0x000e22000021f000 */
[----:B------:R-:W-:Y:S02]  /*0340*/  ISETP.GE.U32.AND P0, PT, R8, R11, PT ;  /* 0x0000000b0800720c */ /* 0x000fe40003f06070 */
[----:B------:R-:W-:-:S04]  /*0350*/  LOP3.LUT R8, R5, R4, RZ, 0x3c, !PT ;  /* 0x0000000405087212 */ /* 0x000fc800078e3cff */
[----:B------:R-:W-:-:S07]  /*0360*/  ISETP.GE.AND P1, PT, R8, RZ, PT ;  /* 0x000000ff0800720c */ /* 0x000fce0003f26270 */
[----:B------:R-:W-:Y:S01]  /*0370*/  @P0 IADD3 R7, PT, PT, R7, 0x1, RZ ;  /* 0x0000000107070810 */ /* 0x000fe20007ffe0ff */
[----:B0-----:R-:W-:-:S04]  /*0380*/  IMAD.MOV R8, RZ, RZ, -R9 ;  /* 0x000000ffff087224 */ /* 0x001fc800078e0a09 */
[----:B------:R-:W-:Y:S02]  /*0390*/  IMAD R11, R8, R15, RZ ;  /* 0x0000000f080b7224 */ /* 0x000fe400078e02ff */
[----:B------:R-:W-:Y:S02]  /*03a0*/  HFMA2 R8, -RZ, RZ, 0, 0 ;  /* 0x00000000ff087431 */ /* 0x000fe400000001ff */
[----:B------:R-:W-:Y:S01]  /*03b0*/  @!P1 IMAD.MOV R7, RZ, RZ, -R7 ;  /* 0x000000ffff079224 */ /* 0x000fe200078e0a07 */
[----:B------:R-:W-:-:S04]  /*03c0*/  @!P2 LOP3.LUT R7, RZ, R4, RZ, 0x33, !PT ;  /* 0x00000004ff07a212 */ /* 0x000fc800078e33ff */
[----:B------:R-:W-:Y:S02]  /*03d0*/  IABS R10, R7 ;  /* 0x00000007000a7213 */ /* 0x000fe40000000000 */
[----:B------:R-:W-:Y:S01]  /*03e0*/  ISETP.GE.AND P2, PT, R7, RZ, PT ;  /* 0x000000ff0700720c */ /* 0x000fe20003f46270 */
[----:B------:R-:W-:Y:S01]  /*03f0*/  IMAD.HI.U32 R8, R9, R11, R8 ;  /* 0x0000000b09087227 */ /* 0x000fe200078e0008 */
[----:B------:R-:W-:-:S03]  /*0400*/  IADD3 R7, PT, PT, -R7, RZ, RZ ;  /* 0x000000ff07077210 */ /* 0x000fc60007ffe1ff */
[----:B------:R-:W-:Y:S02]  /*0410*/  IMAD.MOV.U32 R9, RZ, RZ, R10 ;  /* 0x000000ffff097224 */ /* 0x000fe400078e000a */
[----:B------:R-:W-:Y:S01]  /*0420*/  IMAD R7, R4, R7, R5 ;  /* 0x0000000704077224 */ /* 0x000fe200078e0205 */
[----:B------:R-:W-:Y:S01]  /*0430*/  CS2R R4, SRZ ;  /* 0x0000000000047805 */ /* 0x000fe2000001ff00 */
[----:B------:R-:W-:-:S04]  /*0440*/  IMAD.HI.U32 R8, R8, R9, RZ ;  /* 0x0000000908087227 */ /* 0x000fc800078e00ff */
[----:B------:R-:W-:-:S04]  /*0450*/  IMAD.MOV R8, RZ, RZ, -R8 ;  /* 0x000000ffff087224 */ /* 0x000fc800078e0a08 */
[C---:B------:R-:W-:Y:S02]  /*0460*/  IMAD R8, R15.reuse, R8, R9 ;  /* 0x000000080f087224 */ /* 0x040fe400078e0209 */
[----:B------:R-:W0:Y:S03]  /*0470*/  LDC R9, c[0x0][0x3a4] ;  /* 0x0000e900ff097b82 */ /* 0x000e260000000800 */
[----:B------:R-:W-:-:S13]  /*0480*/  ISETP.GT.U32.AND P0, PT, R15, R8, PT ;  /* 0x000000080f00720c */ /* 0x000fda0003f04070 */
[----:B------:R-:W-:Y:S02]  /*0490*/  @!P0 IADD3 R8, PT, PT, R8, -R15, RZ ;  /* 0x8000000f08088210 */ /* 0x000fe40007ffe0ff */
[----:B------:R-:W-:Y:S02]  /*04a0*/  ISETP.NE.AND P0, PT, R6, RZ, PT ;  /* 0x000000ff0600720c */ /* 0x000fe40003f05270 */
[----:B------:R-:W-:-:S13]  /*04b0*/  ISETP.GT.U32.AND P1, PT, R15, R8, PT ;  /* 0x000000080f00720c */ /* 0x000fda0003f24070 */
[----:B------:R-:W-:-:S04]  /*04c0*/  @!P1 IMAD.IADD R8, R8, 0x1, -R15 ;  /* 0x0000000108089824 */ /* 0x000fc800078e0a0f */
[----:B------:R-:W-:Y:S01]  /*04d0*/  @!P2 IMAD.MOV R8, RZ, RZ, -R8 ;  /* 0x000000ffff08a224 */ /* 0x000fe200078e0a08 */
[----:B------:R-:W-:-:S04]  /*04e0*/  @!P0 LOP3.LUT R8, RZ, R6, RZ, 0x33, !PT ;  /* 0x00000006ff088212 */ /* 0x000fc800078e33ff */
[C---:B0-----:R-:W-:Y:S02]  /*04f0*/  ISETP.GE.AND P1, PT, R8.reuse, R9, PT ;  /* 0x000000090800720c */ /* 0x041fe40003f26270 */
[----:B-1----:R-:W-:-:S04]  /*0500*/  IADD3 R10, PT, PT, R8, -UR4, RZ ;  /* 0x80000004080a7c10 */ /* 0x002fc8000fffe0ff */
[C---:B------:R-:W-:Y:S01]  /*0510*/  ISETP.GE.AND P0, PT, R10.reuse, -0x1, PT ;  /* 0xffffffff0a00780c */ /* 0x040fe20003f06270 */
[----:B------:R-:W-:-:S05]  /*0520*/  VIADD R6, R10, 0x1 ;  /* 0x000000010a067836 */ /* 0x000fca0000000000 */
[----:B------:R-:W-:Y:S01]  /*0530*/  SEL R26, R6, RZ, P0 ;  /* 0x000000ff061a7207 */ /* 0x000fe20000000000 */
[----:B------:R-:W-:Y:S01]  /*0540*/  @!P1 VIADD R9, R8, 0x1 ;  /* 0x0000000108099836 */ /* 0x000fe20000000000 */
[----:B------:R-:W-:-:S04]  /*0550*/  SEL R6, R6, RZ, !P0 ;  /* 0x000000ff06067207 */ /* 0x000fc80004000000 */
[----:B------:R-:W-:Y:S01]  /*0560*/  ISETP.GE.AND P0, PT, R26, R9, PT ;  /* 0x000000091a00720c */ /* 0x000fe20003f06270 */
[----:B------:R-:W-:Y:S01]  /*0570*/  IMAD R25, R7, UR4, -R6 ;  /* 0x0000000407197c24 */ /* 0x000fe2000f8e0a06 */
[----:B------:R-:W-:-:S11]  /*0580*/  CS2R R6, SRZ ;  /* 0x0000000000067805 */ /* 0x000fd6000001ff00 */
[----:B------:R-:W-:Y:S05]  /*0590*/  @P0 BRA `(.L_x_4) ;  /* 0x0000000c00040947 */ /* 0x000fea0003800000 */
[----:B------:R-:W-:Y:S01]  /*05a0*/  VIMNMX R4, PT, PT, R10, -0x1, !PT ;  /* 0xffffffff0a047848 */ /* 0x000fe20007fe0100 */
[----:B------:R-:W-:Y:S01]  /*05b0*/  BSSY.RECONVERGENT B2, `(.L_x_5) ;  /* 0x000005e000027945 */ /* 0x000fe20003800200 */
[----:B------:R-:W-:Y:S02]  /*05c0*/  CS2R R6, SRZ ;  /* 0x0000000000067805 */ /* 0x000fe4000001ff00 */
[----:B------:R-:W-:Y:S02]  /*05d0*/  LOP3.LUT R31, RZ, R4, RZ, 0x33, !PT ;  /* 0x00000004ff1f7212 */ /* 0x000fe400078e33ff */
[----:B------:R-:W-:-:S03]  /*05e0*/  IADD3 R4, PT, PT, R9, -0x2, -R4 ;  /* 0xfffffffe09047810 */ /* 0x000fc60007ffe804 */
[----:B------:R-:W-:Y:S01]  /*05f0*/  IMAD.IADD R27, R9, 0x1, R31 ;  /* 0x00000001091b7824 */ /* 0x000fe200078e021f */
[----:B------:R-:W-:Y:S02]  /*0600*/  ISETP.GE.U32.AND P0, PT, R4, 0x7, PT ;  /* 0x000000070400780c */ /* 0x000fe40003f06070 */
[----:B------:R-:W-:Y:S02]  /*0610*/  CS2R R4, SRZ ;  /* 0x0000000000047805 */ /* 0x000fe4000001ff00 */
[----:B------:R-:W-:-:S04]  /*0620*/  LOP3.LUT R30, R27, 0x7, RZ, 0xc0, !PT ;  /* 0x000000071b1e7812 */ /* 0x000fc800078ec0ff */
[----:B------:R-:W-:-:S05]  /*0630*/  ISETP.NE.AND P1, PT, R30, RZ, PT ;  /* 0x000000ff1e00720c */ /* 0x000fca0003f25270 */
[----:B------:R-:W-:Y:S08]  /*0640*/  @!P0 BRA `(.L_x_6) ;  /* 0x0000000400508947 */ /* 0x000ff00003800000 */
[----:B------:R-:W-:Y:S02]  /*0650*/  LOP3.LUT R29, R27, 0xfffffff8, RZ, 0xc0, !PT ;  /* 0xfffffff81b1d7812 */ /* 0x000fe400078ec0ff */
[----:B------:R-:W-:-:S07]  /*0660*/  CS2R R6, SRZ ;  /* 0x0000000000067805 */ /* 0x000fce000001ff00 */
.L_x_7:
[----:B------:R-:W0:Y:S08]  /*0670*/  LDC R32, c[0x0][0x388] ;  /* 0x0000e200ff207b82 */ /* 0x000e300000000800 */
[----:B------:R-:W1:Y:S08]  /*0680*/  LDC.64 R34, c[0x0][0x390] ;  /* 0x0000e400ff227b82 */ /* 0x000e700000000a00 */
[----:B------:R-:W2:Y:S01]  /*0690*/  LDC.64 R40, c[0x0][0x380] ;  /* 0x0000e000ff287b82 */ /* 0x000ea20000000a00 */
[----:B0-----:R-:W-:-:S02]  /*06a0*/  IMAD R9, R26, R32, R3 ;  /* 0x000000201a097224 */ /* 0x001fc400078e0203 */
[----:B-1----:R-:W-:-:S04]  /*06b0*/  IMAD.WIDE R34, R25, 0x10, R34 ;  /* 0x0000001019227825 */ /* 0x002fc800078e0222 */
[----:B--2---:R-:W-:Y:S02]  /*06c0*/  IMAD.WIDE R40, R9, 0x10, R40 ;  /* 0x0000001009287825 */ /* 0x004fe400078e0228 */
[----:B------:R-:W2:Y:S04]  /*06d0*/  LDG.E.128.CONSTANT R8, desc[UR8][R34.64] ;  /* 0x0000000822087981 */ /* 0x000ea8000c1e9d00 */
[----:B------:R-:W2:Y:S01]  /*06e0*/  LDG.E.128.CONSTANT R12, desc[UR8][R40.64] ;  /* 0x00000008280c7981 */ /* 0x000ea2000c1e9d00 */
[----:B------:R-:W-:-:S05]  /*06f0*/  IMAD.WIDE R36, R32, 0x10, R40 ;  /* 0x0000001020247825 */ /* 0x000fca00078e0228 */
[----:B------:R-:W3:Y:S01]  /*0700*/  LDG.E.128.CONSTANT R20, desc[UR8][R36.64] ;  /* 0x0000000824147981 */ /* 0x000ee2000c1e9d00 */
[C---:B--2---:R-:W-:Y:S02]  /*0710*/  DMUL R16, R14.reuse, R8 ;  /* 0x000000080e107228 */ /* 0x044fe40000000000 */
[----:B------:R-:W-:-:S06]  /*0720*/  DMUL R38, R14, R10 ;  /* 0x0000000a0e267228 */ /* 0x000fcc0000000000 */
[C---:B------:R-:W-:Y:S02]  /*0730*/  DFMA R10, R12.reuse, R10, R16 ;  /* 0x0000000a0c0a722b */ /* 0x040fe40000000010 */
[----:B------:R-:W3:Y:S01]  /*0740*/  LDG.E.128.CONSTANT R16, desc[UR8][R34.64+0x10] ;  /* 0x0000100822107981 */ /* 0x000ee2000c1e9d00 */
[----:B------:R-:W-:-:S05]  /*0750*/  DFMA R38, R12, R8, -R38 ;  /* 0x000000080c26722b */ /* 0x000fca0000000826 */
[----:B------:R-:W-:Y:S02]  /*0760*/  DADD R6, R10, R6 ;  /* 0x000000000a067229 */ /* 0x000fe40000000006 */
[C---:B---3--:R-:W-:Y:S02]  /*0770*/  DMUL R10, R22.reuse, R18 ;  /* 0x00000012160a7228 */ /* 0x048fe40000000000 */
[----:B------:R-:W-:Y:S01]  /*0780*/  DMUL R8, R22, R16 ;  /* 0x0000001016087228 */ /* 0x000fe20000000000 */
[----:B------:R-:W-:-:S05]  /*0790*/  IMAD.WIDE R22, R32, 0x10, R36 ;  /* 0x0000001020167825 */ /* 0x000fca00078e0224 */
[C---:B------:R-:W-:Y:S01]  /*07a0*/  DFMA R16, R20.reuse, R16, -R10 ;  /* 0x000000101410722b */ /* 0x040fe2000000080a */
[----:B------:R-:W2:Y:S01]  /*07b0*/  LDG.E.128.CONSTANT R12, desc[UR8][R22.64] ;  /* 0x00000008160c7981 */ /* 0x000ea2000c1e9d00 */
[----:B------:R-:W-:-:S03]  /*07c0*/  DFMA R18, R20, R18, R8 ;  /* 0x000000121412722b */ /* 0x000fc60000000008 */
[----:B------:R-:W2:Y:S01]  /*07d0*/  LDG.E.128.CONSTANT R8, desc[UR8][R34.64+0x20] ;  /* 0x0000200822087981 */ /* 0x000ea2000c1e9d00 */
[----:B------:R-:W-:-:S04]  /*07e0*/  DADD R38, R38, R4 ;  /* 0x0000000026267229 */ /* 0x000fc80000000004 */
[----:B------:R-:W-:Y:S01]  /*07f0*/  DADD R18, R6, R18 ;  /* 0x0000000006127229 */ /* 0x000fe20000000012 */
[----:B------:R-:W-:Y:S01]  /*0800*/  IMAD.WIDE R20, R32, 0x10, R22 ;  /* 0x0000001020147825 */ /* 0x000fe200078e0216 */
[C---:B--2---:R-:W-:Y:S02]  /*0810*/  DMUL R6, R14.reuse, R10 ;  /* 0x0000000a0e067228 */ /* 0x044fe40000000000 */
[----:B------:R-:W-:-:S06]  /*0820*/  DMUL R4, R14, R8 ;  /* 0x000000080e047228 */ /* 0x000fcc0000000000 */
[C---:B------:R-:W-:Y:S02]  /*0830*/  DFMA R14, R12.reuse, R8, -R6 ;  /* 0x000000080c0e722b */ /* 0x040fe40000000806 */
[----:B------:R-:W-:Y:S02]  /*0840*/  DFMA R12, R12, R10, R4 ;  /* 0x0000000a0c0c722b */ /* 0x000fe40000000004 */
[----:B------:R-:W2:Y:S04]  /*0850*/  LDG.E.128.CONSTANT R4, desc[UR8][R34.64+0x30] ;  /* 0x0000300822047981 */ /* 0x000ea8000c1e9d00 */
[----:B------:R-:W2:Y:S02]  /*0860*/  LDG.E.128.CONSTANT R8, desc[UR8][R20.64] ;  /* 0x0000000814087981 */ /* 0x000ea4000c1e9d00 */
[----:B------:R-:W-:Y:S01]  /*0870*/  DADD R18, R18, R12 ;  /* 0x0000000012127229 */ /* 0x000fe2000000000c */
[----:B------:R-:W-:Y:S01]  /*0880*/  IMAD.WIDE R22, R32, 0x10, R20 ;  /* 0x0000001020167825 */ /* 0x000fe200078e0214 */
[----:B--2---:R-:W-:-:S02]  /*0890*/  DMUL R12, R10, R6 ;  /* 0x000000060a0c7228 */ /* 0x004fc40000000000 */
[----:B------:R-:W-:-:S06]  /*08a0*/  DMUL R36, R10, R4 ;  /* 0x000000040a247228 */ /* 0x000fcc0000000000 */
[C---:B------:R-:W-:Y:S02]  /*08b0*/  DFMA R12, R8.reuse, R4, -R12 ;  /* 0x00000004080c722b */ /* 0x040fe4000000080c */
[----:B------:R-:W-:Y:S01]  /*08c0*/  DFMA R36, R8, R6, R36 ;  /* 0x000000060824722b */ /* 0x000fe20000000024 */
[----:B------:R-:W2:Y:S04]  /*08d0*/  LDG.E.128.CONSTANT R4, desc[UR8][R34.64+0x40] ;  /* 0x0000400822047981 */ /* 0x000ea8000c1e9d00 */
[----:B------:R-:W2:Y:S01]  /*08e0*/  LDG.E.128.CONSTANT R8, desc[UR8][R22.64] ;  /* 0x0000000816087981 */ /* 0x000ea2000c1e9d00 */
[----:B------:R-:W-:Y:S02]  /*08f0*/  DADD R16, R38, R16 ;  /* 0x0000000026107229 */ /* 0x000fe40000000010 */
[----:B------:R-:W-:-:S06]  /*0900*/  DADD R18, R18, R36 ;  /* 0x0000000012127229 */ /* 0x000fcc0000000024 */
[----:B------:R-:W-:Y:S01]  /*0910*/  DADD R14, R16, R14 ;  /* 0x00000000100e7229 */ /* 0x000fe2000000000e */
[----:B------:R-:W-:Y:S01]  /*0920*/  IMAD.WIDE R16, R32, 0x10, R22 ;  /* 0x0000001020107825 */ /* 0x000fe200078e0216 */
[C---:B--2---:R-:W-:Y:S02]  /*0930*/  DMUL R20, R10.reuse, R6 ;  /* 0x000000060a147228 */ /* 0x044fe40000000000 */
[----:B------:R-:W-:-:S06]  /*0940*/  DMUL R36, R10, R4 ;  /* 0x000000040a247228 */ /* 0x000fcc0000000000 */
[C---:B------:R-:W-:Y:S02]  /*0950*/  DFMA R20, R8.reuse, R4, -R20 ;  /* 0x000000040814722b */ /* 0x040fe40000000814 */
[----:B------:R-:W-:Y:S01]  /*0960*/  DFMA R36, R8, R6, R36 ;  /* 0x000000060824722b */ /* 0x000fe20000000024 */
[----:B------:R-:W2:Y:S04]  /*0970*/  LDG.E.128.CONSTANT R4, desc[UR8][R34.64+0x50] ;  /* 0x0000500822047981 */ /* 0x000ea8000c1e9d00 */
[----:B------:R0:W2:Y:S01]  /*0980*/  LDG.E.128.CONSTANT R8, desc[UR8][R16.64] ;  /* 0x0000000810087981 */ /* 0x0000a2000c1e9d00 */
[----:B------:R-:W-:Y:S02]  /*0990*/  DADD R12, R14, R12 ;  /* 0x000000000e0c7229 */ /* 0x000fe4000000000c */
[----:B------:R-:W-:Y:S01]  /*09a0*/  DADD R18, R18, R36 ;  /* 0x0000000012127229 */ /* 0x000fe20000000024 */
[----:B------:R-:W-:-:S05]  /*09b0*/  IMAD.WIDE R36, R32, 0x10, R16 ;  /* 0x0000001020247825 */ /* 0x000fca00078e0210 */
[----:B------:R-:W-:Y:S01]  /*09c0*/  DADD R20, R12, R20 ;  /* 0x000000000c147229 */ /* 0x000fe20000000014 */
[----:B0-----:R-:W-:Y:S01]  /*09d0*/  IMAD.WIDE R16, R32, 0x10, R36 ;  /* 0x0000001020107825 */ /* 0x001fe200078e0224 */
[C---:B--2---:R-:W-:Y:S02]  /*09e0*/  DMUL R22, R10.reuse, R6 ;  /* 0x000000060a167228 */ /* 0x044fe40000000000 */
[----:B------:R-:W-:-:S06]  /*09f0*/  DMUL R10, R10, R4 ;  /* 0x000000040a0a7228 */ /* 0x000fcc0000000000 */
[C---:B------:R-:W-:Y:S02]  /*0a00*/  DFMA R22, R8.reuse, R4, -R22 ;  /* 0x000000040816722b */ /* 0x040fe40000000816 */
[----:B------:R-:W-:Y:S01]  /*0a10*/  DFMA R12, R8, R6, R10 ;  /* 0x00000006080c722b */ /* 0x000fe2000000000a */
[----:B------:R-:W2:Y:S04]  /*0a20*/  LDG.E.128.CONSTANT R4, desc[UR8][R34.64+0x60] ;  /* 0x0000600822047981 */ /* 0x000ea8000c1e9d00 */
[----:B------:R-:W2:Y:S03]  /*0a30*/  LDG.E.128.CONSTANT R8, desc[UR8][R36.64] ;  /* 0x0000000824087981 */ /* 0x000ea6000c1e9d00 */
[----:B------:R-:W-:-:S02]  /*0a40*/  DADD R32, R18, R12 ;  /* 0x0000000012207229 */ /* 0x000fc4000000000c */
[----:B------:R-:W3:Y:S04]  /*0a50*/  LDG.E.128.CONSTANT R12, desc[UR8][R34.64+0x70] ;  /* 0x00007008220c7981 */ /* 0x000ee8000c1e9d00 */
[----:B------:R-:W3:Y:S01]  /*0a60*/  LDG.E.128.CONSTANT R16, desc[UR8][R16.64] ;  /* 0x0000000810107981 */ /* 0x000ee2000c1e9d00 */
[----:B------:R-:W-:Y:S01]  /*0a70*/  DADD R22, R20, R22 ;  /* 0x0000000014167229 */ /* 0x000fe20000000016 */
[----:B------:R-:W-:Y:S02]  /*0a80*/  VIADD R26, R26, 0x8 ;  /* 0x000000081a1a7836 */ /* 0x000fe40000000000 */
[----:B------:R-:W-:Y:S01]  /*0a90*/  VIADD R25, R25, 0x8 ;  /* 0x0000000819197836 */ /* 0x000fe20000000000 */
[C---:B--2---:R-:W-:Y:S02]  /*0aa0*/  DMUL R20, R10.reuse, R6 ;  /* 0x000000060a147228 */ /* 0x044fe40000000000 */
[----:B------:R-:W-:-:S06]  /*0ab0*/  DMUL R10, R10, R4 ;  /* 0x000000040a0a7228 */ /* 0x000fcc0000000000 */
[C---:B------:R-:W-:Y:S02]  /*0ac0*/  DFMA R20, R8.reuse, R4, -R20 ;  /* 0x000000040814722b */ /* 0x040fe40000000814 */
[----:B------:R-:W-:Y:S02]  /*0ad0*/  DFMA R10, R8, R6, R10 ;  /* 0x00000006080a722b */ /* 0x000fe4000000000a */
[C---:B---3--:R-:W-:Y:S01]  /*0ae0*/  DMUL R4, R18.reuse, R12 ;  /* 0x0000000c12047228 */ /* 0x048fe20000000000 */
[----:B------:R-:W-:Y:S01]  /*0af0*/  IADD3 R6, PT, PT, R31, R26, RZ ;  /* 0x0000001a1f067210 */ /* 0x000fe20007ffe0ff */
[----:B------:R-:W-:-:S03]  /*0b00*/  DMUL R18, R18, R14 ;  /* 0x0000000e12127228 */ /* 0x000fc60000000000 */
[----:B------:R-:W-:Y:S01]  /*0b10*/  ISETP.NE.AND P0, PT, R6, R29, PT ;  /* 0x0000001d0600720c */ /* 0x000fe20003f05270 */
[----:B------:R-:W-:Y:S02]  /*0b20*/  DADD R10, R32, R10 ;  /* 0x00000000200a7229 */ /* 0x000fe4000000000a */
[----:B------:R-:W-:Y:S02]  /*0b30*/  DFMA R4, R16, R14, R4 ;  /* 0x0000000e1004722b */ /* 0x000fe40000000004 */
[----:B------:R-:W-:Y:S02]  /*0b40*/  DADD R20, R22, R20 ;  /* 0x0000000016147229 */ /* 0x000fe40000000014 */
[----:B------:R-:W-:-:S04]  /*0b50*/  DFMA R18, R16, R12, -R18 ;  /* 0x0000000c1012722b */ /* 0x000fc80000000812 */
[----:B------:R-:W-:-:S04]  /*0b60*/  DADD R6, R10, R4 ;  /* 0x000000000a067229 */ /* 0x000fc80000000004 */
[----:B------:R-:W-:Y:S01]  /*0b70*/  DADD R4, R20, R18 ;  /* 0x0000000014047229 */ /* 0x000fe20000000012 */
[----:B------:R-:W-:Y:S10]  /*0b80*/  @P0 BRA `(.L_x_7) ;  /* 0xfffffff800b80947 */ /* 0x000ff4000383ffff */
.L_x_6:
[----:B------:R-:W-:Y:S05]  /*0b90*/  BSYNC.RECONVERGENT B2 ;  /* 0x0000000000027941 */ /* 0x000fea0003800200 */
.L_x_5:
[----:B------:R-:W-:Y:S05]  /*0ba0*/  @!P1 BRA `(.L_x_4) ;  /* 0x0000000400809947 */ /* 0x000fea0003800000 */
[----:B------:R-:W-:Y:S01]  /*0bb0*/  ISETP.GE.U32.AND P0, PT, R30, 0x4, PT ;  /* 0x000000041e00780c */ /* 0x000fe20003f06070 */
[----:B------:R-:W-:Y:S01]  /*0bc0*/  BSSY.RECONVERGENT B2, `(.L_x_8) ;  /* 0x000002f000027945 */ /* 0x000fe20003800200 */
[----:B------:R-:W-:-:S04]  /*0bd0*/  LOP3.LUT R29, R27, 0x3, RZ, 0xc0, !PT ;  /* 0x000000031b1d7812 */ /* 0x000fc800078ec0ff */
[----:B------:R-:W-:-:S07]  /*0be0*/  ISETP.NE.AND P1, PT, R29, RZ, PT ;  /* 0x000000ff1d00720c */ /* 0x000fce0003f25270 */
[----:B------:R-:W-:Y:S06]  /*0bf0*/  @!P0 BRA `(.L_x_9) ;  /* 0x0000000000ac8947 */ /* 0x000fec0003800000 */
[----:B------:R-:W0:Y:S08]  /*0c00*/  LDC R30, c[0x0][0x388] ;  /* 0x0000e200ff1e7b82 */ /* 0x000e300000000800 */
[----:B------:R-:W1:Y:S08]  /*0c10*/  LDC.64 R32, c[0x0][0x390] ;  /* 0x0000e400ff207b82 */ /* 0x000e700000000a00 */
[----:B------:R-:W2:Y:S01]  /*0c20*/  LDC.64 R38, c[0x0][0x380] ;  /* 0x0000e000ff267b82 */ /* 0x000ea20000000a00 */
[----:B0-----:R-:W-:-:S02]  /*0c30*/  IMAD R9, R26, R30, R3 ;  /* 0x0000001e1a097224 */ /* 0x001fc400078e0203 */
[----:B-1----:R-:W-:-:S05]  /*0c40*/  IMAD.WIDE R32, R25, 0x10, R32 ;  /* 0x0000001019207825 */ /* 0x002fca00078e0220 */
[----:B------:R-:W3:Y:S01]  /*0c50*/  LDG.E.128.CONSTANT R16, desc[UR8][R32.64+0x10] ;  /* 0x0000100820107981 */ /* 0x000ee2000c1e9d00 */
[----:B--2---:R-:W-:-:S03]  /*0c60*/  IMAD.WIDE R38, R9, 0x10, R38 ;  /* 0x0000001009267825 */ /* 0x004fc600078e0226 */
[----:B------:R-:W2:Y:S04]  /*0c70*/  LDG.E.128.CONSTANT R8, desc[UR8][R32.64] ;  /* 0x0000000820087981 */ /* 0x000ea8000c1e9d00 */
[----:B------:R0:W2:Y:S01]  /*0c80*/  LDG.E.128.CONSTANT R12, desc[UR8][R38.64] ;  /* 0x00000008260c7981 */ /* 0x0000a2000c1e9d00 */
[----:B------:R-:W-:-:S05]  /*0c90*/  IMAD.WIDE R40, R30, 0x10, R38 ;  /* 0x000000101e287825 */ /* 0x000fca00078e0226 */
[----:B------:R-:W3:Y:S01]  /*0ca0*/  LDG.E.128.CONSTANT R20, desc[UR8][R40.64] ;  /* 0x0000000828147981 */ /* 0x000ee2000c1e9d00 */
[----:B0-----:R-:W-:Y:S01]  /*0cb0*/  IMAD.WIDE R38, R30, 0x10, R40 ;  /* 0x000000101e267825 */ /* 0x001fe200078e0228 */
[C---:B--2---:R-:W-:Y:S02]  /*0cc0*/  DMUL R34, R14.reuse, R8 ;  /* 0x000000080e227228 */ /* 0x044fe40000000000 */
[----:B------:R-:W-:-:S06]  /*0cd0*/  DMUL R36, R14, R10 ;  /* 0x0000000a0e247228 */ /* 0x000fcc0000000000 */
[C---:B------:R-:W-:Y:S02]  /*0ce0*/  DFMA R10, R12.reuse, R10, R34 ;  /* 0x0000000a0c0a722b */ /* 0x040fe40000000022 */
[----:B------:R-:W-:Y:S02]  /*0cf0*/  DFMA R36, R12, R8, -R36 ;  /* 0x000000080c24722b */ /* 0x000fe40000000824 */
[C---:B---3--:R-:W-:Y:S01]  /*0d00*/  DMUL R34, R22.reuse, R18 ;  /* 0x0000001216227228 */ /* 0x048fe20000000000 */
[----:B------:R-:W2:Y:S01]  /*0d10*/  LDG.E.128.CONSTANT R12, desc[UR8][R32.64+0x20] ;  /* 0x00002008200c7981 */ /* 0x000ea2000c1e9d00 */
[----:B------:R-:W-:Y:S02]  /*0d20*/  DMUL R8, R22, R16 ;  /* 0x0000001016087228 */ /* 0x000fe40000000000 */
[----:B------:R-:W-:-:S04]  /*0d30*/  DADD R22, R6, R10 ;  /* 0x0000000006167229 */ /* 0x000fc8000000000a */
[C---:B------:R-:W-:Y:S02]  /*0d40*/  DFMA R34, R20.reuse, R16, -R34 ;  /* 0x000000101422722b */ /* 0x040fe40000000822 */
[----:B------:R-:W-:Y:S02]  /*0d50*/  DFMA R20, R20, R18, R8 ;  /* 0x000000121414722b */ /* 0x000fe40000000008 */
[----:B------:R-:W2:Y:S01]  /*0d60*/  LDG.E.128.CONSTANT R8, desc[UR8][R38.64] ;  /* 0x0000000826087981 */ /* 0x000ea2000c1e9d00 */
[----:B------:R-:W-:Y:S01]  /*0d70*/  IMAD.WIDE R16, R30, 0x10, R38 ;  /* 0x000000101e107825 */ /* 0x000fe200078e0226 */
[----:B------:R-:W-:Y:S02]  /*0d80*/  DADD R36, R4, R36 ;  /* 0x0000000004247229 */ /* 0x000fe40000000024 */
[----:B------:R-:W3:Y:S04]  /*0d90*/  LDG.E.128.CONSTANT R4, desc[UR8][R32.64+0x30] ;  /* 0x0000300820047981 */ /* 0x000ee8000c1e9d00 */
[----:B------:R-:W3:Y:S01]  /*0da0*/  LDG.E.128.CONSTANT R16, desc[UR8][R16.64] ;  /* 0x0000000810107981 */ /* 0x000ee2000c1e9d00 */
[----:B------:R-:W-:-:S02]  /*0db0*/  DADD R22, R22, R20 ;  /* 0x0000000016167229 */ /* 0x000fc40000000014 */
[----:B------:R-:W-:Y:S01]  /*0dc0*/  DADD R34, R36, R34 ;  /* 0x0000000024227229 */ /* 0x000fe20000000022 */
[----:B------:R-:W-:Y:S01]  /*0dd0*/  VIADD R26, R26, 0x4 ;  /* 0x000000041a1a7836 */ /* 0x000fe20000000000 */
[----:B------:R-:W-:Y:S01]  /*0de0*/  IADD3 R25, PT, PT, R25, 0x4, RZ ;  /* 0x0000000419197810 */ /* 0x000fe20007ffe0ff */
[C---:B--2---:R-:W-:Y:S02]  /*0df0*/  DMUL R20, R10.reuse, R14 ;  /* 0x0000000e0a147228 */ /* 0x044fe40000000000 */
[----:B------:R-:W-:-:S06]  /*0e00*/  DMUL R10, R10, R12 ;  /* 0x0000000c0a0a7228 */ /* 0x000fcc0000000000 */
[C---:B------:R-:W-:Y:S02]  /*0e10*/  DFMA R20, R8.reuse, R12, -R20 ;  /* 0x0000000c0814722b */ /* 0x040fe40000000814 */
[----:B------:R-:W-:Y:S02]  /*0e20*/  DFMA R10, R8, R14, R10 ;  /* 0x0000000e080a722b */ /* 0x000fe4000000000a */
[C---:B---3--:R-:W-:Y:S02]  /*0e30*/  DMUL R8, R18.reuse, R4 ;  /* 0x0000000412087228 */ /* 0x048fe40000000000 */
[----:B------:R-:W-:Y:S02]  /*0e40*/  DMUL R18, R18, R6 ;  /* 0x0000000612127228 */ /* 0x000fe40000000000 */
[----:B------:R-:W-:Y:S02]  /*0e50*/  DADD R20, R34, R20 ;  /* 0x0000000022147229 */ /* 0x000fe40000000014 */
[----:B------:R-:W-:-:S02]  /*0e60*/  DADD R10, R22, R10 ;  /* 0x00000000160a7229 */ /* 0x000fc4000000000a */
[C---:B------:R-:W-:Y:S02]  /*0e70*/  DFMA R6, R16.reuse, R6, R8 ;  /* 0x000000061006722b */ /* 0x040fe40000000008 */
[----:B------:R-:W-:-:S06]  /*0e80*/  DFMA R4, R16, R4, -R18 ;  /* 0x000000041004722b */ /* 0x000fcc0000000812 */
[----:B------:R-:W-:Y:S02]  /*0e90*/  DADD R6, R10, R6 ;  /* 0x000000000a067229 */ /* 0x000fe40000000006 */
[----:B------:R-:W-:-:S11]  /*0ea0*/  DADD R4, R20, R4 ;  /* 0x0000000014047229 */ /* 0x000fd60000000004 */
.L_x_9:
[----:B------:R-:W-:Y:S05]  /*0eb0*/  BSYNC.RECONVERGENT B2 ;  /* 0x0000000000027941 */ /* 0x000fea0003800200 */
.L_x_8:
[----:B------:R-:W-:Y:S05]  /*0ec0*/  @!P1 BRA `(.L_x_4) ;  /* 0x0000000000b89947 */ /* 0x000fea0003800000 */
[----:B------:R-:W-:Y:S01]  /*0ed0*/  ISETP.NE.AND P0, PT, R29, 0x1, PT ;  /* 0x000000011d00780c */ /* 0x000fe20003f05270 */
[----:B------:R-:W-:Y:S01]  /*0ee0*/  BSSY.RECONVERGENT B2, `(.L_x_10) ;  /* 0x000001d000027945 */ /* 0x000fe20003800200 */
[----:B------:R-:W-:-:S04]  /*0ef0*/  LOP3.LUT R27, R27, 0x1, RZ, 0xc0, !PT ;  /* 0x000000011b1b7812 */ /* 0x000fc800078ec0ff */
[----:B------:R-:W-:-:S07]  /*0f00*/  ISETP.NE.U32.AND P1, PT, R27, 0x1, PT ;  /* 0x000000011b00780c */ /* 0x000fce0003f25070 */
        /* <DEDUP_REMOVED lines=9> */
[----:B------:R-:W2:Y:S01]  /*0fa0*/  LDG.E.128.CONSTANT R12, desc[UR8][R34.64] ;  /* 0x00000008220c7981 */ /* 0x000ea2000c1e9d00 */
[----:B------:R-:W-:-:S06]  /*0fb0*/  IMAD.WIDE R20, R21, 0x10, R34 ;  /* 0x0000001015147825 */ /* 0x000fcc00078e0222 */
[----:B------:R-:W3:Y:S01]  /*0fc0*/  LDG.E.128.CONSTANT R20, desc[UR8][R20.64] ;  /* 0x0000000814147981 */ /* 0x000ee2000c1e9d00 */
[----:B------:R-:W-:Y:S02]  /*0fd0*/  VIADD R26, R26, 0x2 ;  /* 0x000000021a1a7836 */ /* 0x000fe40000000000 */
[----:B------:R-:W-:Y:S01]  /*0fe0*/  VIADD R25, R25, 0x2 ;  /* 0x0000000219197836 */ /* 0x000fe20000000000 */
[C---:B--2---:R-:W-:Y:S02]  /*0ff0*/  DMUL R30, R14.reuse, R10 ;  /* 0x0000000a0e1e7228 */ /* 0x044fe40000000000 */
[----:B------:R-:W-:-:S06]  /*1000*/  DMUL R14, R14, R8 ;  /* 0x000000080e0e7228 */ /* 0x000fcc0000000000 */
[----:B------:R-:W-:Y:S02]  /*1010*/  DFMA R30, R12, R8, -R30 ;  /* 0x000000080c1e722b */ /* 0x000fe4000000081e */
[----:B---3--:R-:W-:Y:S02]  /*1020*/  DMUL R8, R22, R16 ;  /* 0x0000001016087228 */ /* 0x008fe40000000000 */
[----:B------:R-:W-:Y:S02]  /*1030*/  DFMA R14, R12, R10, R14 ;  /* 0x0000000a0c0e722b */ /* 0x000fe4000000000e */
[-C--:B------:R-:W-:Y:S02]  /*1040*/  DMUL R22, R22, R18.reuse ;  /* 0x0000001216167228 */ /* 0x080fe40000000000 */
[----:B------:R-:W-:Y:S02]  /*1050*/  DADD R4, R4, R30 ;  /* 0x0000000004047229 */ /* 0x000fe4000000001e */
[----:B------:R-:W-:-:S02]  /*1060*/  DFMA R8, R20, R18, R8 ;  /* 0x000000121408722b */ /* 0x000fc40000000008 */
[----:B------:R-:W-:Y:S02]  /*1070*/  DADD R6, R6, R14 ;  /* 0x0000000006067229 */ /* 0x000fe4000000000e */
[----:B------:R-:W-:-:S06]  /*1080*/  DFMA R22, R20, R16, -R22 ;  /* 0x000000101416722b */ /* 0x000fcc0000000816 */
[----:B------:R-:W-:Y:S02]  /*1090*/  DADD R6, R6, R8 ;  /* 0x0000000006067229 */ /* 0x000fe40000000008 */
[----:B------:R-:W-:-:S11]  /*10a0*/  DADD R4, R4, R22 ;  /* 0x0000000004047229 */ /* 0x000fd60000000016 */
.L_x_11:
[----:B------:R-:W-:Y:S05]  /*10b0*/  BSYNC.RECONVERGENT B2 ;  /* 0x0000000000027941 */ /* 0x000fea0003800200 */
.L_x_10:
[----:B------:R-:W-:Y:S05]  /*10c0*/  @P1 BRA `(.L_x_4) ;  /* 0x0000000000381947 */ /* 0x000fea0003800000 */
[----:B------:R-:W0:Y:S01]  /*10d0*/  LDC.64 R8, c[0x0][0x390] ;  /* 0x0000e400ff087b82 */ /* 0x000e220000000a00 */
[----:B------:R-:W1:Y:S07]  /*10e0*/  LDCU UR4, c[0x0][0x388] ;  /* 0x00007100ff0477ac */ /* 0x000e6e0008000800 */
[----:B------:R-:W2:Y:S01]  /*10f0*/  LDC.64 R12, c[0x0][0x380] ;  /* 0x0000e000ff0c7b82 */ /* 0x000ea20000000a00 */
[----:B-1----:R-:W-:Y:S02]  /*1100*/  IMAD R11, R26, UR4, R3 ;  /* 0x000000041a0b7c24 */ /* 0x002fe4000f8e0203 */
[----:B0-----:R-:W-:-:S04]  /*1110*/  IMAD.WIDE R8, R25, 0x10, R8 ;  /* 0x0000001019087825 */ /* 0x001fc800078e0208 */
[----:B--2---:R-:W-:Y:S02]  /*1120*/  IMAD.WIDE R12, R11, 0x10, R12 ;  /* 0x000000100b0c7825 */ /* 0x004fe400078e020c */
[----:B------:R-:W2:Y:S04]  /*1130*/  LDG.E.128.CONSTANT R8, desc[UR8][R8.64] ;  /* 0x0000000808087981 */ /* 0x000ea8000c1e9d00 */
[----:B------:R-:W2:Y:S02]  /*1140*/  LDG.E.128.CONSTANT R12, desc[UR8][R12.64] ;  /* 0x000000080c0c7981 */ /* 0x000ea4000c1e9d00 */
[C---:B--2---:R-:W-:Y:S02]  /*1150*/  DMUL R16, R14.reuse, R8 ;  /* 0x000000080e107228 */ /* 0x044fe40000000000 */
[----:B------:R-:W-:-:S06]  /*1160*/  DMUL R14, R14, R10 ;  /* 0x0000000a0e0e7228 */ /* 0x000fcc0000000000 */
[C---:B------:R-:W-:Y:S02]  /*1170*/  DFMA R16, R12.reuse, R10, R16 ;  /* 0x0000000a0c10722b */ /* 0x040fe40000000010 */
[----:B------:R-:W-:-:S06]  /*1180*/  DFMA R14, R12, R8, -R14 ;  /* 0x000000080c0e722b */ /* 0x000fcc000000080e */
[----:B------:R-:W-:Y:S02]  /*1190*/  DADD R6, R6, R16 ;  /* 0x0000000006067229 */ /* 0x000fe40000000010 */
[----:B------:R-:W-:-:S11]  /*11a0*/  DADD R4, R4, R14 ;  /* 0x0000000004047229 */ /* 0x000fd6000000000e */
.L_x_4:
[----:B------:R-:W-:Y:S05]  /*11b0*/  BSYNC.RECONVERGENT B0 ;  /* 0x0000000000007941 */ /* 0x000fea0003800200 */
.L_x_3:
[----:B------:R-:W0:Y:S01]  /*11c0*/  LDC.64 R8, c[0x0][0x3b0] ;  /* 0x0000ec00ff087b82 */ /* 0x000e220000000a00 */
[----:B------:R-:W1:Y:S02]  /*11d0*/  LDCU.64 UR4, c[0x0][0x3b8] ;  /* 0x00007700ff0477ac */ /* 0x000e640008000a00 */
[----:B-1----:R-:W-:Y:S01]  /*11e0*/  IMAD R11, R28, UR5, R3 ;  /* 0x000000051c0b7c24 */ /* 0x002fe2000f8e0203 */
[----:B------:R-:W-:-:S03]  /*11f0*/  IADD3 R28, PT, PT, R0, R28, RZ ;  /* 0x0000001c001c7210 */ /* 0x000fc60007ffe0ff */
[----:B0-----:R-:W-:Y:S01]  /*1200*/  IMAD.WIDE R8, R11, 0x10, R8 ;  /* 0x000000100b087825 */ /* 0x001fe200078e0208 */
[----:B------:R-:W-:-:S04]  /*1210*/  ISETP.GE.AND P0, PT, R28, UR4, PT ;  /* 0x000000041c007c0c */ /* 0x000fc8000bf06270 */
[----:B------:R0:W-:Y:S09]  /*1220*/  STG.E.128 desc[UR8][R8.64], R4 ;  /* 0x0000000408007986 */ /* 0x0001f2000c101d08 */
[----:B------:R-:W-:Y:S05]  /*1230*/  @!P0 BRA `(.L_x_12) ;  /* 0xffffffec00d48947 */ /* 0x000fea000383ffff */
.L_x_2:
[----:B------:R-:W-:Y:S05]  /*1240*/  BSYNC.RECONVERGENT B1 ;  /* 0x0000000000017941 */ /* 0x000fea0003800200 */
.L_x_1:
[----:B------:R-:W1:Y:S01]  /*1250*/  LDCU UR4, c[0x0][0x3bc] ;  /* 0x00007780ff0477ac */ /* 0x000e620008000800 */
[----:B------:R-:W-:-:S05]  /*1260*/  IMAD.IADD R3, R2, 0x1, R3 ;  /* 0x0000000102037824 */ /* 0x000fca00078e0203 */
[----:B-1----:R-:W-:-:S13]  /*1270*/  ISETP.GE.AND P0, PT, R3, UR4, PT ;  /* 0x0000000403007c0c */ /* 0x002fda000bf06270 */
[----:B------:R-:W-:Y:S05]  /*1280*/  @!P0 BRA `(.L_x_13) ;  /* 0xffffffec00ac8947 */ /* 0x000fea000383ffff */
[----:B------:R-:W-:Y:S05]  /*1290*/  EXIT ;  /* 0x000000000000794d */ /* 0x000fea0003800000 */
.L_x_0:
[----:B------:R-:W0:Y:S01]  /*12a0*/  LDCU.64 UR6, c[0x0][0x390] ;  /* 0x00007200ff0677ac */ /* 0x000e220008000a00 */
[----:B------:R-:W1:Y:S01]  /*12b0*/  LDCU.64 UR4, c[0x0][0x380] ;  /* 0x00007000ff0477ac */ /* 0x000e620008000a00 */
[----:B0-----:R-:W-:Y:S02]  /*12c0*/  UIADD3 UR6, UP0, UPT, UR6, 0x40, URZ ;  /* 0x0000004006067890 */ /* 0x001fe4000ff1e0ff */
[----:B-1----:R-:W-:Y:S02]  /*12d0*/  UIADD3 UR4, UP1, UPT, UR4, 0x40, URZ ;  /* 0x0000004004047890 */ /* 0x002fe4000ff3e0ff */
[----:B------:R-:W-:Y:S02]  /*12e0*/  UIADD3.X UR7, UPT, UPT, URZ, UR7, URZ, UP0, !UPT ;  /* 0x00000007ff077290 */ /* 0x000fe400087fe4ff */
[----:B------:R-:W-:-:S12]  /*12f0*/  UIADD3.X UR5, UPT, UPT, URZ, UR5, URZ, UP1, !UPT ;  /* 0x00000005ff057290 */ /* 0x000fd80008ffe4ff */
.L_x_27:
[----:B0-----:R-:W0:Y:S01]  /*1300*/  LDCU UR10, c[0x0][0x3b8] ;  /* 0x00007700ff0a77ac */ /* 0x001e220008000800 */
[----:B------:R-:W-:Y:S01]  /*1310*/  BSSY.RECONVERGENT B1, `(.L_x_14) ;  /* 0x0000116000017945 */ /* 0x000fe20003800200 */
[----:B0-----:R-:W-:-:S13]  /*1320*/  ISETP.GE.AND P0, PT, R24, UR10, PT ;  /* 0x0000000a18007c0c */ /* 0x001fda000bf06270 */
[----:B------:R-:W-:Y:S05]  /*1330*/  @P0 BRA `(.L_x_15) ;  /* 0x00000010004c0947 */ /* 0x000fea0003800000 */
[----:B------:R-:W0:Y:S01]  /*1340*/  LDC.64 R4, c[0x0][0x398] ;  /* 0x0000e600ff047b82 */ /* 0x000e220000000a00 */
[----:B------:R-:W1:Y:S01]  /*1350*/  LDCU UR10, c[0x0][0x3a8] ;  /* 0x00007500ff0a77ac */ /* 0x000e620008000800 */
[----:B------:R-:W-:-:S06]  /*1360*/  MOV R29, R24 ;  /* 0x00000018001d7202 */ /* 0x000fcc0000000f00 */
[----:B------:R-:W2:Y:S08]  /*1370*/  LDC R6, c[0x0][0x3ac] ;  /* 0x0000eb00ff067b82 */ /* 0x000eb00000000800 */
[----:B------:R-:W3:Y:S01]  /*1380*/  LDC R25, c[0x0][0x3a4] ;  /* 0x0000e900ff197b82 */ /* 0x000ee20000000800 */
[----:B0-----:R-:W-:Y:S01]  /*1390*/  IABS R11, R4 ;  /* 0x00000004000b7213 */ /* 0x001fe20000000000 */
[----:B------:R-:W-:-:S03]  /*13a0*/  IMAD R5, R3, R5, RZ ;  /* 0x0000000503057224 */ /* 0x000fc600078e02ff */
[----:B------:R-:W0:Y:S02]  /*13b0*/  I2F.RP R7, R11 ;  /* 0x0000000b00077306 */ /* 0x000e240000209400 */
[----:B------:R-:W-:Y:S02]  /*13c0*/  IABS R10, R5 ;  /* 0x00000005000a7213 */ /* 0x000fe40000000000 */
[----:B--2---:R-:W-:-:S04]  /*13d0*/  IABS R15, R6 ;  /* 0x00000006000f7213 */ /* 0x004fc80000000000 */
[----:B0-----:R-:W0:Y:S02]  /*13e0*/  MUFU.RCP R7, R7 ;  /* 0x0000000700077308 */ /* 0x001e240000001000 */
[----:B0-----:R-:W-:-:S06]  /*13f0*/  VIADD R9, R7, 0xffffffe ;  /* 0x0ffffffe07097836 */ /* 0x001fcc0000000000 */
[----:B------:R-:W0:Y:S02]  /*1400*/  F2I.FTZ.U32.TRUNC.NTZ R9, R9 ;  /* 0x0000000900097305 */ /* 0x000e24000021f000 */
[----:B0-----:R-:W-:-:S05]  /*1410*/  IADD3 R8, PT, PT, RZ, -R9, RZ ;  /* 0x80000009ff087210 */ /* 0x001fca0007ffe0ff */
[----:B------:R-:W-:Y:S02]  /*1420*/  IMAD R13, R8, R11, RZ ;  /* 0x0000000b080d7224 */ /* 0x000fe400078e02ff */
[----:B------:R-:W-:-:S04]  /*1430*/  IMAD.MOV.U32 R8, RZ, RZ, RZ ;  /* 0x000000ffff087224 */ /* 0x000fc800078e00ff */
[----:B------:R-:W-:-:S04]  /*1440*/  IMAD.HI.U32 R13, R9, R13, R8 ;  /* 0x0000000d090d7227 */ /* 0x000fc800078e0008 */
[----:B------:R-:W-:Y:S02]  /*1450*/  IMAD.MOV.U32 R8, RZ, RZ, R10 ;  /* 0x000000ffff087224 */ /* 0x000fe400078e000a */
[----:B------:R-:W0:Y:S02]  /*1460*/  I2F.RP R10, R15 ;  /* 0x0000000f000a7306 */ /* 0x000e240000209400 */
[----:B------:R-:W-:-:S05]  /*1470*/  IMAD.HI.U32 R7, R13, R8, RZ ;  /* 0x000000080d077227 */ /* 0x000fca00078e00ff */
[----:B------:R-:W-:-:S05]  /*1480*/  IADD3 R9, PT, PT, -R7, RZ, RZ ;  /* 0x000000ff07097210 */ /* 0x000fca0007ffe1ff */
[C---:B------:R-:W-:Y:S01]  /*1490*/  IMAD R8, R11.reuse, R9, R8 ;  /* 0x000000090b087224 */ /* 0x040fe200078e0208 */
[----:B0-----:R-:W0:Y:S04]  /*14a0*/  MUFU.RCP R10, R10 ;  /* 0x0000000a000a7308 */ /* 0x001e280000001000 */
[----:B------:R-:W-:-:S13]  /*14b0*/  ISETP.GT.U32.AND P2, PT, R11, R8, PT ;  /* 0x000000080b00720c */ /* 0x000fda0003f44070 */
[----:B------:R-:W-:Y:S01]  /*14c0*/  @!P2 IMAD.IADD R8, R8, 0x1, -R11 ;  /* 0x000000010808a824 */ /* 0x000fe200078e0a0b */
[----:B------:R-:W-:Y:S01]  /*14d0*/  @!P2 IADD3 R7, PT, PT, R7, 0x1, RZ ;  /* 0x000000010707a810 */ /* 0x000fe20007ffe0ff */
[----:B0-----:R-:W-:Y:S01]  /*14e0*/  VIADD R9, R10, 0xffffffe ;  /* 0x0ffffffe0a097836 */ /* 0x001fe20000000000 */
[----:B------:R-:W-:Y:S02]  /*14f0*/  ISETP.NE.AND P2, PT, R4, RZ, PT ;  /* 0x000000ff0400720c */ /* 0x000fe40003f45270 */
[----:B------:R-:W-:Y:S02]  /*1500*/  ISETP.GE.U32.AND P1, PT, R8, R11, PT ;  /* 0x0000000b0800720c */ /* 0x000fe40003f26070 */
[----:B------:R-:W-:Y:S01]  /*1510*/  LOP3.LUT R8, R5, R4, RZ, 0x3c, !PT ;  /* 0x0000000405087212 */ /* 0x000fe200078e3cff */
[----:B------:R-:W0:Y:S03]  /*1520*/  F2I.FTZ.U32.TRUNC.NTZ R9, R9 ;  /* 0x0000000900097305 */ /* 0x000e26000021f000 */
[----:B------:R-:W-:-:S07]  /*1530*/  ISETP.GE.AND P0, PT, R8, RZ, PT ;  /* 0x000000ff0800720c */ /* 0x000fce0003f06270 */
[----:B------:R-:W-:Y:S02]  /*1540*/  @P1 VIADD R7, R7, 0x1 ;  /* 0x0000000107071836 */ /* 0x000fe40000000000 */
[----:B0-----:R-:W-:-:S04]  /*1550*/  IMAD.MOV R8, RZ, RZ, -R9 ;  /* 0x000000ffff087224 */ /* 0x001fc800078e0a09 */
[----:B------:R-:W-:Y:S02]  /*1560*/  @!P0 IADD3 R7, PT, PT, -R7, RZ, RZ ;  /* 0x000000ff07078210 */ /* 0x000fe40007ffe1ff */
[----:B------:R-:W-:Y:S01]  /*1570*/  @!P2 LOP3.LUT R7, RZ, R4, RZ, 0x33, !PT ;  /* 0x00000004ff07a212 */ /* 0x000fe200078e33ff */
[----:B------:R-:W-:Y:S01]  /*1580*/  IMAD R11, R8, R15, RZ ;  /* 0x0000000f080b7224 */ /* 0x000fe200078e02ff */
[----:B------:R-:W-:Y:S01]  /*1590*/  ISETP.NE.AND P2, PT, R6, RZ, PT ;  /* 0x000000ff0600720c */ /* 0x000fe20003f45270 */
[----:B------:R-:W-:Y:S01]  /*15a0*/  IMAD.MOV.U32 R8, RZ, RZ, RZ ;  /* 0x000000ffff087224 */ /* 0x000fe200078e00ff */
[----:B------:R-:W-:Y:S02]  /*15b0*/  IABS R10, R7 ;  /* 0x00000007000a7213 */ /* 0x000fe40000000000 */
[----:B------:R-:W-:Y:S01]  /*15c0*/  ISETP.GE.AND P1, PT, R7, RZ, PT ;  /* 0x000000ff0700720c */ /* 0x000fe20003f26270 */
[----:B------:R-:W-:-:S04]  /*15d0*/  IMAD.HI.U32 R8, R9, R11, R8 ;  /* 0x0000000b09087227 */ /* 0x000fc800078e0008 */
[----:B------:R-:W-:Y:S02]  /*15e0*/  IMAD.MOV.U32 R9, RZ, RZ, R10 ;  /* 0x000000ffff097224 */ /* 0x000fe400078e000a */
[----:B------:R-:W-:Y:S02]  /*15f0*/  IMAD.MOV R7, RZ, RZ, -R7 ;  /* 0x000000ffff077224 */ /* 0x000fe400078e0a07 */
[----:B------:R-:W-:-:S04]  /*1600*/  IMAD.HI.U32 R8, R8, R9, RZ ;  /* 0x0000000908087227 */ /* 0x000fc800078e00ff */
[----:B------:R-:W-:Y:S01]  /*1610*/  IMAD R7, R4, R7, R5 ;  /* 0x0000000704077224 */ /* 0x000fe200078e0205 */
[----:B------:R-:W-:-:S05]  /*1620*/  IADD3 R8, PT, PT, -R8, RZ, RZ ;  /* 0x000000ff08087210 */ /* 0x000fca0007ffe1ff */
[----:B------:R-:W-:-:S05]  /*1630*/  IMAD R8, R15, R8, R9 ;  /* 0x000000080f087224 */ /* 0x000fca00078e0209 */
[----:B------:R-:W-:-:S13]  /*1640*/  ISETP.GT.U32.AND P0, PT, R15, R8, PT ;  /* 0x000000080f00720c */ /* 0x000fda0003f04070 */
[----:B------:R-:W-:-:S05]  /*1650*/  @!P0 IMAD.IADD R8, R8, 0x1, -R15 ;  /* 0x0000000108088824 */ /* 0x000fca00078e0a0f */
[----:B------:R-:W-:-:S13]  /*1660*/  ISETP.GT.U32.AND P0, PT, R15, R8, PT ;  /* 0x000000080f00720c */ /* 0x000fda0003f04070 */
[----:B------:R-:W-:-:S05]  /*1670*/  @!P0 IMAD.IADD R8, R8, 0x1, -R15 ;  /* 0x0000000108088824 */ /* 0x000fca00078e0a0f */
[----:B------:R-:W-:Y:S02]  /*1680*/  @!P1 IADD3 R8, PT, PT, -R8, RZ, RZ ;  /* 0x000000ff08089210 */ /* 0x000fe40007ffe1ff */
[----:B------:R-:W-:-:S04]  /*1690*/  @!P2 LOP3.LUT R8, RZ, R6, RZ, 0x33, !PT ;  /* 0x00000006ff08a212 */ /* 0x000fc800078e33ff */
[C---:B---3--:R-:W-:Y:S01]  /*16a0*/  ISETP.GE.AND P1, PT, R8.reuse, R25, PT ;  /* 0x000000190800720c */ /* 0x048fe20003f26270 */
[----:B-1----:R-:W-:-:S05]  /*16b0*/  VIADD R28, R8, -UR10 ;  /* 0x8000000a081c7c36 */ /* 0x002fca0008000000 */
[C---:B------:R-:W-:Y:S02]  /*16c0*/  ISETP.GE.AND P0, PT, R28.reuse, -0x1, PT ;  /* 0xffffffff1c00780c */ /* 0x040fe40003f06270 */
[C---:B------:R-:W-:Y:S02]  /*16d0*/  IADD3 R30, PT, PT, R28.reuse, 0x1, RZ ;  /* 0x000000011c1e7810 */ /* 0x040fe40007ffe0ff */
[----:B------:R-:W-:Y:S02]  /*16e0*/  VIMNMX R26, PT, PT, R28, -0x1, PT ;  /* 0xffffffff1c1a7848 */ /* 0x000fe40003fe0100 */
[----:B------:R-:W-:Y:S01]  /*16f0*/  SEL R27, R30, RZ, !P0 ;  /* 0x000000ff1e1b7207 */ /* 0x000fe20004000000 */
[----:B------:R-:W-:Y:S01]  /*1700*/  @!P1 VIADD R25, R8, 0x1 ;  /* 0x0000000108199836 */ /* 0x000fe20000000000 */
[----:B------:R-:W-:Y:S01]  /*1710*/  VIMNMX R28, PT, PT, R28, -0x1, !PT ;  /* 0xffffffff1c1c7848 */ /* 0x000fe20007fe0100 */
[C---:B------:R-:W-:Y:S01]  /*1720*/  IMAD R26, R7.reuse, UR10, -R26 ;  /* 0x0000000a071a7c24 */ /* 0x040fe2000f8e0a1a */
[----:B------:R-:W-:Y:S01]  /*1730*/  SEL R30, R30, RZ, P0 ;  /* 0x000000ff1e1e7207 */ /* 0x000fe20000000000 */
[----:B------:R-:W-:-:S07]  /*1740*/  IMAD R27, R7, UR10, -R27 ;  /* 0x0000000a071b7c24 */ /* 0x000fce000f8e0a1b */
.L_x_26:
[----:B------:R-:W-:Y:S01]  /*1750*/  ISETP.GE.AND P0, PT, R30, R25, PT ;  /* 0x000000191e00720c */ /* 0x000fe20003f06270 */
[----:B------:R-:W-:Y:S01]  /*1760*/  BSSY.RECONVERGENT B0, `(.L_x_16) ;  /* 0x00000c8000007945 */ /* 0x000fe20003800200 */
[----:B0-----:R-:W-:Y:S02]  /*1770*/  CS2R R4, SRZ ;  /* 0x0000000000047805 */ /* 0x001fe4000001ff00 */
[----:B------:R-:W-:-:S09]  /*1780*/  CS2R R6, SRZ ;  /* 0x0000000000067805 */ /* 0x000fd2000001ff00 */
[----:B------:R-:W-:Y:S05]  /*1790*/  @P0 BRA `(.L_x_17) ;  /* 0x0000000c00100947 */ /* 0x000fea0003800000 */
[----:B------:R-:W-:Y:S01]  /*17a0*/  IADD3 R4, PT, PT, R25, -0x2, -R28 ;  /* 0xfffffffe19047810 */ /* 0x000fe20007ffe81c */
[----:B------:R-:W-:Y:S01]  /*17b0*/  BSSY.RECONVERGENT B2, `(.L_x_18) ;  /* 0x0000063000027945 */ /* 0x000fe20003800200 */
[----:B------:R-:W-:Y:S01]  /*17c0*/  IMAD.MOV.U32 R32, RZ, RZ, R30 ;  /* 0x000000ffff207224 */ /* 0x000fe200078e001e */
[----:B------:R-:W-:Y:S02]  /*17d0*/  MOV R31, R27 ;  /* 0x0000001b001f7202 */ /* 0x000fe40000000f00 */
[----:B------:R-:W-:Y:S02]  /*17e0*/  CS2R R6, SRZ ;  /* 0x0000000000067805 */ /* 0x000fe4000001ff00 */
[----:B------:R-:W-:Y:S02]  /*17f0*/  ISETP.GE.U32.AND P0, PT, R4, 0x7, PT ;  /* 0x000000070400780c */ /* 0x000fe40003f06070 */
[----:B------:R-:W-:-:S11]  /*1800*/  CS2R R4, SRZ ;  /* 0x0000000000047805 */ /* 0x000fd6000001ff00 */
[----:B------:R-:W-:Y:S05]  /*1810*/  @!P0 BRA `(.L_x_19) ;  /* 0x0000000400708947 */ /* 0x000fea0003800000 */
[----:B------:R-:W0:Y:S01]  /*1820*/  LDCU UR10, c[0x0][0x388] ;  /* 0x00007100ff0a77ac */ /* 0x000e220008000800 */
[----:B------:R-:W-:Y:S01]  /*1830*/  LOP3.LUT R6, RZ, R28, RZ, 0x33, !PT ;  /* 0x0000001cff067212 */ /* 0x000fe200078e33ff */
[----:B------:R-:W-:Y:S01]  /*1840*/  BSSY.RECONVERGENT B3, `(.L_x_20) ;  /* 0x0000057000037945 */ /* 0x000fe20003800200 */
[----:B------:R-:W-:Y:S01]  /*1850*/  MOV R22, R26 ;  /* 0x0000001a00167202 */ /* 0x000fe20000000f00 */
[----:B------:R-:W-:Y:S01]  /*1860*/  IMAD.MOV.U32 R21, RZ, RZ, R28 ;  /* 0x000000ffff157224 */ /* 0x000fe200078e001c */
[----:B------:R-:W-:Y:S01]  /*1870*/  MOV R20, R27 ;  /* 0x0000001b00147202 */ /* 0x000fe20000000f00 */
[----:B------:R-:W-:-:S05]  /*1880*/  IMAD.IADD R6, R25, 0x1, R6 ;  /* 0x0000000119067824 */ /* 0x000fca00078e0206 */
[----:B------:R-:W-:Y:S02]  /*1890*/  LOP3.LUT R31, R6, 0xfffffff8, RZ, 0xc0, !PT ;  /* 0xfffffff8061f7812 */ /* 0x000fe400078ec0ff */
[----:B------:R-:W-:Y:S02]  /*18a0*/  CS2R R6, SRZ ;  /* 0x0000000000067805 */ /* 0x000fe4000001ff00 */
[----:B------:R-:W-:Y:S01]  /*18b0*/  IADD3 R31, PT, PT, -R31, RZ, RZ ;  /* 0x000000ff1f1f7210 */ /* 0x000fe20007ffe1ff */
[----:B0-----:R-:W-:-:S04]  /*18c0*/  IMAD R23, R29, UR10, R28 ;  /* 0x0000000a1d177c24 */ /* 0x001fc8000f8e021c */
[----:B------:R-:W-:-:S07]  /*18d0*/  VIADD R23, R23, 0x1 ;  /* 0x0000000117177836 */ /* 0x000fce0000000000 */
.L_x_21:
[----:B------:R-:W-:Y:S01]  /*18e0*/  MOV R33, UR7 ;  /* 0x0000000700217c02 */ /* 0x000fe20008000f00 */
[----:B------:R-:W-:Y:S01]  /*18f0*/  IMAD.U32 R32, RZ, RZ, UR6 ;  /* 0x00000006ff207e24 */ /* 0x000fe2000f8e00ff */
[----:B------:R-:W-:Y:S01]  /*1900*/  MOV R35, UR5 ;  /* 0x0000000500237c02 */ /* 0x000fe20008000f00 */
[----:B------:R-:W-:Y:S02]  /*1910*/  IMAD.U32 R34, RZ, RZ, UR4 ;  /* 0x00000004ff227e24 */ /* 0x000fe4000f8e00ff */
[----:B------:R-:W-:-:S04]  /*1920*/  IMAD.WIDE R32, R20, 0x10, R32 ;  /* 0x0000001014207825 */ /* 0x000fc800078e0220 */
[----:B------:R-:W-:Y:S01]  /*1930*/  IMAD.WIDE R34, R23, 0x10, R34 ;  /* 0x0000001017227825 */ /* 0x000fe200078e0222 */
[----:B------:R-:W2:Y:S04]  /*1940*/  LDG.E.128.CONSTANT R12, desc[UR8][R32.64+-0x40] ;  /* 0xffffc008200c7981 */ /* 0x000ea8000c1e9d00 */
[----:B------:R-:W2:Y:S02]  /*1950*/  LDG.E.128.CONSTANT R8, desc[UR8][R34.64+-0x40] ;  /* 0xffffc00822087981 */ /* 0x000ea4000c1e9d00 */
[C---:B--2---:R-:W-:Y:S02]  /*1960*/  DMUL R18, R10.reuse, R14 ;  /* 0x0000000e0a127228 */ /* 0x044fe40000000000 */
[----:B------:R-:W-:-:S06]  /*1970*/  DMUL R16, R10, R12 ;  /* 0x0000000c0a107228 */ /* 0x000fcc0000000000 */
[C---:B------:R-:W-:Y:S02]  /*1980*/  DFMA R18, R8.reuse, R12, -R18 ;  /* 0x0000000c0812722b */ /* 0x040fe40000000812 */
[----:B------:R-:W-:Y:S01]  /*1990*/  DFMA R16, R8, R14, R16 ;  /* 0x0000000e0810722b */ /* 0x000fe20000000010 */
[----:B------:R-:W2:Y:S04]  /*19a0*/  LDG.E.128.CONSTANT R8, desc[UR8][R34.64+-0x30] ;  /* 0xffffd00822087981 */ /* 0x000ea8000c1e9d00 */
[----:B------:R-:W2:Y:S01]  /*19b0*/  LDG.E.128.CONSTANT R12, desc[UR8][R32.64+-0x30] ;  /* 0xffffd008200c7981 */ /* 0x000ea2000c1e9d00 */
[----:B------:R-:W-:Y:S02]  /*19c0*/  DADD R18, R18, R4 ;  /* 0x0000000012127229 */ /* 0x000fe40000000004 */
[----:B------:R-:W-:-:S02]  /*19d0*/  DADD R16, R16, R6 ;  /* 0x0000000010107229 */ /* 0x000fc40000000006 */
        /* <DEDUP_REMOVED lines=23> */
[----:B--2---:R-:W-:-:S02]  /*1b50*/  DMUL R36, R6, R10 ;  /* 0x0000000a06247228 */ /* 0x004fc40000000000 */
[----:B------:R-:W-:-:S06]  /*1b60*/  DMUL R12, R6, R8 ;  /* 0x00000008060c7228 */ /* 0x000fcc0000000000 */
[C---:B------:R-:W-:Y:S02]  /*1b70*/  DFMA R36, R4.reuse, R8, -R36 ;  /* 0x000000080424722b */ /* 0x040fe40000000824 */
[----:B------:R-:W-:Y:S01]  /*1b80*/  DFMA R12, R4, R10, R12 ;  /* 0x0000000a040c722b */ /* 0x000fe2000000000c */
[----:B------:R-:W2:Y:S04]  /*1b90*/  LDG.E.128.CONSTANT R4, desc[UR8][R34.64+0x10] ;  /* 0x0000100822047981 */ /* 0x000ea8000c1e9d00 */
[----:B------:R-:W2:Y:S01]  /*1ba0*/  LDG.E.128.CONSTANT R8, desc[UR8][R32.64+0x10] ;  /* 0x0000100820087981 */ /* 0x000ea2000c1e9d00 */
[----:B------:R-:W-:-:S08]  /*1bb0*/  DADD R16, R16, R14 ;  /* 0x0000000010107229 */ /* 0x000fd0000000000e */
[----:B------:R-:W-:Y:S02]  /*1bc0*/  DADD R16, R16, R12 ;  /* 0x0000000010107229 */ /* 0x000fe4000000000c */
[----:B------:R-:W-:Y:S02]  /*1bd0*/  DADD R36, R18, R36 ;  /* 0x0000000012247229 */ /* 0x000fe40000000024 */
[C---:B--2---:R-:W-:Y:S02]  /*1be0*/  DMUL R12, R6.reuse, R8 ;  /* 0x00000008060c7228 */ /* 0x044fe40000000000 */
[----:B------:R-:W-:-:S06]  /*1bf0*/  DMUL R6, R6, R10 ;  /* 0x0000000a06067228 */ /* 0x000fcc0000000000 */
[C---:B------:R-:W-:Y:S02]  /*1c00*/  DFMA R38, R4.reuse, R10, R12 ;  /* 0x0000000a0426722b */ /* 0x040fe4000000000c */
[----:B------:R-:W-:Y:S02]  /*1c10*/  DFMA R12, R4, R8, -R6 ;  /* 0x00000008040c722b */ /* 0x000fe40000000806 */
[----:B------:R-:W2:Y:S04]  /*1c20*/  LDG.E.128.CONSTANT R4, desc[UR8][R34.64+0x20] ;  /* 0x0000200822047981 */ /* 0x000ea8000c1e9d00 */
[----:B------:R-:W2:Y:S01]  /*1c30*/  LDG.E.128.CONSTANT R8, desc[UR8][R32.64+0x20] ;  /* 0x0000200820087981 */ /* 0x000ea2000c1e9d00 */
[----:B------:R-:W-:Y:S02]  /*1c40*/  DADD R38, R16, R38 ;  /* 0x0000000010267229 */ /* 0x000fe40000000026 */
[----:B------:R-:W-:Y:S01]  /*1c50*/  DADD R36, R36, R12 ;  /* 0x0000000024247229 */ /* 0x000fe2000000000c */
[----:B------:R-:W3:Y:S04]  /*1c60*/  LDG.E.128.CONSTANT R16, desc[UR8][R32.64+0x30] ;  /* 0x0000300820107981 */ /* 0x000ee8000c1e9d00 */
[----:B------:R-:W3:Y:S01]  /*1c70*/  LDG.E.128.CONSTANT R12, desc[UR8][R34.64+0x30] ;  /* 0x00003008220c7981 */ /* 0x000ee2000c1e9d00 */
[----:B------:R-:W-:-:S05]  /*1c80*/  VIADD R31, R31, 0x8 ;  /* 0x000000081f1f7836 */ /* 0x000fca0000000000 */
[----:B------:R-:W-:Y:S01]  /*1c90*/  ISETP.NE.AND P0, PT, R31, RZ, PT ;  /* 0x000000ff1f00720c */ /* 0x000fe20003f05270 */
[----:B------:R-:W-:Y:S01]  /*1ca0*/  VIADD R22, R22, 0x8 ;  /* 0x0000000816167836 */ /* 0x000fe20000000000 */
[----:B------:R-:W-:Y:S01]  /*1cb0*/  IADD3 R21, PT, PT, R21, 0x8, RZ ;  /* 0x0000000815157810 */ /* 0x000fe20007ffe0ff */
[----:B------:R-:W-:Y:S01]  /*1cc0*/  VIADD R23, R23, 0x8 ;  /* 0x0000000817177836 */ /* 0x000fe20000000000 */
[----:B------:R-:W-:Y:S01]  /*1cd0*/  IADD3 R20, PT, PT, R20, 0x8, RZ ;  /* 0x0000000814147810 */ /* 0x000fe20007ffe0ff */
[C---:B--2---:R-:W-:Y:S02]  /*1ce0*/  DMUL R40, R6.reuse, R8 ;  /* 0x0000000806287228 */ /* 0x044fe40000000000 */
[----:B------:R-:W-:-:S06]  /*1cf0*/  DMUL R6, R6, R10 ;  /* 0x0000000a06067228 */ /* 0x000fcc0000000000 */
[C---:B------:R-:W-:Y:S02]  /*1d00*/  DFMA R40, R4.reuse, R10, R40 ;  /* 0x0000000a0428722b */ /* 0x040fe40000000028 */
[----:B------:R-:W-:Y:S02]  /*1d10*/  DFMA R6, R4, R8, -R6 ;  /* 0x000000080406722b */ /* 0x000fe40000000806 */
[C---:B---3--:R-:W-:Y:S02]  /*1d20*/  DMUL R4, R14.reuse, R16 ;  /* 0x000000100e047228 */ /* 0x048fe40000000000 */
[----:B------:R-:W-:Y:S02]  /*1d30*/  DMUL R14, R14, R18 ;  /* 0x000000120e0e7228 */ /* 0x000fe40000000000 */
[----:B------:R-:W-:Y:S02]  /*1d40*/  DADD R38, R38, R40 ;  /* 0x0000000026267229 */ /* 0x000fe40000000028 */
[----:B------:R-:W-:-:S02]  /*1d50*/  DADD R36, R36, R6 ;  /* 0x0000000024247229 */ /* 0x000fc40000000006 */
[C---:B------:R-:W-:Y:S02]  /*1d60*/  DFMA R4, R12.reuse, R18, R4 ;  /* 0x000000120c04722b */ /* 0x040fe40000000004 */
[----:B------:R-:W-:-:S06]  /*1d70*/  DFMA R14, R12, R16, -R14 ;  /* 0x000000100c0e722b */ /* 0x000fcc000000080e */
[----:B------:R-:W-:Y:S02]  /*1d80*/  DADD R6, R38, R4 ;  /* 0x0000000026067229 */ /* 0x000fe40000000004 */
[----:B------:R-:W-:Y:S01]  /*1d90*/  DADD R4, R36, R14 ;  /* 0x0000000024047229 */ /* 0x000fe2000000000e */
[----:B------:R-:W-:Y:S10]  /*1da0*/  @P0 BRA `(.L_x_21) ;  /* 0xfffffff800cc0947 */ /* 0x000ff4000383ffff */
[----:B------:R-:W-:Y:S05]  /*1db0*/  BSYNC.RECONVERGENT B3 ;  /* 0x0000000000037941 */ /* 0x000fea0003800200 */
.L_x_20:
[----:B------:R-:W-:Y:S01]  /*1dc0*/  IADD3 R32, PT, PT, R21, 0x1, RZ ;  /* 0x0000000115207810 */ /* 0x000fe20007ffe0ff */
[----:B------:R-:W-:-:S07]  /*1dd0*/  VIADD R31, R22, 0xffffffff ;  /* 0xffffffff161f7836 */ /* 0x000fce0000000000 */
.L_x_19:
[----:B------:R-:W-:Y:S05]  /*1de0*/  BSYNC.RECONVERGENT B2 ;  /* 0x0000000000027941 */ /* 0x000fea0003800200 */
.L_x_18:
[----:B------:R-:W-:-:S04]  /*1df0*/  LOP3.LUT R8, RZ, R28, RZ, 0x33, !PT ;  /* 0x0000001cff087212 */ /* 0x000fc800078e33ff */
[----:B------:R-:W-:-:S04]  /*1e00*/  IADD3 R33, PT, PT, R25, R8, RZ ;  /* 0x0000000819217210 */ /* 0x000fc80007ffe0ff */
[----:B------:R-:W-:-:S13]  /*1e10*/  LOP3.LUT P0, R8, R33, 0x7, RZ, 0xc0, !PT ;  /* 0x0000000721087812 */ /* 0x000fda000780c0ff */
[----:B------:R-:W-:Y:S05]  /*1e20*/  @!P0 BRA `(.L_x_17) ;  /* 0x00000004006c8947 */ /* 0x000fea0003800000 */
[----:B------:R-:W-:Y:S01]  /*1e30*/  ISETP.GE.U32.AND P0, PT, R8, 0x4, PT ;  /* 0x000000040800780c */ /* 0x000fe20003f06070 */
[----:B------:R-:W-:-:S12]  /*1e40*/  BSSY.RECONVERGENT B2, `(.L_x_22) ;  /* 0x000002a000027945 */ /* 0x000fd80003800200 */
[----:B------:R-:W-:Y:S05]  /*1e50*/  @!P0 BRA `(.L_x_23) ;  /* 0x0000000000a08947 */ /* 0x000fea0003800000 */
[----:B------:R-:W0:Y:S01]  /*1e60*/  LDC.64 R36, c[0x0][0x390] ;  /* 0x0000e400ff247b82 */ /* 0x000e220000000a00 */
[----:B------:R-:W1:Y:S07]  /*1e70*/  LDCU UR10, c[0x0][0x388] ;  /* 0x00007100ff0a77ac */ /* 0x000e6e0008000800 */
[----:B------:R-:W2:Y:S01]  /*1e80*/  LDC.64 R34, c[0x0][0x380] ;  /* 0x0000e000ff227b82 */ /* 0x000ea20000000a00 */
[----:B-1----:R-:W-:Y:S02]  /*1e90*/  IMAD R9, R29, UR10, R32 ;  /* 0x0000000a1d097c24 */ /* 0x002fe4000f8e0220 */
[----:B0-----:R-:W-:-:S04]  /*1ea0*/  IMAD.WIDE R36, R31, 0x10, R36 ;  /* 0x000000101f247825 */ /* 0x001fc800078e0224 */
[----:B--2---:R-:W-:Y:S02]  /*1eb0*/  IMAD.WIDE R34, R9, 0x10, R34 ;  /* 0x0000001009227825 */ /* 0x004fe400078e0222 */
[----:B------:R-:W2:Y:S04]  /*1ec0*/  LDG.E.128.CONSTANT R8, desc[UR8][R36.64] ;  /* 0x0000000824087981 */ /* 0x000ea8000c1e9d00 */
[----:B------:R-:W2:Y:S04]  /*1ed0*/  LDG.E.128.CONSTANT R12, desc[UR8][R34.64] ;  /* 0x00000008220c7981 */ /* 0x000ea8000c1e9d00 */
[----:B------:R-:W3:Y:S01]  /*1ee0*/  LDG.E.128.CONSTANT R20, desc[UR8][R34.64+0x10] ;  /* 0x0000100822147981 */ /* 0x000ee2000c1e9d00 */
[----:B--2---:R-:W-:-:S02]  /*1ef0*/  DMUL R16, R14, R8 ;  /* 0x000000080e107228 */ /* 0x004fc40000000000 */
[----:B------:R-:W-:-:S06]  /*1f00*/  DMUL R14, R14, R10 ;  /* 0x0000000a0e0e7228 */ /* 0x000fcc0000000000 */
[C---:B------:R-:W-:Y:S02]  /*1f10*/  DFMA R10, R12.reuse, R10, R16 ;  /* 0x0000000a0c0a722b */ /* 0x040fe40000000010 */
[----:B------:R-:W3:Y:S01]  /*1f20*/  LDG.E.128.CONSTANT R16, desc[UR8][R36.64+0x10] ;  /* 0x0000100824107981 */ /* 0x000ee2000c1e9d00 */
[----:B------:R-:W-:-:S05]  /*1f30*/  DFMA R14, R12, R8, -R14 ;  /* 0x000000080c0e722b */ /* 0x000fca000000080e */
[----:B------:R-:W-:Y:S02]  /*1f40*/  DADD R12, R6, R10 ;  /* 0x00000000060c7229 */ /* 0x000fe4000000000a */
[----:B------:R-:W2:Y:S01]  /*1f50*/  LDG.E.128.CONSTANT R8, desc[UR8][R34.64+0x20] ;  /* 0x0000200822087981 */ /* 0x000ea2000c1e9d00 */
[C---:B---3--:R-:W-:Y:S02]  /*1f60*/  DMUL R38, R22.reuse, R18 ;  /* 0x0000001216267228 */ /* 0x048fe40000000000 */
[----:B------:R-:W-:Y:S02]  /*1f70*/  DMUL R6, R22, R16 ;  /* 0x0000001016067228 */ /* 0x000fe40000000000 */
[----:B------:R-:W-:-:S04]  /*1f80*/  DADD R22, R4, R14 ;  /* 0x0000000004167229 */ /* 0x000fc8000000000e */
[C---:B------:R-:W-:Y:S02]  /*1f90*/  DFMA R38, R20.reuse, R16, -R38 ;  /* 0x000000101426722b */ /* 0x040fe40000000826 */
[----:B------:R-:W-:Y:S02]  /*1fa0*/  DFMA R20, R20, R18, R6 ;  /* 0x000000121414722b */ /* 0x000fe40000000006 */
[----:B------:R-:W2:Y:S04]  /*1fb0*/  LDG.E.128.CONSTANT R4, desc[UR8][R36.64+0x20] ;  /* 0x0000200824047981 */ /* 0x000ea8000c1e9d00 */
[----:B------:R-:W3:Y:S02]  /*1fc0*/  LDG.E.128.CONSTANT R16, desc[UR8][R34.64+0x30] ;  /* 0x0000300822107981 */ /* 0x000ee4000c1e9d00 */
[----:B------:R-:W-:-:S02]  /*1fd0*/  DADD R20, R12, R20 ;  /* 0x000000000c147229 */ /* 0x000fc40000000014 */
[----:B------:R-:W3:Y:S01]  /*1fe0*/  LDG.E.128.CONSTANT R12, desc[UR8][R36.64+0x30] ;  /* 0x00003008240c7981 */ /* 0x000ee2000c1e9d00 */
        /* <DEDUP_REMOVED lines=15> */
.L_x_23:
[----:B------:R-:W-:Y:S05]  /*20e0*/  BSYNC.RECONVERGENT B2 ;  /* 0x0000000000027941 */ /* 0x000fea0003800200 */
.L_x_22:
[----:B------:R-:W-:-:S13]  /*20f0*/  LOP3.LUT P0, R8, R33, 0x3, RZ, 0xc0, !PT ;  /* 0x0000000321087812 */ /* 0x000fda000780c0ff */
[----:B------:R-:W-:Y:S05]  /*2100*/  @!P0 BRA `(.L_x_17) ;  /* 0x0000000000b48947 */ /* 0x000fea0003800000 */
[----:B------:R-:W-:Y:S01]  /*2110*/  ISETP.NE.AND P0, PT, R8, 0x1, PT ;  /* 0x000000010800780c */ /* 0x000fe20003f05270 */
[----:B------:R-:W-:Y:S01]  /*2120*/  BSSY.RECONVERGENT B2, `(.L_x_24) ;  /* 0x000001c000027945 */ /* 0x000fe20003800200 */
[----:B------:R-:W-:-:S04]  /*2130*/  LOP3.LUT R33, R33, 0x1, RZ, 0xc0, !PT ;  /* 0x0000000121217812 */ /* 0x000fc800078ec0ff */
[----:B------:R-:W-:-:S07]  /*2140*/  ISETP.NE.U32.AND P1, PT, R33, 0x1, PT ;  /* 0x000000012100780c */ /* 0x000fce0003f25070 */
[----:B------:R-:W-:Y:S06]  /*2150*/  @!P0 BRA `(.L_x_25) ;  /* 0x0000000000608947 */ /* 0x000fec0003800000 */
[----:B------:R-:W0:Y:S01]  /*2160*/  LDC.64 R38, c[0x0][0x390] ;  /* 0x0000e400ff267b82 */ /* 0x000e220000000a00 */
[----:B------:R-:W1:Y:S07]  /*2170*/  LDCU UR10, c[0x0][0x388] ;  /* 0x00007100ff0a77ac */ /* 0x000e6e0008000800 */
[----:B------:R-:W2:Y:S01]  /*2180*/  LDC.64 R36, c[0x0][0x380] ;  /* 0x0000e000ff247b82 */ /* 0x000ea20000000a00 */
[----:B-1----:R-:W-:Y:S02]  /*2190*/  IMAD R9, R29, UR10, R32 ;  /* 0x0000000a1d097c24 */ /* 0x002fe4000f8e0220 */
[----:B0-----:R-:W-:-:S05]  /*21a0*/  IMAD.WIDE R38, R31, 0x10, R38 ;  /* 0x000000101f267825 */ /* 0x001fca00078e0226 */
[----:B------:R-:W3:Y:S01]  /*21b0*/  LDG.E.128.CONSTANT R16, desc[UR8][R38.64+0x10] ;  /* 0x0000100826107981 */ /* 0x000ee2000c1e9d00 */
[----:B--2---:R-:W-:-:S03]  /*21c0*/  IMAD.WIDE R36, R9, 0x10, R36 ;  /* 0x0000001009247825 */ /* 0x004fc600078e0224 */
[----:B------:R-:W2:Y:S04]  /*21d0*/  LDG.E.128.CONSTANT R8, desc[UR8][R38.64] ;  /* 0x0000000826087981 */ /* 0x000ea8000c1e9d00 */
[----:B------:R-:W2:Y:S04]  /*21e0*/  LDG.E.128.CONSTANT R12, desc[UR8][R36.64] ;  /* 0x00000008240c7981 */ /* 0x000ea8000c1e9d00 */
[----:B------:R-:W3:Y:S01]  /*21f0*/  LDG.E.128.CONSTANT R20, desc[UR8][R36.64+0x10] ;  /* 0x0000100824147981 */ /* 0x000ee2000c1e9d00 */
[----:B------:R-:W-:Y:S01]  /*2200*/  VIADD R32, R32, 0x2 ;  /* 0x0000000220207836 */ /* 0x000fe20000000000 */
[----:B------:R-:W-:Y:S01]  /*2210*/  IADD3 R31, PT, PT, R31, 0x2, RZ ;  /* 0x000000021f1f7810 */ /* 0x000fe20007ffe0ff */
[----:B--2---:R-:W-:-:S02]  /*2220*/  DMUL R34, R14, R10 ;  /* 0x0000000a0e227228 */ /* 0x004fc40000000000 */
        /* <DEDUP_REMOVED lines=11> */
.L_x_25:
[----:B------:R-:W-:Y:S05]  /*22e0*/  BSYNC.RECONVERGENT B2 ;  /* 0x0000000000027941 */ /* 0x000fea0003800200 */
.L_x_24:
        /* <DEDUP_REMOVED lines=15> */
.L_x_17:
[----:B------:R-:W-:Y:S05]  /*23e0*/  BSYNC.RECONVERGENT B0 ;  /* 0x0000000000007941 */ /* 0x000fea0003800200 */
.L_x_16:
[----:B------:R-:W0:Y:S01]  /*23f0*/  LDC.64 R8, c[0x0][0x3b0] ;  /* 0x0000ec00ff087b82 */ /* 0x000e220000000a00 */
[----:B------:R-:W1:Y:S02]  /*2400*/  LDCU.64 UR10, c[0x0][0x3b8] ;  /* 0x00007700ff0a77ac */ /* 0x000e640008000a00 */
[----:B-1----:R-:W-:Y:S02]  /*2410*/  IMAD R11, R29, UR11, R3 ;  /* 0x0000000b1d0b7c24 */ /* 0x002fe4000f8e0203 */
[----:B------:R-:W-:Y:S02]  /*2420*/  IMAD.IADD R29, R0, 0x1, R29 ;  /* 0x00000001001d7824 */ /* 0x000fe400078e021d */
[----:B0-----:R-:W-:-:S03]  /*2430*/  IMAD.WIDE R8, R11, 0x10, R8 ;  /* 0x000000100b087825 */ /* 0x001fc600078e0208 */
[----:B------:R-:W-:Y:S02]  /*2440*/  ISETP.GE.AND P0, PT, R29, UR10, PT ;  /* 0x0000000a1d007c0c */ /* 0x000fe4000bf06270 */
[----:B------:R0:W-:Y:S11]  /*2450*/  STG.E.128 desc[UR8][R8.64], R4 ;  /* 0x0000000408007986 */ /* 0x0001f6000c101d08 */
[----:B------:R-:W-:Y:S05]  /*2460*/  @!P0 BRA `(.L_x_26) ;  /* 0xfffffff000b88947 */ /* 0x000fea000383ffff */
.L_x_15:
[----:B------:R-:W-:Y:S05]  /*2470*/  BSYNC.RECONVERGENT B1 ;  /* 0x0000000000017941 */ /* 0x000fea0003800200 */
.L_x_14:
[----:B------:R-:W1:Y:S01]  /*2480*/  LDCU UR10, c[0x0][0x3bc] ;  /* 0x00007780ff0a77ac */ /* 0x000e620008000800 */
[----:B------:R-:W-:-:S04]  /*2490*/  IADD3 R3, PT, PT, R2, R3, RZ ;  /* 0x0000000302037210 */ /* 0x000fc80007ffe0ff */
[----:B-1----:R-:W-:-:S13]  /*24a0*/  ISETP.GE.AND P0, PT, R3, UR10, PT ;  /* 0x0000000a03007c0c */ /* 0x002fda000bf06270 */
[----:B------:R-:W-:Y:S05]  /*24b0*/  @!P0 BRA `(.L_x_27) ;  /* 0xffffffec00908947 */ /* 0x000fea000383ffff */
[----:B------:R-:W-:Y:S05]  /*24c0*/  EXIT ;  /* 0x000000000000794d */ /* 0x000fea0003800000 */
.L_x_28:
[----:B------:R-:W-:-:S00]  /*24d0*/  BRA `(.L_x_28) ;  /* 0xfffffffc00fc7947 */ /* 0x000fc0000383ffff */
[----:B------:R-:W-:-:S00]  /*24e0*/  NOP ;  /* 0x0000000000007918 */ /* 0x000fc00000000000 */
        /* <DEDUP_REMOVED lines=9> */
.L_x_167:


//--------------------- .text._cupy_upfirdn2D_complex64 --------------------------
	.section	.text._cupy_upfirdn2D_complex64,"ax",@progbits
	.align	128
        .global         _cupy_upfirdn2D_complex64
        .type           _cupy_upfirdn2D_complex64,@function
        .size           _cupy_upfirdn2D_complex64,(.L_x_168 - _cupy_upfirdn2D_complex64)
        .other          _cupy_upfirdn2D_complex64,@"STO_CUDA_ENTRY STV_DEFAULT"
_cupy_upfirdn2D_complex64:
.text._cupy_upfirdn2D_complex64:
[----:B------:R-:W0:Y:S01]  /*0000*/  LDC R1, c[0x0][0x37c] ;  /* 0x0000df00ff017b82 */ /* 0x000e220000000800 */
[----:B------:R-:W1:Y:S07]  /*0010*/  S2R R3, SR_TID.Y ;  /* 0x0000000000037919 */ /* 0x000e6e0000002200 */
[----:B------:R-:W2:Y:S01]  /*0020*/  LDC R28, c[0x0][0x360] ;  /* 0x0000d800ff1c7b82 */ /* 0x000ea20000000800 */
[----:B------:R-:W3:Y:S01]  /*0030*/  LDCU UR8, c[0x0][0x3bc] ;  /* 0x00007780ff0877ac */ /* 0x000ee20008000800 */
[----:B0-----:R-:W-:Y:S01]  /*0040*/  IADD3 R1, PT, PT, R1, -0x8, RZ ;  /* 0xfffffff801017810 */ /* 0x001fe20007ffe0ff */
[----:B------:R-:W2:Y:S05]  /*0050*/  S2R R29, SR_TID.X ;  /* 0x00000000001d7919 */ /* 0x000eaa0000002100 */
[----:B------:R-:W1:Y:S08]  /*0060*/  S2UR UR5, SR_CTAID.Y ;  /* 0x00000000000579c3 */ /* 0x000e700000002600 */
[----:B------:R-:W1:Y:S01]  /*0070*/  LDC R2, c[0x0][0x364] ;  /* 0x0000d900ff027b82 */ /* 0x000e620000000800 */
[----:B------:R-:W0:Y:S01]  /*0080*/  LDCU UR6, c[0x0][0x370] ;  /* 0x00006e00ff0677ac */ /* 0x000e220008000800 */
[----:B------:R-:W4:Y:S06]  /*0090*/  LDCU UR7, c[0x0][0x374] ;  /* 0x00006e80ff0777ac */ /* 0x000f2c0008000800 */
[----:B------:R-:W2:Y:S01]  /*00a0*/  S2UR UR4, SR_CTAID.X ;  /* 0x00000000000479c3 */ /* 0x000ea20000002500 */
[----:B-1----:R-:W-:-:S02]  /*00b0*/  IMAD R0, R2, UR5, R3 ;  /* 0x0000000502007c24 */ /* 0x002fc4000f8e0203 */
[----:B----4-:R-:W-:-:S03]  /*00c0*/  IMAD R2, R2, UR7, RZ ;  /* 0x0000000702027c24 */ /* 0x010fc6000f8e02ff */
[----:B---3--:R-:W-:Y:S02]  /*00d0*/  ISETP.GE.AND P0, PT, R0, UR8, PT ;  /* 0x0000000800007c0c */ /* 0x008fe4000bf06270 */
[----:B------:R1:W-:Y:S01]  /*00e0*/  STL [R1], R2 ;  /* 0x0000000201007387 */ /* 0x0003e20000100800 */
[C---:B--2---:R-:W-:Y:S02]  /*00f0*/  IMAD R29, R28.reuse, UR4, R29 ;  /* 0x000000041c1d7c24 */ /* 0x044fe4000f8e021d */
[----:B0-----:R-:W-:-:S08]  /*0100*/  IMAD R28, R28, UR6, RZ ;  /* 0x000000061c1c7c24 */ /* 0x001fd0000f8e02ff */
[----:B-1----:R-:W-:Y:S05]  /*0110*/  @P0 EXIT ;  /* 0x000000000000094d */ /* 0x002fea0003800000 */
[----:B------:R-:W0:Y:S01]  /*0120*/  LDCU UR4, c[0x0][0x3a0] ;  /* 0x00007400ff0477ac */ /* 0x000e220008000800 */
[----:B------:R-:W1:Y:S01]  /*0130*/  LDCU.64 UR8, c[0x0][0x358] ;  /* 0x00006b00ff0877ac */ /* 0x000e620008000a00 */
[----:B0-----:R-:W-:-:S09]  /*0140*/  UISETP.NE.AND UP0, UPT, UR4, 0x1, UPT ;  /* 0x000000010400788c */ /* 0x001fd2000bf05270 */
[----:B-1----:R-:W-:Y:S05]  /*0150*/  BRA.U !UP0, `(.L_x_29) ;  /* 0x00000011085c7547 */ /* 0x002fea000b800000 */
.L_x_42:
[----:B0-----:R-:W0:Y:S01]  /*0160*/  LDCU UR4, c[0x0][0x3b8] ;  /* 0x00007700ff0477ac */ /* 0x001e220008000800 */
[----:B------:R-:W-:Y:S01]  /*0170*/  BSSY.RECONVERGENT B1, `(.L_x_30) ;  /* 0x000010f000017945 */ /* 0x000fe20003800200 */
[----:B0-----:R-:W-:-:S13]  /*0180*/  ISETP.GE.AND P0, PT, R29, UR4, PT ;  /* 0x000000041d007c0c */ /* 0x001fda000bf06270 */
[----:B------:R-:W-:Y:S05]  /*0190*/  @P0 BRA `(.L_x_31) ;  /* 0x0000001000300947 */ /* 0x000fea0003800000 */
[----:B------:R-:W-:-:S07]  /*01a0*/  MOV R3, R29 ;  /* 0x0000001d00037202 */ /* 0x000fce0000000f00 */
.L_x_41:
[----:B0-----:R-:W0:Y:S01]  /*01b0*/  LDC.64 R4, c[0x0][0x398] ;  /* 0x0000e600ff047b82 */ /* 0x001e220000000a00 */
[----:B------:R-:W1:Y:S01]  /*01c0*/  LDCU UR4, c[0x0][0x3a8] ;  /* 0x00007500ff0477ac */ /* 0x000e620008000800 */
[----:B------:R-:W-:Y:S01]  /*01d0*/  BSSY.RECONVERGENT B0, `(.L_x_32) ;  /* 0x0000100000007945 */ /* 0x000fe20003800200 */
[----:B------:R-:W-:-:S05]  /*01e0*/  CS2R R14, SRZ ;  /* 0x00000000000e7805 */ /* 0x000fca000001ff00 */
[----:B------:R-:W2:Y:S01]  /*01f0*/  LDC R2, c[0x0][0x3ac] ;  /* 0x0000eb00ff027b82 */ /* 0x000ea20000000800 */
[----:B0-----:R-:W-:Y:S01]  /*0200*/  IABS R11, R4 ;  /* 0x00000004000b7213 */ /* 0x001fe20000000000 */
[----:B------:R-:W-:-:S03]  /*0210*/  IMAD R5, R3, R5, RZ ;  /* 0x0000000503057224 */ /* 0x000fc600078e02ff */
[----:B------:R-:W0:Y:S02]  /*0220*/  I2F.RP R7, R11 ;  /* 0x0000000b00077306 */ /* 0x000e240000209400 */
[----:B------:R-:W-:Y:S02]  /*0230*/  IABS R12, R5 ;  /* 0x00000005000c7213 */ /* 0x000fe40000000000 */
[----:B--2---:R-:W-:-:S04]  /*0240*/  IABS R10, R2 ;  /* 0x00000002000a7213 */ /* 0x004fc80000000000 */
[----:B0-----:R-:W0:Y:S02]  /*0250*/  MUFU.RCP R7, R7 ;  /* 0x0000000700077308 */ /* 0x001e240000001000 */
[----:B0-----:R-:W-:-:S06]  /*0260*/  IADD3 R8, PT, PT, R7, 0xffffffe, RZ ;  /* 0x0ffffffe07087810 */ /* 0x001fcc0007ffe0ff */
[----:B------:R0:W2:Y:S02]  /*0270*/  F2I.FTZ.U32.TRUNC.NTZ R9, R8 ;  /* 0x0000000800097305 */ /* 0x0000a4000021f000 */
[----:B0-----:R-:W-:Y:S01]  /*0280*/  HFMA2 R8, -RZ, RZ, 0, 0 ;  /* 0x00000000ff087431 */ /* 0x001fe200000001ff */
[----:B--2---:R-:W-:-:S05]  /*0290*/  IADD3 R6, PT, PT, RZ, -R9, RZ ;  /* 0x80000009ff067210 */ /* 0x004fca0007ffe0ff */
[----:B------:R-:W-:Y:S01]  /*02a0*/  IMAD R13, R6, R11, RZ ;  /* 0x0000000b060d7224 */ /* 0x000fe200078e02ff */
[----:B------:R-:W-:-:S03]  /*02b0*/  MOV R6, R10 ;  /* 0x0000000a00067202 */ /* 0x000fc60000000f00 */
[----:B------:R-:W-:Y:S01]  /*02c0*/  IMAD.HI.U32 R9, R9, R13, R8 ;  /* 0x0000000d09097227 */ /* 0x000fe200078e0008 */
[----:B------:R-:W0:Y:S05]  /*02d0*/  I2F.RP R10, R6 ;  /* 0x00000006000a7306 */ /* 0x000e2a0000209400 */
[----:B------:R-:W-:-:S05]  /*02e0*/  IMAD.HI.U32 R7, R9, R12, RZ ;  /* 0x0000000c09077227 */ /* 0x000fca00078e00ff */
[----:B------:R-:W-:-:S05]  /*02f0*/  IADD3 R8, PT, PT, -R7, RZ, RZ ;  /* 0x000000ff07087210 */ /* 0x000fca0007ffe1ff */
[C---:B------:R-:W-:Y:S01]  /*0300*/  IMAD R8, R11.reuse, R8, R12 ;  /* 0x000000080b087224 */ /* 0x040fe200078e020c */
[----:B0-----:R-:W0:Y:S04]  /*0310*/  MUFU.RCP R10, R10 ;  /* 0x0000000a000a7308 */ /* 0x001e280000001000 */
[----:B------:R-:W-:-:S13]  /*0320*/  ISETP.GT.U32.AND P2, PT, R11, R8, PT ;  /* 0x000000080b00720c */ /* 0x000fda0003f44070 */
[-C--:B------:R-:W-:Y:S02]  /*0330*/  @!P2 IADD3 R8, PT, PT, R8, -R11.reuse, RZ ;  /* 0x8000000b0808a210 */ /* 0x080fe40007ffe0ff */
[----:B0-----:R-:W-:Y:S02]  /*0340*/  IADD3 R9, PT, PT, R10, 0xffffffe, RZ ;  /* 0x0ffffffe0a097810 */ /* 0x001fe40007ffe0ff */
[----:B------:R-:W-:Y:S02]  /*0350*/  ISETP.GE.U32.AND P0, PT, R8, R11, PT ;  /* 0x0000000b0800720c */ /* 0x000fe40003f06070 */
[----:B------:R-:W-:Y:S02]  /*0360*/  LOP3.LUT R8, R5, R4, RZ, 0x3c, !PT ;  /* 0x0000000405087212 */ /* 0x000fe400078e3cff */
[----:B------:R-:W0:Y:S01]  /*0370*/  F2I.FTZ.U32.TRUNC.NTZ R9, R9 ;  /* 0x0000000900097305 */ /* 0x000e22000021f000 */
[----:B------:R-:W-:Y:S02]  /*0380*/  @!P2 IADD3 R7, PT, PT, R7, 0x1, RZ ;  /* 0x000000010707a810 */ /* 0x000fe40007ffe0ff */
[----:B------:R-:W-:-:S02]  /*0390*/  ISETP.GE.AND P1, PT, R8, RZ, PT ;  /* 0x000000ff0800720c */ /* 0x000fc40003f26270 */
[----:B------:R-:W-:Y:S02]  /*03a0*/  ISETP.NE.AND P2, PT, R4, RZ, PT ;  /* 0x000000ff0400720c */ /* 0x000fe40003f45270 */
[----:B------:R-:W-:Y:S02]  /*03b0*/  MOV R8, RZ ;  /* 0x000000ff00087202 */ /* 0x000fe40000000f00 */
[----:B------:R-:W-:Y:S02]  /*03c0*/  @P0 IADD3 R7, PT, PT, R7, 0x1, RZ ;  /* 0x0000000107070810 */ /* 0x000fe40007ffe0ff */
[----:B0-----:R-:W-:-:S05]  /*03d0*/  IADD3 R11, PT, PT, RZ, -R9, RZ ;  /* 0x80000009ff0b7210 */ /* 0x001fca0007ffe0ff */
[----:B------:R-:W-:Y:S02]  /*03e0*/  @!P1 IADD3 R7, PT, PT, -R7, RZ, RZ ;  /* 0x000000ff07079210 */ /* 0x000fe40007ffe1ff */
[----:B------:R-:W-:Y:S01]  /*03f0*/  @!P2 LOP3.LUT R7, RZ, R4, RZ, 0x33, !PT ;  /* 0x00000004ff07a212 */ /* 0x000fe200078e33ff */
[----:B------:R-:W-:-:S03]  /*0400*/  IMAD R11, R11, R6, RZ ;  /* 0x000000060b0b7224 */ /* 0x000fc600078e02ff */
[----:B------:R-:W-:Y:S01]  /*0410*/  IABS R10, R7 ;  /* 0x00000007000a7213 */ /* 0x000fe20000000000 */
[----:B------:R-:W-:Y:S01]  /*0420*/  IMAD.HI.U32 R8, R9, R11, R8 ;  /* 0x0000000b09087227 */ /* 0x000fe200078e0008 */
[C---:B------:R-:W-:Y:S02]  /*0430*/  ISETP.GE.AND P2, PT, R7.reuse, RZ, PT ;  /* 0x000000ff0700720c */ /* 0x040fe40003f46270 */
[----:B------:R-:W-:Y:S02]  /*0440*/  MOV R9, R10 ;  /* 0x0000000a00097202 */ /* 0x000fe40000000f00 */
[----:B------:R-:W-:-:S03]  /*0450*/  IADD3 R7, PT, PT, -R7, RZ, RZ ;  /* 0x000000ff07077210 */ /* 0x000fc60007ffe1ff */
[----:B------:R-:W-:-:S04]  /*0460*/  IMAD.HI.U32 R8, R8, R9, RZ ;  /* 0x0000000908087227 */ /* 0x000fc800078e00ff */
[----:B------:R-:W-:Y:S01]  /*0470*/  IMAD R7, R4, R7, R5 ;  /* 0x0000000704077224 */ /* 0x000fe200078e0205 */
[----:B------:R-:W-:-:S05]  /*0480*/  IADD3 R8, PT, PT, -R8, RZ, RZ ;  /* 0x000000ff08087210 */ /* 0x000fca0007ffe1ff */
[C---:B------:R-:W-:Y:S02]  /*0490*/  IMAD R9, R6.reuse, R8, R9 ;  /* 0x0000000806097224 */ /* 0x040fe400078e0209 */
[----:B------:R-:W0:Y:S03]  /*04a0*/  LDC R8, c[0x0][0x3a4] ;  /* 0x0000e900ff087b82 */ /* 0x000e260000000800 */
[----:B------:R-:W-:-:S13]  /*04b0*/  ISETP.GT.U32.AND P0, PT, R6, R9, PT ;  /* 0x000000090600720c */ /* 0x000fda0003f04070 */
[----:B------:R-:W-:Y:S02]  /*04c0*/  @!P0 IADD3 R9, PT, PT, R9, -R6, RZ ;  /* 0x8000000609098210 */ /* 0x000fe40007ffe0ff */
[----:B------:R-:W-:Y:S02]  /*04d0*/  ISETP.NE.AND P0, PT, R2, RZ, PT ;  /* 0x000000ff0200720c */ /* 0x000fe40003f05270 */
[----:B------:R-:W-:-:S13]  /*04e0*/  ISETP.GT.U32.AND P1, PT, R6, R9, PT ;  /* 0x000000090600720c */ /* 0x000fda0003f24070 */
[----:B------:R-:W-:-:S04]  /*04f0*/  @!P1 IADD3 R9, PT, PT, R9, -R6, RZ ;  /* 0x8000000609099210 */ /* 0x000fc80007ffe0ff */
[----:B------:R-:W-:Y:S02]  /*0500*/  @!P2 IADD3 R9, PT, PT, -R9, RZ, RZ ;  /* 0x000000ff0909a210 */ /* 0x000fe40007ffe1ff */
[----:B------:R-:W-:-:S04]  /*0510*/  @!P0 LOP3.LUT R9, RZ, R2, RZ, 0x33, !PT ;  /* 0x00000002ff098212 */ /* 0x000fc800078e33ff */
[C---:B0-----:R-:W-:Y:S02]  /*0520*/  ISETP.GE.AND P1, PT, R9.reuse, R8, PT ;  /* 0x000000080900720c */ /* 0x041fe40003f26270 */
[----:B-1----:R-:W-:-:S04]  /*0530*/  IADD3 R10, PT, PT, R9, -UR4, RZ ;  /* 0x80000004090a7c10 */ /* 0x002fc8000fffe0ff */
[C---:B------:R-:W-:Y:S02]  /*0540*/  ISETP.GE.AND P0, PT, R10.reuse, -0x1, PT ;  /* 0xffffffff0a00780c */ /* 0x040fe40003f06270 */
[----:B------:R-:W-:-:S04]  /*0550*/  IADD3 R2, PT, PT, R10, 0x1, RZ ;  /* 0x000000010a027810 */ /* 0x000fc80007ffe0ff */
[C---:B------:R-:W-:Y:S02]  /*0560*/  SEL R6, R2.reuse, RZ, P0 ;  /* 0x000000ff02067207 */ /* 0x040fe40000000000 */
[----:B------:R-:W-:Y:S02]  /*0570*/  @!P1 IADD3 R8, PT, PT, R9, 0x1, RZ ;  /* 0x0000000109089810 */ /* 0x000fe40007ffe0ff */
[----:B------:R-:W-:Y:S02]  /*0580*/  SEL R2, R2, RZ, !P0 ;  /* 0x000000ff02027207 */ /* 0x000fe40004000000 */
[----:B------:R-:W-:-:S03]  /*0590*/  ISETP.GE.AND P0, PT, R6, R8, PT ;  /* 0x000000080600720c */ /* 0x000fc60003f06270 */
[----:B------:R-:W-:-:S10]  /*05a0*/  IMAD R4, R7, UR4, -R2 ;  /* 0x0000000407047c24 */ /* 0x000fd4000f8e0a02 */
[----:B------:R-:W-:Y:S05]  /*05b0*/  @P0 BRA `(.L_x_33) ;  /* 0x0000000c00040947 */ /* 0x000fea0003800000 */
[----:B------:R-:W-:Y:S01]  /*05c0*/  VIMNMX R2, PT, PT, R10, -0x1, !PT ;  /* 0xffffffff0a027848 */ /* 0x000fe20007fe0100 */
[----:B------:R-:W-:Y:S01]  /*05d0*/  BSSY.RECONVERGENT B2, `(.L_x_34) ;  /* 0x000005e000027945 */ /* 0x000fe20003800200 */
[----:B------:R-:W-:Y:S02]  /*05e0*/  CS2R R14, SRZ ;  /* 0x00000000000e7805 */ /* 0x000fe4000001ff00 */
[----:B------:R-:W-:Y:S02]  /*05f0*/  LOP3.LUT R5, RZ, R2, RZ, 0x33, !PT ;  /* 0x00000002ff057212 */ /* 0x000fe400078e33ff */
[C---:B------:R-:W-:Y:S02]  /*0600*/  IADD3 R2, PT, PT, R8.reuse, -0x2, -R2 ;  /* 0xfffffffe08027810 */ /* 0x040fe40007ffe802 */
[----:B------:R-:W-:Y:S02]  /*0610*/  IADD3 R22, PT, PT, R8, R5, RZ ;  /* 0x0000000508167210 */ /* 0x000fe40007ffe0ff */
[----:B------:R-:W-:-:S02]  /*0620*/  ISETP.GE.U32.AND P0, PT, R2, 0x7, PT ;  /* 0x000000070200780c */ /* 0x000fc40003f06070 */
[----:B------:R-:W-:Y:S02]  /*0630*/  LOP3.LUT R26, R22, 0x7, RZ, 0xc0, !PT ;  /* 0x00000007161a7812 */ /* 0x000fe400078ec0ff */
[----:B------:R-:W-:Y:S02]  /*0640*/  MOV R2, R6 ;  /* 0x0000000600027202 */ /* 0x000fe40000000f00 */
[----:B------:R-:W-:-:S07]  /*0650*/  ISETP.NE.AND P1, PT, R26, RZ, PT ;  /* 0x000000ff1a00720c */ /* 0x000fce0003f25270 */
[----:B------:R-:W-:Y:S06]  /*0660*/  @!P0 BRA `(.L_x_35) ;  /* 0x0000000400508947 */ /* 0x000fec0003800000 */
[----:B------:R-:W-:Y:S01]  /*0670*/  HFMA2 R15, -RZ, RZ, 0, 0 ;  /* 0x00000000ff0f7431 */ /* 0x000fe200000001ff */
[----:B------:R-:W-:-:S07]  /*0680*/  LOP3.LUT R6, R22, 0xfffffff8, RZ, 0xc0, !PT ;  /* 0xfffffff816067812 */ /* 0x000fce00078ec0ff */
.L_x_36:
[----:B------:R-:W0:Y:S08]  /*0690*/  LDC R7, c[0x0][0x388] ;  /* 0x0000e200ff077b82 */ /* 0x000e300000000800 */
[----:B------:R-:W1:Y:S08]  /*06a0*/  LDC.64 R20, c[0x0][0x380] ;  /* 0x0000e000ff147b82 */ /* 0x000e700000000a00 */
[----:B------:R-:W2:Y:S01]  /*06b0*/  LDC.64 R12, c[0x0][0x390] ;  /* 0x0000e400ff0c7b82 */ /* 0x000ea20000000a00 */
[----:B0-----:R-:W-:-:S04]  /*06c0*/  IMAD R9, R2, R7, R0 ;  /* 0x0000000702097224 */ /* 0x001fc800078e0200 */
[----:B-1----:R-:W-:-:S05]  /*06d0*/  IMAD.WIDE R20, R9, 0x8, R20 ;  /* 0x0000000809147825 */ /* 0x002fca00078e0214 */
[----:B------:R0:W3:Y:S01]  /*06e0*/  LDG.E.64.CONSTANT R18, desc[UR8][R20.64] ;  /* 0x0000000814127981 */ /* 0x0000e2000c1e9b00 */
[----:B--2---:R-:W-:-:S05]  /*06f0*/  IMAD.WIDE R12, R4, 0x8, R12 ;  /* 0x00000008040c7825 */ /* 0x004fca00078e020c */
[----:B------:R-:W3:Y:S01]  /*0700*/  LDG.E.64.CONSTANT R16, desc[UR8][R12.64] ;  /* 0x000000080c107981 */ /* 0x000ee2000c1e9b00 */
[----:B0-----:R-:W-:-:S03]  /*0710*/  IMAD.WIDE R20, R7, 0x8, R20 ;  /* 0x0000000807147825 */ /* 0x001fc600078e0214 */
[----:B------:R-:W2:Y:S04]  /*0720*/  LDG.E.64.CONSTANT R10, desc[UR8][R12.64+0x8] ;  /* 0x000008080c0a7981 */ /* 0x000ea8000c1e9b00 */
[----:B------:R0:W2:Y:S02]  /*0730*/  LDG.E.64.CONSTANT R8, desc[UR8][R20.64] ;  /* 0x0000000814087981 */ /* 0x0000a4000c1e9b00 */
[----:B0-----:R-:W-:-:S04]  /*0740*/  IMAD.WIDE R20, R7, 0x8, R20 ;  /* 0x0000000807147825 */ /* 0x001fc800078e0214 */
[C---:B---3--:R-:W-:Y:S01]  /*0750*/  FMUL R23, R19.reuse, R17 ;  /* 0x0000001113177220 */ /* 0x048fe20000400000 */
[----:B------:R-:W-:-:S03]  /*0760*/  FMUL R24, R19, R16 ;  /* 0x0000001013187220 */ /* 0x000fc60000400000 */
[C---:B------:R-:W-:Y:S01]  /*0770*/  FFMA R16, R18.reuse, R16, -R23 ;  /* 0x0000001012107223 */ /* 0x040fe20000000817 */
[----:B------:R-:W-:Y:S01]  /*0780*/  FFMA R17, R18, R17, R24 ;  /* 0x0000001112117223 */ /* 0x000fe20000000018 */
[C---:B--2---:R-:W-:Y:S01]  /*0790*/  FMUL R18, R9.reuse, R10 ;  /* 0x0000000a09127220 */ /* 0x044fe20000400000 */
[----:B------:R-:W-:-:S03]  /*07a0*/  FMUL R23, R9, R11 ;  /* 0x0000000b09177220 */ /* 0x000fc60000400000 */
[C---:B------:R-:W-:Y:S01]  /*07b0*/  FFMA R25, R8.reuse, R11, R18 ;  /* 0x0000000b08197223 */ /* 0x040fe20000000012 */
[----:B------:R-:W-:Y:S01]  /*07c0*/  FFMA R23, R8, R10, -R23 ;  /* 0x0000000a08177223 */ /* 0x000fe20000000817 */
[----:B------:R0:W2:Y:S01]  /*07d0*/  LDG.E.64.CONSTANT R18, desc[UR8][R20.64] ;  /* 0x0000000814127981 */ /* 0x0000a2000c1e9b00 */
[----:B------:R-:W-:-:S03]  /*07e0*/  IMAD.WIDE R10, R7, 0x8, R20 ;  /* 0x00000008070a7825 */ /* 0x000fc600078e0214 */
[----:B------:R-:W2:Y:S01]  /*07f0*/  LDG.E.64.CONSTANT R8, desc[UR8][R12.64+0x10] ;  /* 0x000010080c087981 */ /* 0x000ea2000c1e9b00 */
[----:B------:R-:W-:Y:S01]  /*0800*/  FADD R27, R17, R15 ;  /* 0x0000000f111b7221 */ /* 0x000fe20000000000 */
[----:B0-----:R-:W-:Y:S02]  /*0810*/  FADD R20, R16, R14 ;  /* 0x0000000e10147221 */ /* 0x001fe40000000000 */
[----:B------:R-:W3:Y:S04]  /*0820*/  LDG.E.64.CONSTANT R16, desc[UR8][R12.64+0x18] ;  /* 0x000018080c107981 */ /* 0x000ee8000c1e9b00 */
[----:B------:R0:W3:Y:S02]  /*0830*/  LDG.E.64.CONSTANT R14, desc[UR8][R10.64] ;  /* 0x000000080a0e7981 */ /* 0x0000e4000c1e9b00 */
[----:B0-----:R-:W-:-:S04]  /*0840*/  IMAD.WIDE R10, R7, 0x8, R10 ;  /* 0x00000008070a7825 */ /* 0x001fc800078e020a */
[C---:B--2---:R-:W-:Y:S01]  /*0850*/  FMUL R24, R19.reuse, R9 ;  /* 0x0000000913187220 */ /* 0x044fe20000400000 */
[----:B------:R-:W-:-:S03]  /*0860*/  FMUL R19, R19, R8 ;  /* 0x0000000813137220 */ /* 0x000fc60000400000 */
[C---:B------:R-:W-:Y:S01]  /*0870*/  FFMA R24, R18.reuse, R8, -R24 ;  /* 0x0000000812187223 */ /* 0x040fe20000000818 */
[----:B------:R-:W-:Y:S01]  /*0880*/  FFMA R19, R18, R9, R19 ;  /* 0x0000000912137223 */ /* 0x000fe20000000013 */
[----:B------:R-:W-:Y:S01]  /*0890*/  FADD R8, R27, R25 ;  /* 0x000000191b087221 */ /* 0x000fe20000000000 */
[----:B------:R-:W-:Y:S02]  /*08a0*/  FADD R9, R20, R23 ;  /* 0x0000001714097221 */ /* 0x000fe40000000000 */
[----:B------:R-:W2:Y:S01]  /*08b0*/  LDG.E.64.CONSTANT R20, desc[UR8][R12.64+0x20] ;  /* 0x000020080c147981 */ /* 0x000ea2000c1e9b00 */
[----:B---3--:R-:W-:Y:S01]  /*08c0*/  FMUL R18, R15, R16 ;  /* 0x000000100f127220 */ /* 0x008fe20000400000 */
[----:B------:R-:W-:-:S03]  /*08d0*/  FADD R8, R8, R19 ;  /* 0x0000001308087221 */ /* 0x000fc60000000000 */
[-C--:B------:R-:W-:Y:S02]  /*08e0*/  FFMA R25, R14, R17.reuse, R18 ;  /* 0x000000110e197223 */ /* 0x080fe40000000012 */
[----:B------:R0:W2:Y:S01]  /*08f0*/  LDG.E.64.CONSTANT R18, desc[UR8][R10.64] ;  /* 0x000000080a127981 */ /* 0x0000a2000c1e9b00 */
[----:B------:R-:W-:-:S04]  /*0900*/  FMUL R23, R15, R17 ;  /* 0x000000110f177220 */ /* 0x000fc80000400000 */
[----:B------:R-:W-:Y:S02]  /*0910*/  FFMA R23, R14, R16, -R23 ;  /* 0x000000100e177223 */ /* 0x000fe40000000817 */
[----:B------:R-:W3:Y:S01]  /*0920*/  LDG.E.64.CONSTANT R16, desc[UR8][R12.64+0x28] ;  /* 0x000028080c107981 */ /* 0x000ee2000c1e9b00 */
[----:B0-----:R-:W-:-:S05]  /*0930*/  IMAD.WIDE R10, R7, 0x8, R10 ;  /* 0x00000008070a7825 */ /* 0x001fca00078e020a */
[----:B------:R0:W3:Y:S01]  /*0940*/  LDG.E.64.CONSTANT R14, desc[UR8][R10.64] ;  /* 0x000000080a0e7981 */ /* 0x0000e2000c1e9b00 */
[----:B------:R-:W-:Y:S01]  /*0950*/  FADD R24, R9, R24 ;  /* 0x0000001809187221 */ /* 0x000fe20000000000 */
[----:B0-----:R-:W-:-:S04]  /*0960*/  IMAD.WIDE R10, R7, 0x8, R10 ;  /* 0x00000008070a7825 */ /* 0x001fc800078e020a */
[C---:B--2---:R-:W-:Y:S01]  /*0970*/  FMUL R9, R19.reuse, R21 ;  /* 0x0000001513097220 */ /* 0x044fe20000400000 */
[----:B------:R-:W-:-:S03]  /*0980*/  FMUL R19, R19, R20 ;  /* 0x0000001413137220 */ /* 0x000fc60000400000 */
[----:B------:R-:W-:Y:S01]  /*0990*/  FFMA R20, R18, R20, -R9 ;  /* 0x0000001412147223 */ /* 0x000fe20000000809 */
[----:B------:R-:W-:Y:S01]  /*09a0*/  FADD R9, R8, R25 ;  /* 0x0000001908097221 */ /* 0x000fe20000000000 */
[----:B------:R-:W-:Y:S01]  /*09b0*/  FFMA R18, R18, R21, R19 ;  /* 0x0000001512127223 */ /* 0x000fe20000000013 */
[----:B------:R-:W-:Y:S01]  /*09c0*/  FADD R8, R24, R23 ;  /* 0x0000001718087221 */ /* 0x000fe20000000000 */
[C---:B---3--:R-:W-:Y:S01]  /*09d0*/  FMUL R19, R15.reuse, R17 ;  /* 0x000000110f137220 */ /* 0x048fe20000400000 */
[----:B------:R-:W-:-:S03]  /*09e0*/  FMUL R24, R15, R16 ;  /* 0x000000100f187220 */ /* 0x000fc60000400000 */
[C---:B------:R-:W-:Y:S01]  /*09f0*/  FFMA R19, R14.reuse, R16, -R19 ;  /* 0x000000100e137223 */ /* 0x040fe20000000813 */
[----:B------:R-:W-:Y:S01]  /*0a00*/  FFMA R21, R14, R17, R24 ;  /* 0x000000110e157223 */ /* 0x000fe20000000018 */
[----:B------:R-:W-:Y:S01]  /*0a10*/  IMAD.WIDE R14, R7, 0x8, R10 ;  /* 0x00000008070e7825 */ /* 0x000fe200078e020a */
[----:B------:R-:W2:Y:S04]  /*0a20*/  LDG.E.64.CONSTANT R16, desc[UR8][R12.64+0x30] ;  /* 0x000030080c107981 */ /* 0x000ea8000c1e9b00 */
[----:B------:R-:W2:Y:S04]  /*0a30*/  LDG.E.64.CONSTANT R10, desc[UR8][R10.64] ;  /* 0x000000080a0a7981 */ /* 0x000ea8000c1e9b00 */
[----:B------:R-:W3:Y:S04]  /*0a40*/  LDG.E.64.CONSTANT R14, desc[UR8][R14.64] ;  /* 0x000000080e0e7981 */ /* 0x000ee8000c1e9b00 */
[----:B------:R-:W3:Y:S01]  /*0a50*/  LDG.E.64.CONSTANT R12, desc[UR8][R12.64+0x38] ;  /* 0x000038080c0c7981 */ /* 0x000ee2000c1e9b00 */
[----:B------:R-:W-:-:S04]  /*0a60*/  IADD3 R2, PT, PT, R2, 0x8, RZ ;  /* 0x0000000802027810 */ /* 0x000fc80007ffe0ff */
[----:B------:R-:W-:Y:S01]  /*0a70*/  IADD3 R7, PT, PT, R5, R2, RZ ;  /* 0x0000000205077210 */ /* 0x000fe20007ffe0ff */
[----:B------:R-:W-:Y:S01]  /*0a80*/  FADD R8, R8, R20 ;  /* 0x0000001408087221 */ /* 0x000fe20000000000 */
[----:B------:R-:W-:Y:S02]  /*0a90*/  FADD R18, R9, R18 ;  /* 0x0000001209127221 */ /* 0x000fe40000000000 */
[----:B------:R-:W-:Y:S01]  /*0aa0*/  ISETP.NE.AND P0, PT, R7, R6, PT ;  /* 0x000000060700720c */ /* 0x000fe20003f05270 */
[----:B------:R-:W-:Y:S01]  /*0ab0*/  FADD R8, R8, R19 ;  /* 0x0000001308087221 */ /* 0x000fe20000000000 */
[----:B------:R-:W-:Y:S01]  /*0ac0*/  FADD R18, R18, R21 ;  /* 0x0000001512127221 */ /* 0x000fe20000000000 */
[----:B------:R-:W-:Y:S01]  /*0ad0*/  IADD3 R4, PT, PT, R4, 0x8, RZ ;  /* 0x0000000804047810 */ /* 0x000fe20007ffe0ff */
[C---:B--2---:R-:W-:Y:S01]  /*0ae0*/  FMUL R7, R11.reuse, R17 ;  /* 0x000000110b077220 */ /* 0x044fe20000400000 */
[----:B------:R-:W-:-:S03]  /*0af0*/  FMUL R9, R11, R16 ;  /* 0x000000100b097220 */ /* 0x000fc60000400000 */
[C---:B------:R-:W-:Y:S01]  /*0b00*/  FFMA R7, R10.reuse, R16, -R7 ;  /* 0x000000100a077223 */ /* 0x040fe20000000807 */
[----:B------:R-:W-:Y:S01]  /*0b10*/  FFMA R9, R10, R17, R9 ;  /* 0x000000110a097223 */ /* 0x000fe20000000009 */
[CC--:B---3--:R-:W-:Y:S01]  /*0b20*/  FMUL R11, R15.reuse, R12.reuse ;  /* 0x0000000c0f0b7220 */ /* 0x0c8fe20000400000 */
[-C--:B------:R-:W-:Y:S01]  /*0b30*/  FMUL R15, R15, R13.reuse ;  /* 0x0000000d0f0f7220 */ /* 0x080fe20000400000 */
[----:B------:R-:W-:Y:S01]  /*0b40*/  FADD R7, R8, R7 ;  /* 0x0000000708077221 */ /* 0x000fe20000000000 */
[----:B------:R-:W-:Y:S01]  /*0b50*/  FADD R9, R18, R9 ;  /* 0x0000000912097221 */ /* 0x000fe20000000000 */
[C---:B------:R-:W-:Y:S01]  /*0b60*/  FFMA R8, R14.reuse, R13, R11 ;  /* 0x0000000d0e087223 */ /* 0x040fe2000000000b */
[----:B------:R-:W-:-:S03]  /*0b70*/  FFMA R14, R14, R12, -R15 ;  /* 0x0000000c0e0e7223 */ /* 0x000fc6000000080f */
[----:B------:R-:W-:Y:S01]  /*0b80*/  FADD R15, R9, R8 ;  /* 0x00000008090f7221 */ /* 0x000fe20000000000 */
[----:B------:R-:W-:Y:S01]  /*0b90*/  FADD R14, R7, R14 ;  /* 0x0000000e070e7221 */ /* 0x000fe20000000000 */
[----:B------:R-:W-:Y:S06]  /*0ba0*/  @P0 BRA `(.L_x_36) ;  /* 0xfffffff800b80947 */ /* 0x000fec000383ffff */
.L_x_35:
[----:B------:R-:W-:Y:S05]  /*0bb0*/  BSYNC.RECONVERGENT B2 ;  /* 0x0000000000027941 */ /* 0x000fea0003800200 */
.L_x_34:
        /* <DEDUP_REMOVED lines=11> */
[----:B------:R-:W3:Y:S01]  /*0c70*/  LDG.E.64.CONSTANT R16, desc[UR8][R20.64+0x8] ;  /* 0x0000080814107981 */ /* 0x000ee2000c1e9b00 */
[----:B--2---:R-:W-:-:S03]  /*0c80*/  IMAD.WIDE R12, R7, 0x8, R12 ;  /* 0x00000008070c7825 */ /* 0x004fc600078e020c */
[----:B------:R-:W2:Y:S04]  /*0c90*/  LDG.E.64.CONSTANT R6, desc[UR8][R20.64] ;  /* 0x0000000814067981 */ /* 0x000ea8000c1e9b00 */
[----:B------:R0:W2:Y:S02]  /*0ca0*/  LDG.E.64.CONSTANT R8, desc[UR8][R12.64] ;  /* 0x000000080c087981 */ /* 0x0000a4000c1e9b00 */
[----:B0-----:R-:W-:-:S04]  /*0cb0*/  IMAD.WIDE R12, R18, 0x8, R12 ;  /* 0x00000008120c7825 */ /* 0x001fc800078e020c */
[----:B------:R-:W-:Y:S02]  /*0cc0*/  IMAD.WIDE R10, R18, 0x8, R12 ;  /* 0x00000008120a7825 */ /* 0x000fe400078e020c */
[----:B------:R-:W3:Y:S02]  /*0cd0*/  LDG.E.64.CONSTANT R12, desc[UR8][R12.64] ;  /* 0x000000080c0c7981 */ /* 0x000ee4000c1e9b00 */
[C---:B--2---:R-:W-:Y:S01]  /*0ce0*/  FMUL R19, R9.reuse, R7 ;  /* 0x0000000709137220 */ /* 0x044fe20000400000 */
[----:B------:R-:W-:-:S03]  /*0cf0*/  FMUL R24, R9, R6 ;  /* 0x0000000609187220 */ /* 0x000fc60000400000 */
[C---:B------:R-:W-:Y:S01]  /*0d00*/  FFMA R6, R8.reuse, R6, -R19 ;  /* 0x0000000608067223 */ /* 0x040fe20000000813 */
[----:B------:R-:W-:Y:S01]  /*0d10*/  FFMA R7, R8, R7, R24 ;  /* 0x0000000708077223 */ /* 0x000fe20000000018 */
[----:B------:R-:W-:Y:S01]  /*0d20*/  IMAD.WIDE R18, R18, 0x8, R10 ;  /* 0x0000000812127825 */ /* 0x000fe200078e020a */
[----:B------:R-:W2:Y:S04]  /*0d30*/  LDG.E.64.CONSTANT R8, desc[UR8][R20.64+0x10] ;  /* 0x0000100814087981 */ /* 0x000ea8000c1e9b00 */
[----:B------:R-:W2:Y:S04]  /*0d40*/  LDG.E.64.CONSTANT R10, desc[UR8][R10.64] ;  /* 0x000000080a0a7981 */ /* 0x000ea8000c1e9b00 */
[----:B------:R-:W4:Y:S04]  /*0d50*/  LDG.E.64.CONSTANT R18, desc[UR8][R18.64] ;  /* 0x0000000812127981 */ /* 0x000f28000c1e9b00 */
[----:B------:R-:W4:Y:S01]  /*0d60*/  LDG.E.64.CONSTANT R20, desc[UR8][R20.64+0x18] ;  /* 0x0000180814147981 */ /* 0x000f22000c1e9b00 */
[----:B------:R-:W-:Y:S01]  /*0d70*/  FADD R7, R15, R7 ;  /* 0x000000070f077221 */ /* 0x000fe20000000000 */
[C---:B---3--:R-:W-:Y:S01]  /*0d80*/  FMUL R15, R13.reuse, R16 ;  /* 0x000000100d0f7220 */ /* 0x048fe20000400000 */
[----:B------:R-:W-:-:S03]  /*0d90*/  FMUL R13, R13, R17 ;  /* 0x000000110d0d7220 */ /* 0x000fc60000400000 */
[----:B------:R-:W-:Y:S01]  /*0da0*/  FFMA R24, R12, R17, R15 ;  /* 0x000000110c187223 */ /* 0x000fe2000000000f */
[----:B------:R-:W-:Y:S01]  /*0db0*/  FADD R6, R14, R6 ;  /* 0x000000060e067221 */ /* 0x000fe20000000000 */
[----:B------:R-:W-:Y:S02]  /*0dc0*/  FFMA R13, R12, R16, -R13 ;  /* 0x000000100c0d7223 */ /* 0x000fe4000000080d */
[----:B------:R-:W-:Y:S02]  /*0dd0*/  FADD R7, R7, R24 ;  /* 0x0000001807077221 */ /* 0x000fe40000000000 */
[----:B------:R-:W-:Y:S01]  /*0de0*/  FADD R6, R6, R13 ;  /* 0x0000000d06067221 */ /* 0x000fe20000000000 */
[----:B------:R-:W-:Y:S02]  /*0df0*/  IADD3 R2, PT, PT, R2, 0x4, RZ ;  /* 0x0000000402027810 */ /* 0x000fe40007ffe0ff */
[----:B------:R-:W-:Y:S01]  /*0e00*/  IADD3 R4, PT, PT, R4, 0x4, RZ ;  /* 0x0000000404047810 */ /* 0x000fe20007ffe0ff */
[C---:B--2---:R-:W-:Y:S01]  /*0e10*/  FMUL R15, R11.reuse, R8 ;  /* 0x000000080b0f7220 */ /* 0x044fe20000400000 */
[----:B------:R-:W-:-:S03]  /*0e20*/  FMUL R11, R11, R9 ;  /* 0x000000090b0b7220 */ /* 0x000fc60000400000 */
[C---:B------:R-:W-:Y:S01]  /*0e30*/  FFMA R12, R10.reuse, R9, R15 ;  /* 0x000000090a0c7223 */ /* 0x040fe2000000000f */
[----:B------:R-:W-:Y:S01]  /*0e40*/  FFMA R11, R10, R8, -R11 ;  /* 0x000000080a0b7223 */ /* 0x000fe2000000080b */
[CC--:B----4-:R-:W-:Y:S01]  /*0e50*/  FMUL R9, R19.reuse, R20.reuse ;  /* 0x0000001413097220 */ /* 0x0d0fe20000400000 */
[-C--:B------:R-:W-:Y:S01]  /*0e60*/  FMUL R19, R19, R21.reuse ;  /* 0x0000001513137220 */ /* 0x080fe20000400000 */
[----:B------:R-:W-:Y:S01]  /*0e70*/  FADD R7, R7, R12 ;  /* 0x0000000c07077221 */ /* 0x000fe20000000000 */
[----:B------:R-:W-:Y:S01]  /*0e80*/  FADD R6, R6, R11 ;  /* 0x0000000b06067221 */ /* 0x000fe20000000000 */
[C---:B------:R-:W-:Y:S01]  /*0e90*/  FFMA R8, R18.reuse, R21, R9 ;  /* 0x0000001512087223 */ /* 0x040fe20000000009 */
[----:B------:R-:W-:-:S03]  /*0ea0*/  FFMA R19, R18, R20, -R19 ;  /* 0x0000001412137223 */ /* 0x000fc60000000813 */
[----:B------:R-:W-:Y:S01]  /*0eb0*/  FADD R15, R7, R8 ;  /* 0x00000008070f7221 */ /* 0x000fe20000000000 */
[----:B------:R-:W-:-:S07]  /*0ec0*/  FADD R14, R6, R19 ;  /* 0x00000013060e7221 */ /* 0x000fce0000000000 */
.L_x_38:
[----:B------:R-:W-:Y:S05]  /*0ed0*/  BSYNC.RECONVERGENT B2 ;  /* 0x0000000000027941 */ /* 0x000fea0003800200 */
.L_x_37:
        /* <DEDUP_REMOVED lines=9> */
[----:B0-----:R-:W-:-:S04]  /*0f70*/  IMAD R11, R2, R17, R0 ;  /* 0x00000011020b7224 */ /* 0x001fc800078e0200 */
[----:B-1----:R-:W-:-:S04]  /*0f80*/  IMAD.WIDE R10, R11, 0x8, R6 ;  /* 0x000000080b0a7825 */ /* 0x002fc800078e0206 */
[----:B--2---:R-:W-:-:S04]  /*0f90*/  IMAD.WIDE R8, R4, 0x8, R8 ;  /* 0x0000000804087825 */ /* 0x004fc800078e0208 */
[----:B------:R-:W-:Y:S01]  /*0fa0*/  IMAD.WIDE R16, R17, 0x8, R10 ;  /* 0x0000000811107825 */ /* 0x000fe200078e020a */
[----:B------:R-:W2:Y:S04]  /*0fb0*/  LDG.E.64.CONSTANT R6, desc[UR8][R8.64] ;  /* 0x0000000808067981 */ /* 0x000ea8000c1e9b00 */
[----:B------:R-:W2:Y:S04]  /*0fc0*/  LDG.E.64.CONSTANT R10, desc[UR8][R10.64] ;  /* 0x000000080a0a7981 */ /* 0x000ea8000c1e9b00 */
[----:B------:R-:W3:Y:S04]  /*0fd0*/  LDG.E.64.CONSTANT R12, desc[UR8][R8.64+0x8] ;  /* 0x00000808080c7981 */ /* 0x000ee8000c1e9b00 */
[----:B------:R-:W3:Y:S01]  /*0fe0*/  LDG.E.64.CONSTANT R16, desc[UR8][R16.64] ;  /* 0x0000000810107981 */ /* 0x000ee2000c1e9b00 */
[----:B------:R-:W-:-:S02]  /*0ff0*/  IADD3 R2, PT, PT, R2, 0x2, RZ ;  /* 0x0000000202027810 */ /* 0x000fc40007ffe0ff */
[----:B------:R-:W-:Y:S01]  /*1000*/  IADD3 R4, PT, PT, R4, 0x2, RZ ;  /* 0x0000000204047810 */ /* 0x000fe20007ffe0ff */
[C---:B--2---:R-:W-:Y:S01]  /*1010*/  FMUL R19, R11.reuse, R6 ;  /* 0x000000060b137220 */ /* 0x044fe20000400000 */
[----:B------:R-:W-:-:S03]  /*1020*/  FMUL R5, R11, R7 ;  /* 0x000000070b057220 */ /* 0x000fc60000400000 */
[C---:B------:R-:W-:Y:S01]  /*1030*/  FFMA R18, R10.reuse, R7, R19 ;  /* 0x000000070a127223 */ /* 0x040fe20000000013 */
[----:B------:R-:W-:Y:S01]  /*1040*/  FFMA R5, R10, R6, -R5 ;  /* 0x000000060a057223 */ /* 0x000fe20000000805 */
[CC--:B---3--:R-:W-:Y:S01]  /*1050*/  FMUL R19, R17.reuse, R12.reuse ;  /* 0x0000000c11137220 */ /* 0x0c8fe20000400000 */
[-C--:B------:R-:W-:Y:S01]  /*1060*/  FMUL R7, R17, R13.reuse ;  /* 0x0000000d11077220 */ /* 0x080fe20000400000 */
[----:B------:R-:W-:Y:S01]  /*1070*/  FADD R15, R15, R18 ;  /* 0x000000120f0f7221 */ /* 0x000fe20000000000 */
[----:B------:R-:W-:Y:S01]  /*1080*/  FADD R5, R14, R5 ;  /* 0x000000050e057221 */ /* 0x000fe20000000000 */
[C---:B------:R-:W-:Y:S01]  /*1090*/  FFMA R6, R16.reuse, R13, R19 ;  /* 0x0000000d10067223 */ /* 0x040fe20000000013 */
[----:B------:R-:W-:-:S03]  /*10a0*/  FFMA R12, R16, R12, -R7 ;  /* 0x0000000c100c7223 */ /* 0x000fc60000000807 */
[----:B------:R-:W-:Y:S01]  /*10b0*/  FADD R15, R15, R6 ;  /* 0x000000060f0f7221 */ /* 0x000fe20000000000 */
[----:B------:R-:W-:-:S07]  /*10c0*/  FADD R14, R5, R12 ;  /* 0x0000000c050e7221 */ /* 0x000fce0000000000 */
.L_x_40:
[----:B------:R-:W-:Y:S05]  /*10d0*/  BSYNC.RECONVERGENT B2 ;  /* 0x0000000000027941 */ /* 0x000fea0003800200 */
.L_x_39:
[----:B------:R-:W-:Y:S05]  /*10e0*/  @P1 BRA `(.L_x_33) ;  /* 0x0000000000381947 */ /* 0x000fea0003800000 */
[----:B------:R-:W0:Y:S01]  /*10f0*/  LDC.64 R6, c[0x0][0x390] ;  /* 0x0000e400ff067b82 */ /* 0x000e220000000a00 */
[----:B------:R-:W1:Y:S07]  /*1100*/  LDCU UR4, c[0x0][0x388] ;  /* 0x00007100ff0477ac */ /* 0x000e6e0008000800 */
[----:B------:R-:W2:Y:S01]  /*1110*/  LDC.64 R8, c[0x0][0x380] ;  /* 0x0000e000ff087b82 */ /* 0x000ea20000000a00 */
[----:B-1----:R-:W-:Y:S02]  /*1120*/  IMAD R5, R2, UR4, R0 ;  /* 0x0000000402057c24 */ /* 0x002fe4000f8e0200 */
[----:B0-----:R-:W-:-:S06]  /*1130*/  IMAD.WIDE R6, R4, 0x8, R6 ;  /* 0x0000000804067825 */ /* 0x001fcc00078e0206 */
[----:B------:R-:W3:Y:S01]  /*1140*/  LDG.E.64.CONSTANT R6, desc[UR8][R6.64] ;  /* 0x0000000806067981 */ /* 0x000ee2000c1e9b00 */
[----:B--2---:R-:W-:-:S06]  /*1150*/  IMAD.WIDE R4, R5, 0x8, R8 ;  /* 0x0000000805047825 */ /* 0x004fcc00078e0208 */
[----:B------:R-:W3:Y:S02]  /*1160*/  LDG.E.64.CONSTANT R4, desc[UR8][R4.64] ;  /* 0x0000000804047981 */ /* 0x000ee4000c1e9b00 */
[C---:B---3--:R-:W-:Y:S01]  /*1170*/  FMUL R11, R5.reuse, R6 ;  /* 0x00000006050b7220 */ /* 0x048fe20000400000 */
[----:B------:R-:W-:-:S03]  /*1180*/  FMUL R9, R5, R7 ;  /* 0x0000000705097220 */ /* 0x000fc60000400000 */
[C---:B------:R-:W-:Y:S01]  /*1190*/  FFMA R2, R4.reuse, R7, R11 ;  /* 0x0000000704027223 */ /* 0x040fe2000000000b */
[----:B------:R-:W-:-:S03]  /*11a0*/  FFMA R9, R4, R6, -R9 ;  /* 0x0000000604097223 */ /* 0x000fc60000000809 */
[----:B------:R-:W-:Y:S01]  /*11b0*/  FADD R15, R15, R2 ;  /* 0x000000020f0f7221 */ /* 0x000fe20000000000 */
[----:B------:R-:W-:-:S07]  /*11c0*/  FADD R14, R14, R9 ;  /* 0x000000090e0e7221 */ /* 0x000fce0000000000 */
.L_x_33:
[----:B------:R-:W-:Y:S05]  /*11d0*/  BSYNC.RECONVERGENT B0 ;  /* 0x0000000000007941 */ /* 0x000fea0003800200 */
.L_x_32:
[----:B------:R-:W0:Y:S01]  /*11e0*/  LDC.64 R4, c[0x0][0x3b0] ;  /* 0x0000ec00ff047b82 */ /* 0x000e220000000a00 */
[----:B------:R-:W1:Y:S02]  /*11f0*/  LDCU.64 UR4, c[0x0][0x3b8] ;  /* 0x00007700ff0477ac */ /* 0x000e640008000a00 */
[----:B-1----:R-:W-:Y:S01]  /*1200*/  IMAD R7, R3, UR5, R0 ;  /* 0x0000000503077c24 */ /* 0x002fe2000f8e0200 */
[----:B------:R-:W-:-:S03]  /*1210*/  IADD3 R3, PT, PT, R28, R3, RZ ;  /* 0x000000031c037210 */ /* 0x000fc60007ffe0ff */
[----:B0-----:R-:W-:Y:S01]  /*1220*/  IMAD.WIDE R4, R7, 0x8, R4 ;  /* 0x0000000807047825 */ /* 0x001fe200078e0204 */
[----:B------:R-:W-:-:S04]  /*1230*/  ISETP.GE.AND P0, PT, R3, UR4, PT ;  /* 0x0000000403007c0c */ /* 0x000fc8000bf06270 */
[----:B------:R0:W-:Y:S09]  /*1240*/  STG.E.64 desc[UR8][R4.64], R14 ;  /* 0x0000000e04007986 */ /* 0x0001f2000c101b08 */
[----:B------:R-:W-:Y:S05]  /*1250*/  @!P0 BRA `(.L_x_41) ;  /* 0xffffffec00d48947 */ /* 0x000fea000383ffff */
.L_x_31:
[----:B------:R-:W-:Y:S05]  /*1260*/  BSYNC.RECONVERGENT B1 ;  /* 0x0000000000017941 */ /* 0x000fea0003800200 */
.L_x_30:
[----:B------:R-:W2:Y:S01]  /*1270*/  LDL R2, [R1] ;  /* 0x0000000001027983 */ /* 0x000ea20000100800 */
[----:B------:R-:W1:Y:S01]  /*1280*/  LDCU UR4, c[0x0][0x3bc] ;  /* 0x00007780ff0477ac */ /* 0x000e620008000800 */
[----:B--2---:R-:W-:-:S04]  /*1290*/  IADD3 R0, PT, PT, R2, R0, RZ ;  /* 0x0000000002007210 */ /* 0x004fc80007ffe0ff */
[----:B-1----:R-:W-:-:S13]  /*12a0*/  ISETP.GE.AND P0, PT, R0, UR4, PT ;  /* 0x0000000400007c0c */ /* 0x002fda000bf06270 */
[----:B------:R-:W-:Y:S05]  /*12b0*/  @!P0 BRA `(.L_x_42) ;  /* 0xffffffec00a88947 */ /* 0x000fea000383ffff */
[----:B------:R-:W-:Y:S05]  /*12c0*/  EXIT ;  /* 0x000000000000794d */ /* 0x000fea0003800000 */
.L_x_29:
[----:B------:R-:W0:Y:S01]  /*12d0*/  LDCU.64 UR6, c[0x0][0x390] ;  /* 0x00007200ff0677ac */ /* 0x000e220008000a00 */
[----:B------:R-:W1:Y:S01]  /*12e0*/  LDCU.64 UR4, c[0x0][0x380] ;  /* 0x00007000ff0477ac */ /* 0x000e620008000a00 */
[----:B0-----:R-:W-:Y:S02]  /*12f0*/  UIADD3 UR6, UP0, UPT, UR6, 0x20, URZ ;  /* 0x0000002006067890 */ /* 0x001fe4000ff1e0ff */
[----:B-1----:R-:W-:Y:S02]  /*1300*/  UIADD3 UR4, UP1, UPT, UR4, 0x20, URZ ;  /* 0x0000002004047890 */ /* 0x002fe4000ff3e0ff */
[----:B------:R-:W-:Y:S02]  /*1310*/  UIADD3.X UR7, UPT, UPT, URZ, UR7, URZ, UP0, !UPT ;  /* 0x00000007ff077290 */ /* 0x000fe400087fe4ff */
[----:B------:R-:W-:-:S12]  /*1320*/  UIADD3.X UR5, UPT, UPT, URZ, UR5, URZ, UP1, !UPT ;  /* 0x00000005ff057290 */ /* 0x000fd80008ffe4ff */
.L_x_56:
[----:B------:R-:W0:Y:S01]  /*1330*/  LDCU UR10, c[0x0][0x3b8] ;  /* 0x00007700ff0a77ac */ /* 0x000e220008000800 */
[----:B------:R-:W-:Y:S01]  /*1340*/  BSSY.RECONVERGENT B1, `(.L_x_43) ;  /* 0x000011a000017945 */ /* 0x000fe20003800200 */
[----:B0-----:R-:W-:-:S13]  /*1350*/  ISETP.GE.AND P0, PT, R29, UR10, PT ;  /* 0x0000000a1d007c0c */ /* 0x001fda000bf06270 */
[----:B------:R-:W-:Y:S05]  /*1360*/  @P0 BRA `(.L_x_44) ;  /* 0x00000010005c0947 */ /* 0x000fea0003800000 */
[----:B------:R-:W0:Y:S01]  /*1370*/  LDC.64 R2, c[0x0][0x398] ;  /* 0x0000e600ff027b82 */ /* 0x000e220000000a00 */
[----:B------:R-:W1:Y:S07]  /*1380*/  LDCU UR10, c[0x0][0x3a8] ;  /* 0x00007500ff0a77ac */ /* 0x000e6e0008000800 */
        /* <DEDUP_REMOVED lines=10> */
[----:B0-----:R-:W-:Y:S02]  /*1430*/  MOV R6, RZ ;  /* 0x000000ff00067202 */ /* 0x001fe40000000f00 */
[----:B--2---:R-:W-:-:S05]  /*1440*/  IADD3 R9, PT, PT, RZ, -R7, RZ ;  /* 0x80000007ff097210 */ /* 0x004fca0007ffe0ff */
[----:B------:R-:W-:-:S04]  /*1450*/  IMAD R9, R9, R10, RZ ;  /* 0x0000000a09097224 */ /* 0x000fc800078e02ff */
[----:B------:R-:W-:Y:S01]  /*1460*/  IMAD.HI.U32 R8, R7, R9, R6 ;  /* 0x0000000907087227 */ /* 0x000fe200078e0006 */
[----:B------:R-:W-:Y:S01]  /*1470*/  MOV R7, R11 ;  /* 0x0000000b00077202 */ /* 0x000fe20000000f00 */
[----:B------:R-:W0:Y:S04]  /*1480*/  I2F.RP R9, R5 ;  /* 0x0000000500097306 */ /* 0x000e280000209400 */
[----:B------:R-:W-:-:S05]  /*1490*/  IMAD.HI.U32 R6, R8, R7, RZ ;  /* 0x0000000708067227 */ /* 0x000fca00078e00ff */
[----:B------:R-:W-:-:S05]  /*14a0*/  IADD3 R8, PT, PT, -R6, RZ, RZ ;  /* 0x000000ff06087210 */ /* 0x000fca0007ffe1ff */
[----:B------:R-:W-:Y:S01]  /*14b0*/  IMAD R7, R10, R8, R7 ;  /* 0x000000080a077224 */ /* 0x000fe200078e0207 */
[----:B0-----:R-:W0:Y:S01]  /*14c0*/  MUFU.RCP R9, R9 ;  /* 0x0000000900097308 */ /* 0x001e220000001000 */
[----:B------:R-:W-:-:S03]  /*14d0*/  LOP3.LUT R8, R3, R2, RZ, 0x3c, !PT ;  /* 0x0000000203087212 */ /* 0x000fc600078e3cff */
[----:B------:R-:W-:Y:S02]  /*14e0*/  ISETP.GT.U32.AND P2, PT, R10, R7, PT ;  /* 0x000000070a00720c */ /* 0x000fe40003f44070 */
[----:B------:R-:W-:-:S11]  /*14f0*/  ISETP.GE.AND P0, PT, R8, RZ, PT ;  /* 0x000000ff0800720c */ /* 0x000fd60003f06270 */
[-C--:B------:R-:W-:Y:S02]  /*1500*/  @!P2 IADD3 R7, PT, PT, R7, -R10.reuse, RZ ;  /* 0x8000000a0707a210 */ /* 0x080fe40007ffe0ff */
[----:B0-----:R-:W-:Y:S02]  /*1510*/  IADD3 R11, PT, PT, R9, 0xffffffe, RZ ;  /* 0x0ffffffe090b7810 */ /* 0x001fe40007ffe0ff */
[----:B------:R-:W-:Y:S02]  /*1520*/  ISETP.GE.U32.AND P1, PT, R7, R10, PT ;  /* 0x0000000a0700720c */ /* 0x000fe40003f26070 */
[----:B------:R-:W0:Y:S01]  /*1530*/  F2I.FTZ.U32.TRUNC.NTZ R7, R11 ;  /* 0x0000000b00077305 */ /* 0x000e22000021f000 */
[----:B------:R-:W-:Y:S02]  /*1540*/  @!P2 IADD3 R6, PT, PT, R6, 0x1, RZ ;  /* 0x000000010606a810 */ /* 0x000fe40007ffe0ff */
[----:B------:R-:W-:-:S08]  /*1550*/  ISETP.NE.AND P2, PT, R2, RZ, PT ;  /* 0x000000ff0200720c */ /* 0x000fd00003f45270 */
[----:B------:R-:W-:-:S04]  /*1560*/  @P1 IADD3 R6, PT, PT, R6, 0x1, RZ ;  /* 0x0000000106061810 */ /* 0x000fc80007ffe0ff */
[----:B------:R-:W-:Y:S02]  /*1570*/  MOV R8, R6 ;  /* 0x0000000600087202 */ /* 0x000fe40000000f00 */
[----:B0-----:R-:W-:Y:S02]  /*1580*/  IADD3 R6, PT, PT, RZ, -R7, RZ ;  /* 0x80000007ff067210 */ /* 0x001fe40007ffe0ff */
[----:B------:R-:W-:Y:S02]  /*1590*/  @!P0 IADD3 R8, PT, PT, -R8, RZ, RZ ;  /* 0x000000ff08088210 */ /* 0x000fe40007ffe1ff */
[----:B------:R-:W-:Y:S01]  /*15a0*/  @!P2 LOP3.LUT R8, RZ, R2, RZ, 0x33, !PT ;  /* 0x00000002ff08a212 */ /* 0x000fe200078e33ff */
[----:B------:R-:W-:Y:S02]  /*15b0*/  IMAD R9, R6, R5, RZ ;  /* 0x0000000506097224 */ /* 0x000fe400078e02ff */
[----:B------:R-:W-:Y:S01]  /*15c0*/  HFMA2 R6, -RZ, RZ, 0, 0 ;  /* 0x00000000ff067431 */ /* 0x000fe200000001ff */
[----:B------:R-:W-:-:S02]  /*15d0*/  ISETP.NE.AND P2, PT, R4, RZ, PT ;  /* 0x000000ff0400720c */ /* 0x000fc40003f45270 */
[----:B------:R-:W-:Y:S02]  /*15e0*/  IABS R10, R8 ;  /* 0x00000008000a7213 */ /* 0x000fe40000000000 */
[C---:B------:R-:W-:Y:S02]  /*15f0*/  ISETP.GE.AND P1, PT, R8.reuse, RZ, PT ;  /* 0x000000ff0800720c */ /* 0x040fe40003f26270 */
[----:B------:R-:W-:Y:S01]  /*1600*/  IADD3 R8, PT, PT, -R8, RZ, RZ ;  /* 0x000000ff08087210 */ /* 0x000fe20007ffe1ff */
[----:B------:R-:W-:-:S04]  /*1610*/  IMAD.HI.U32 R9, R7, R9, R6 ;  /* 0x0000000907097227 */ /* 0x000fc800078e0006 */
[----:B------:R-:W-:Y:S01]  /*1620*/  IMAD R8, R2, R8, R3 ;  /* 0x0000000802087224 */ /* 0x000fe200078e0203 */
[----:B------:R-:W-:Y:S01]  /*1630*/  MOV R2, R29 ;  /* 0x0000001d00027202 */ /* 0x000fe20000000f00 */
[----:B------:R-:W-:-:S05]  /*1640*/  IMAD.HI.U32 R6, R9, R10, RZ ;  /* 0x0000000a09067227 */ /* 0x000fca00078e00ff */
[----:B------:R-:W-:-:S05]  /*1650*/  IADD3 R6, PT, PT, -R6, RZ, RZ ;  /* 0x000000ff06067210 */ /* 0x000fca0007ffe1ff */
[----:B------:R-:W-:-:S05]  /*1660*/  IMAD R6, R5, R6, R10 ;  /* 0x0000000605067224 */ /* 0x000fca00078e020a */
[----:B------:R-:W-:-:S13]  /*1670*/  ISETP.GT.U32.AND P0, PT, R5, R6, PT ;  /* 0x000000060500720c */ /* 0x000fda0003f04070 */
[----:B------:R-:W-:-:S04]  /*1680*/  @!P0 IADD3 R6, PT, PT, R6, -R5, RZ ;  /* 0x8000000506068210 */ /* 0x000fc80007ffe0ff */
[----:B------:R-:W-:-:S13]  /*1690*/  ISETP.GT.U32.AND P0, PT, R5, R6, PT ;  /* 0x000000060500720c */ /* 0x000fda0003f04070 */
[----:B------:R-:W-:-:S04]  /*16a0*/  @!P0 IADD3 R6, PT, PT, R6, -R5, RZ ;  /* 0x8000000506068210 */ /* 0x000fc80007ffe0ff */
[----:B------:R-:W-:Y:S02]  /*16b0*/  @!P1 IADD3 R6, PT, PT, -R6, RZ, RZ ;  /* 0x000000ff06069210 */ /* 0x000fe40007ffe1ff */
[----:B------:R-:W-:-:S04]  /*16c0*/  @!P2 LOP3.LUT R6, RZ, R4, RZ, 0x33, !PT ;  /* 0x00000004ff06a212 */ /* 0x000fc800078e33ff */
[C---:B---3--:R-:W-:Y:S02]  /*16d0*/  ISETP.GE.AND P1, PT, R6.reuse, R23, PT ;  /* 0x000000170600720c */ /* 0x048fe40003f26270 */
[----:B-1----:R-:W-:-:S04]  /*16e0*/  IADD3 R4, PT, PT, R6, -UR10, RZ ;  /* 0x8000000a06047c10 */ /* 0x002fc8000fffe0ff */
[C---:B------:R-:W-:Y:S02]  /*16f0*/  ISETP.GE.AND P0, PT, R4.reuse, -0x1, PT ;  /* 0xffffffff0400780c */ /* 0x040fe40003f06270 */
[C---:B------:R-:W-:Y:S02]  /*1700*/  IADD3 R24, PT, PT, R4.reuse, 0x1, RZ ;  /* 0x0000000104187810 */ /* 0x040fe40007ffe0ff */
[----:B------:R-:W-:Y:S02]  /*1710*/  VIMNMX R26, PT, PT, R4, -0x1, PT ;  /* 0xffffffff041a7848 */ /* 0x000fe40003fe0100 */
[----:B------:R-:W-:Y:S02]  /*1720*/  SEL R25, R24, RZ, !P0 ;  /* 0x000000ff18197207 */ /* 0x000fe40004000000 */
[----:B------:R-:W-:Y:S01]  /*1730*/  @!P1 IADD3 R23, PT, PT, R6, 0x1, RZ ;  /* 0x0000000106179810 */ /* 0x000fe20007ffe0ff */
[----:B------:R-:W-:Y:S01]  /*1740*/  IMAD R26, R8, UR10, -R26 ;  /* 0x0000000a081a7c24 */ /* 0x000fe2000f8e0a1a */
[----:B------:R-:W-:Y:S01]  /*1750*/  VIMNMX R3, PT, PT, R4, -0x1, !PT ;  /* 0xffffffff04037848 */ /* 0x000fe20007fe0100 */
[----:B------:R-:W-:Y:S01]  /*1760*/  IMAD R25, R8, UR10, -R25 ;  /* 0x0000000a08197c24 */ /* 0x000fe2000f8e0a19 */
[----:B------:R-:W-:-:S07]  /*1770*/  SEL R24, R24, RZ, P0 ;  /* 0x000000ff18187207 */ /* 0x000fce0000000000 */
.L_x_55:
[----:B------:R-:W-:Y:S01]  /*1780*/  ISETP.GE.AND P0, PT, R24, R23, PT ;  /* 0x000000171800720c */ /* 0x000fe20003f06270 */
[----:B------:R-:W-:Y:S01]  /*1790*/  BSSY.RECONVERGENT B0, `(.L_x_45) ;  /* 0x00000cc000007945 */ /* 0x000fe20003800200 */
[----:B0-----:R-:W-:-:S11]  /*17a0*/  CS2R R8, SRZ ;  /* 0x0000000000087805 */ /* 0x001fd6000001ff00 */
[----:B------:R-:W-:Y:S05]  /*17b0*/  @P0 BRA `(.L_x_46) ;  /* 0x0000000c00240947 */ /* 0x000fea0003800000 */
[----:B------:R-:W-:Y:S01]  /*17c0*/  IADD3 R4, PT, PT, R23, -0x2, -R3 ;  /* 0xfffffffe17047810 */ /* 0x000fe20007ffe803 */
[----:B------:R-:W-:Y:S01]  /*17d0*/  BSSY.RECONVERGENT B2, `(.L_x_47) ;  /* 0x0000065000027945 */ /* 0x000fe20003800200 */
[----:B------:R-:W-:Y:S02]  /*17e0*/  MOV R5, R25 ;  /* 0x0000001900057202 */ /* 0x000fe40000000f00 */
[----:B------:R-:W-:Y:S02]  /*17f0*/  CS2R R8, SRZ ;  /* 0x0000000000087805 */ /* 0x000fe4000001ff00 */
[----:B------:R-:W-:Y:S02]  /*1800*/  ISETP.GE.U32.AND P0, PT, R4, 0x7, PT ;  /* 0x000000070400780c */ /* 0x000fe40003f06070 */
[----:B------:R-:W-:-:S11]  /*1810*/  MOV R4, R24 ;  /* 0x0000001800047202 */ /* 0x000fd60000000f00 */
[----:B------:R-:W-:Y:S05]  /*1820*/  @!P0 BRA `(.L_x_48) ;  /* 0x00000004007c8947 */ /* 0x000fea0003800000 */
[----:B------:R-:W0:Y:S01]  /*1830*/  LDCU UR10, c[0x0][0x388] ;  /* 0x00007100ff0a77ac */ /* 0x000e220008000800 */
[-C--:B------:R-:W-:Y:S01]  /*1840*/  LOP3.LUT R4, RZ, R3.reuse, RZ, 0x33, !PT ;  /* 0x00000003ff047212 */ /* 0x080fe200078e33ff */
[----:B------:R-:W-:Y:S01]  /*1850*/  HFMA2 R9, -RZ, RZ, 0, 0 ;  /* 0x00000000ff097431 */ /* 0x000fe200000001ff */
[----:B------:R-:W-:Y:S01]  /*1860*/  BSSY.RECONVERGENT B3, `(.L_x_49) ;  /* 0x0000059000037945 */ /* 0x000fe20003800200 */
[----:B------:R-:W-:Y:S02]  /*1870*/  MOV R6, R26 ;  /* 0x0000001a00067202 */ /* 0x000fe40000000f00 */
[----:B------:R-:W-:Y:S02]  /*1880*/  IADD3 R22, PT, PT, R23, R4, RZ ;  /* 0x0000000417167210 */ /* 0x000fe40007ffe0ff */
[----:B------:R-:W-:Y:S02]  /*1890*/  MOV R4, R3 ;  /* 0x0000000300047202 */ /* 0x000fe40000000f00 */
[----:B------:R-:W-:-:S02]  /*18a0*/  LOP3.LUT R22, R22, 0xfffffff8, RZ, 0xc0, !PT ;  /* 0xfffffff816167812 */ /* 0x000fc400078ec0ff */
[----:B------:R-:W-:Y:S02]  /*18b0*/  MOV R5, R25 ;  /* 0x0000001900057202 */ /* 0x000fe40000000f00 */
[----:B------:R-:W-:Y:S01]  /*18c0*/  IADD3 R22, PT, PT, -R22, RZ, RZ ;  /* 0x000000ff16167210 */ /* 0x000fe20007ffe1ff */
[----:B0-----:R-:W-:-:S05]  /*18d0*/  IMAD R7, R2, UR10, R3 ;  /* 0x0000000a02077c24 */ /* 0x001fca000f8e0203 */
[----:B------:R-:W-:-:S07]  /*18e0*/  IADD3 R7, PT, PT, R7, 0x1, RZ ;  /* 0x0000000107077810 */ /* 0x000fce0007ffe0ff */
.L_x_50:
[----:B------:R-:W-:Y:S02]  /*18f0*/  MOV R12, UR6 ;  /* 0x00000006000c7c02 */ /* 0x000fe40008000f00 */
[----:B------:R-:W-:Y:S02]  /*1900*/  MOV R13, UR7 ;  /* 0x00000007000d7c02 */ /* 0x000fe40008000f00 */
[----:B------:R-:W-:Y:S02]  /*1910*/  MOV R10, UR4 ;  /* 0x00000004000a7c02 */ /* 0x000fe40008000f00 */
[----:B------:R-:W-:Y:S01]  /*1920*/  MOV R11, UR5 ;  /* 0x00000005000b7c02 */ /* 0x000fe20008000f00 */
[----:B------:R-:W-:-:S04]  /*1930*/  IMAD.WIDE R12, R5, 0x8, R12 ;  /* 0x00000008050c7825 */ /* 0x000fc800078e020c */
[----:B------:R-:W-:Y:S01]  /*1940*/  IMAD.WIDE R10, R7, 0x8, R10 ;  /* 0x00000008070a7825 */ /* 0x000fe200078e020a */
[----:B------:R-:W-:Y:S01]  /*1950*/  MOV R16, UR6 ;  /* 0x0000000600107c02 */ /* 0x000fe20008000f00 */
[----:B------:R-:W2:Y:S01]  /*1960*/  LDG.E.64.CONSTANT R12, desc[UR8][R12.64+-0x20] ;  /* 0xffffe0080c0c7981 */ /* 0x000ea2000c1e9b00 */
[----:B------:R-:W-:-:S03]  /*1970*/  MOV R17, UR7 ;  /* 0x0000000700117c02 */ /* 0x000fc60008000f00 */
[----:B------:R-:W2:Y:S01]  /*1980*/  LDG.E.64.CONSTANT R14, desc[UR8][R10.64+-0x20] ;  /* 0xffffe0080a0e7981 */ /* 0x000ea2000c1e9b00 */
[----:B------:R-:W-:-:S03]  /*1990*/  IMAD.WIDE R16, R5, 0x8, R16 ;  /* 0x0000000805107825 */ /* 0x000fc600078e0210 */
[----:B------:R-:W3:Y:S04]  /*19a0*/  LDG.E.64.CONSTANT R18, desc[UR8][R10.64+-0x18] ;  /* 0xffffe8080a127981 */ /* 0x000ee8000c1e9b00 */
[----:B------:R-:W3:Y:S01]  /*19b0*/  LDG.E.64.CONSTANT R20, desc[UR8][R16.64+-0x18] ;  /* 0xffffe80810147981 */ /* 0x000ee2000c1e9b00 */
[C---:B--2---:R-:W-:Y:S01]  /*19c0*/  FMUL R27, R15.reuse, R12 ;  /* 0x0000000c0f1b7220 */ /* 0x044fe20000400000 */
[----:B------:R-:W-:-:S03]  /*19d0*/  FMUL R15, R15, R13 ;  /* 0x0000000d0f0f7220 */ /* 0x000fc60000400000 */
[C---:B------:R-:W-:Y:S01]  /*19e0*/  FFMA R27, R14.reuse, R13, R27 ;  /* 0x0000000d0e1b7223 */ /* 0x040fe2000000001b */
[----:B------:R-:W-:Y:S02]  /*19f0*/  FFMA R15, R14, R12, -R15 ;  /* 0x0000000c0e0f7223 */ /* 0x000fe4000000080f */
[----:B------:R-:W2:Y:S01]  /*1a00*/  LDG.E.64.CONSTANT R12, desc[UR8][R10.64+-0x10] ;  /* 0xfffff0080a0c7981 */ /* 0x000ea2000c1e9b00 */
[----:B------:R-:W-:Y:S01]  /*1a10*/  FADD R14, R27, R9 ;  /* 0x000000091b0e7221 */ /* 0x000fe20000000000 */
[CC--:B---3--:R-:W-:Y:S01]  /*1a20*/  FMUL R9, R19.reuse, R20.reuse ;  /* 0x0000001413097220 */ /* 0x0c8fe20000400000 */
[-C--:B------:R-:W-:Y:S01]  /*1a30*/  FMUL R19, R19, R21.reuse ;  /* 0x0000001513137220 */ /* 0x080fe20000400000 */
[----:B------:R-:W-:Y:S02]  /*1a40*/  FADD R15, R15, R8 ;  /* 0x000000080f0f7221 */ /* 0x000fe40000000000 */
[C---:B------:R-:W-:Y:S02]  /*1a50*/  FFMA R21, R18.reuse, R21, R9 ;  /* 0x0000001512157223 */ /* 0x040fe40000000009 */
[----:B------:R-:W2:Y:S01]  /*1a60*/  LDG.E.64.CONSTANT R8, desc[UR8][R16.64+-0x10] ;  /* 0xfffff00810087981 */ /* 0x000ea2000c1e9b00 */
[----:B------:R-:W-:Y:S01]  /*1a70*/  FFMA R18, R18, R20, -R19 ;  /* 0x0000001412127223 */ /* 0x000fe20000000813 */
[----:B------:R-:W-:-:S03]  /*1a80*/  FADD R20, R14, R21 ;  /* 0x000000150e147221 */ /* 0x000fc60000000000 */
[----:B------:R-:W-:Y:S02]  /*1a90*/  FADD R21, R15, R18 ;  /* 0x000000120f157221 */ /* 0x000fe40000000000 */
[----:B------:R-:W3:Y:S01]  /*1aa0*/  LDG.E.64.CONSTANT R18, desc[UR8][R16.64+-0x8] ;  /* 0xfffff80810127981 */ /* 0x000ee2000c1e9b00 */
[C---:B--2---:R-:W-:Y:S01]  /*1ab0*/  FMUL R15, R13.reuse, R8 ;  /* 0x000000080d0f7220 */ /* 0x044fe20000400000 */
[----:B------:R-:W-:-:S03]  /*1ac0*/  FMUL R13, R13, R9 ;  /* 0x000000090d0d7220 */ /* 0x000fc60000400000 */
[C---:B------:R-:W-:Y:S02]  /*1ad0*/  FFMA R9, R12.reuse, R9, R15 ;  /* 0x000000090c097223 */ /* 0x040fe4000000000f */
[----:B------:R-:W3:Y:S01]  /*1ae0*/  LDG.E.64.CONSTANT R14, desc[UR8][R10.64+-0x8] ;  /* 0xfffff8080a0e7981 */ /* 0x000ee2000c1e9b00 */
[----:B------:R-:W-:Y:S01]  /*1af0*/  FFMA R8, R12, R8, -R13 ;  /* 0x000000080c087223 */ /* 0x000fe2000000080d */
[----:B------:R-:W-:Y:S02]  /*1b00*/  FADD R20, R20, R9 ;  /* 0x0000000914147221 */ /* 0x000fe40000000000 */
[----:B------:R-:W2:Y:S01]  /*1b10*/  LDG.E.64.CONSTANT R12, desc[UR8][R10.64] ;  /* 0x000000080a0c7981 */ /* 0x000ea2000c1e9b00 */
[----:B------:R-:W-:Y:S01]  /*1b20*/  FADD R21, R21, R8 ;  /* 0x0000000815157221 */ /* 0x000fe20000000000 */
[C---:B---3--:R-:W-:Y:S01]  /*1b30*/  FMUL R9, R15.reuse, R18 ;  /* 0x000000120f097220 */ /* 0x048fe20000400000 */
[----:B------:R-:W-:-:S03]  /*1b40*/  FMUL R15, R15, R19 ;  /* 0x000000130f0f7220 */ /* 0x000fc60000400000 */
[C---:B------:R-:W-:Y:S02]  /*1b50*/  FFMA R19, R14.reuse, R19, R9 ;  /* 0x000000130e137223 */ /* 0x040fe40000000009 */
[----:B------:R-:W2:Y:S01]  /*1b60*/  LDG.E.64.CONSTANT R8, desc[UR8][R16.64] ;  /* 0x0000000810087981 */ /* 0x000ea2000c1e9b00 */
[----:B------:R-:W-:Y:S01]  /*1b70*/  FFMA R14, R14, R18, -R15 ;  /* 0x000000120e0e7223 */ /* 0x000fe2000000080f */
[----:B------:R-:W-:Y:S02]  /*1b80*/  FADD R20, R20, R19 ;  /* 0x0000001314147221 */ /* 0x000fe40000000000 */
[----:B------:R-:W3:Y:S01]  /*1b90*/  LDG.E.64.CONSTANT R18, desc[UR8][R16.64+0x8] ;  /* 0x0000080810127981 */ /* 0x000ee2000c1e9b00 */
[----:B------:R-:W-:Y:S01]  /*1ba0*/  FADD R21, R21, R14 ;  /* 0x0000000e15157221 */ /* 0x000fe20000000000 */
[C---:B--2---:R-:W-:Y:S01]  /*1bb0*/  FMUL R15, R13.reuse, R8 ;  /* 0x000000080d0f7220 */ /* 0x044fe20000400000 */
[----:B------:R-:W-:-:S03]  /*1bc0*/  FMUL R13, R13, R9 ;  /* 0x000000090d0d7220 */ /* 0x000fc60000400000 */
[C---:B------:R-:W-:Y:S02]  /*1bd0*/  FFMA R9, R12.reuse, R9, R15 ;  /* 0x000000090c097223 */ /* 0x040fe4000000000f */
[----:B------:R-:W3:Y:S01]  /*1be0*/  LDG.E.64.CONSTANT R14, desc[UR8][R10.64+0x8] ;  /* 0x000008080a0e7981 */ /* 0x000ee2000c1e9b00 */
[----:B------:R-:W-:Y:S01]  /*1bf0*/  FFMA R8, R12, R8, -R13 ;  /* 0x000000080c087223 */ /* 0x000fe2000000080d */
[----:B------:R-:W-:-:S03]  /*1c00*/  FADD R9, R20, R9 ;  /* 0x0000000914097221 */ /* 0x000fc60000000000 */
[----:B------:R-:W-:Y:S01]  /*1c10*/  FADD R20, R21, R8 ;  /* 0x0000000815147221 */ /* 0x000fe20000000000 */
[C---:B---3--:R-:W-:Y:S01]  /*1c20*/  FMUL R13, R15.reuse, R18 ;  /* 0x000000120f0d7220 */ /* 0x048fe20000400000 */
[----:B------:R-:W-:-:S03]  /*1c30*/  FMUL R15, R15, R19 ;  /* 0x000000130f0f7220 */ /* 0x000fc60000400000 */
[C---:B------:R-:W-:Y:S01]  /*1c40*/  FFMA R8, R14.reuse, R19, R13 ;  /* 0x000000130e087223 */ /* 0x040fe2000000000d */
[----:B------:R-:W-:Y:S01]  /*1c50*/  FFMA R14, R14, R18, -R15 ;  /* 0x000000120e0e7223 */ /* 0x000fe2000000080f */
[----:B------:R-:W2:Y:S02]  /*1c60*/  LDG.E.64.CONSTANT R12, desc[UR8][R16.64+0x10] ;  /* 0x00001008100c7981 */ /* 0x000ea4000c1e9b00 */
[----:B------:R-:W-:Y:S02]  /*1c70*/  FADD R15, R9, R8 ;  /* 0x00000008090f7221 */ /* 0x000fe40000000000 */
[----:B------:R-:W2:Y:S04]  /*1c80*/  LDG.E.64.CONSTANT R8, desc[UR8][R10.64+0x10] ;  /* 0x000010080a087981 */ /* 0x000ea8000c1e9b00 */
[----:B------:R-:W3:Y:S04]  /*1c90*/  LDG.E.64.CONSTANT R16, desc[UR8][R16.64+0x18] ;  /* 0x0000180810107981 */ /* 0x000ee8000c1e9b00 */
[----:B------:R-:W3:Y:S01]  /*1ca0*/  LDG.E.64.CONSTANT R10, desc[UR8][R10.64+0x18] ;  /* 0x000018080a0a7981 */ /* 0x000ee2000c1e9b00 */
[----:B------:R-:W-:-:S04]  /*1cb0*/  IADD3 R22, PT, PT, R22, 0x8, RZ ;  /* 0x0000000816167810 */ /* 0x000fc80007ffe0ff */
[----:B------:R-:W-:Y:S01]  /*1cc0*/  ISETP.NE.AND P0, PT, R22, RZ, PT ;  /* 0x000000ff1600720c */ /* 0x000fe20003f05270 */
[----:B------:R-:W-:Y:S01]  /*1cd0*/  FADD R14, R20, R14 ;  /* 0x0000000e140e7221 */ /* 0x000fe20000000000 */
[----:B------:R-:W-:Y:S02]  /*1ce0*/  IADD3 R4, PT, PT, R4, 0x8, RZ ;  /* 0x0000000804047810 */ /* 0x000fe40007ffe0ff */
[----:B------:R-:W-:Y:S02]  /*1cf0*/  IADD3 R6, PT, PT, R6, 0x8, RZ ;  /* 0x0000000806067810 */ /* 0x000fe40007ffe0ff */
[----:B------:R-:W-:Y:S02]  /*1d00*/  IADD3 R5, PT, PT, R5, 0x8, RZ ;  /* 0x0000000805057810 */ /* 0x000fe40007ffe0ff */
        /* <DEDUP_REMOVED lines=14> */
[----:B------:R-:W-:Y:S05]  /*1df0*/  BSYNC.RECONVERGENT B3 ;  /* 0x0000000000037941 */ /* 0x000fea0003800200 */
.L_x_49:
[----:B------:R-:W-:Y:S02]  /*1e00*/  IADD3 R4, PT, PT, R4, 0x1, RZ ;  /* 0x0000000104047810 */ /* 0x000fe40007ffe0ff */
[----:B------:R-:W-:-:S07]  /*1e10*/  IADD3 R5, PT, PT, R6, -0x1, RZ ;  /* 0xffffffff06057810 */ /* 0x000fce0007ffe0ff */
.L_x_48:
[----:B------:R-:W-:Y:S05]  /*1e20*/  BSYNC.RECONVERGENT B2 ;  /* 0x0000000000027941 */ /* 0x000fea0003800200 */
.L_x_47:
[----:B------:R-:W-:-:S04]  /*1e30*/  LOP3.LUT R6, RZ, R3, RZ, 0x33, !PT ;  /* 0x00000003ff067212 */ /* 0x000fc800078e33ff */
[----:B------:R-:W-:-:S04]  /*1e40*/  IADD3 R6, PT, PT, R23, R6, RZ ;  /* 0x0000000617067210 */ /* 0x000fc80007ffe0ff */
[----:B------:R-:W-:-:S04]  /*1e50*/  LOP3.LUT R6, R6, 0x7, RZ, 0xc0, !PT ;  /* 0x0000000706067812 */ /* 0x000fc800078ec0ff */
[----:B------:R-:W-:-:S13]  /*1e60*/  ISETP.NE.AND P0, PT, R6, RZ, PT ;  /* 0x000000ff0600720c */ /* 0x000fda0003f05270 */
        /* <DEDUP_REMOVED lines=8> */
[----:B0-----:R-:W-:-:S05]  /*1ef0*/  IMAD.WIDE R6, R5, 0x8, R6 ;  /* 0x0000000805067825 */ /* 0x001fca00078e0206 */
[----:B------:R-:W3:Y:S01]  /*1f00*/  LDG.E.64.CONSTANT R16, desc[UR8][R6.64+0x8] ;  /* 0x0000080806107981 */ /* 0x000ee2000c1e9b00 */
[----:B--2---:R-:W-:-:S03]  /*1f10*/  IMAD.WIDE R10, R13, 0x8, R10 ;  /* 0x000000080d0a7825 */ /* 0x004fc600078e020a */
[----:B------:R-:W2:Y:S04]  /*1f20*/  LDG.E.64.CONSTANT R12, desc[UR8][R6.64] ;  /* 0x00000008060c7981 */ /* 0x000ea8000c1e9b00 */
[----:B------:R-:W2:Y:S04]  /*1f30*/  LDG.E.64.CONSTANT R14, desc[UR8][R10.64] ;  /* 0x000000080a0e7981 */ /* 0x000ea8000c1e9b00 */
[----:B------:R-:W3:Y:S01]  /*1f40*/  LDG.E.64.CONSTANT R18, desc[UR8][R10.64+0x8] ;  /* 0x000008080a127981 */ /* 0x000ee2000c1e9b00 */
[C---:B--2---:R-:W-:Y:S01]  /*1f50*/  FMUL R21, R15.reuse, R13 ;  /* 0x0000000d0f157220 */ /* 0x044fe20000400000 */
[----:B------:R-:W-:-:S03]  /*1f60*/  FMUL R20, R15, R12 ;  /* 0x0000000c0f147220 */ /* 0x000fc60000400000 */
[C---:B------:R-:W-:Y:S01]  /*1f70*/  FFMA R12, R14.reuse, R12, -R21 ;  /* 0x0000000c0e0c7223 */ /* 0x040fe20000000815 */
[----:B------:R-:W-:Y:S01]  /*1f80*/  FFMA R13, R14, R13, R20 ;  /* 0x0000000d0e0d7223 */ /* 0x000fe20000000014 */
[C---:B---3--:R-:W-:Y:S01]  /*1f90*/  FMUL R15, R19.reuse, R17 ;  /* 0x00000011130f7220 */ /* 0x048fe20000400000 */
[----:B------:R-:W-:-:S03]  /*1fa0*/  FMUL R14, R19, R16 ;  /* 0x00000010130e7220 */ /* 0x000fc60000400000 */
[C---:B------:R-:W-:Y:S01]  /*1fb0*/  FFMA R19, R18.reuse, R16, -R15 ;  /* 0x0000001012137223 */ /* 0x040fe2000000080f */
[----:B------:R-:W-:Y:S02]  /*1fc0*/  FFMA R18, R18, R17, R14 ;  /* 0x0000001112127223 */ /* 0x000fe4000000000e */
[----:B------:R-:W2:Y:S04]  /*1fd0*/  LDG.E.64.CONSTANT R14, desc[UR8][R6.64+0x10] ;  /* 0x00001008060e7981 */ /* 0x000ea8000c1e9b00 */
[----:B------:R-:W2:Y:S04]  /*1fe0*/  LDG.E.64.CONSTANT R16, desc[UR8][R10.64+0x10] ;  /* 0x000010080a107981 */ /* 0x000ea8000c1e9b00 */
[----:B------:R-:W3:Y:S04]  /*1ff0*/  LDG.E.64.CONSTANT R6, desc[UR8][R6.64+0x18] ;  /* 0x0000180806067981 */ /* 0x000ee8000c1e9b00 */
[----:B------:R-:W3:Y:S01]  /*2000*/  LDG.E.64.CONSTANT R10, desc[UR8][R10.64+0x18] ;  /* 0x000018080a0a7981 */ /* 0x000ee2000c1e9b00 */
[----:B------:R-:W-:Y:S01]  /*2010*/  FADD R13, R9, R13 ;  /* 0x0000000d090d7221 */ /* 0x000fe20000000000 */
[----:B------:R-:W-:-:S03]  /*2020*/  FADD R12, R8, R12 ;  /* 0x0000000c080c7221 */ /* 0x000fc60000000000 */
[----:B------:R-:W-:Y:S01]  /*2030*/  FADD R18, R13, R18 ;  /* 0x000000120d127221 */ /* 0x000fe20000000000 */
[----:B------:R-:W-:Y:S01]  /*2040*/  FADD R12, R12, R19 ;  /* 0x000000130c0c7221 */ /* 0x000fe20000000000 */
        /* <DEDUP_REMOVED lines=14> */
.L_x_52:
[----:B------:R-:W-:Y:S05]  /*2130*/  BSYNC.RECONVERGENT B2 ;  /* 0x0000000000027941 */ /* 0x000fea0003800200 */
.L_x_51:
[----:B------:R-:W-:-:S04]  /*2140*/  LOP3.LUT R6, RZ, R3, RZ, 0x33, !PT ;  /* 0x00000003ff067212 */ /* 0x000fc800078e33ff */
[----:B------:R-:W-:-:S04]  /*2150*/  IADD3 R6, PT, PT, R23, R6, RZ ;  /* 0x0000000617067210 */ /* 0x000fc80007ffe0ff */
        /* <DEDUP_REMOVED lines=11> */
[----:B0-----:R-:W-:-:S04]  /*2210*/  IMAD.WIDE R14, R5, 0x8, R14 ;  /* 0x00000008050e7825 */ /* 0x001fc800078e020e */
[----:B--2---:R-:W-:Y:S02]  /*2220*/  IMAD.WIDE R6, R11, 0x8, R6 ;  /* 0x000000080b067825 */ /* 0x004fe400078e0206 */
        /* <DEDUP_REMOVED lines=9> */
[----:B------:R-:W-:-:S03]  /*22c0*/  FFMA R13, R12, R10, -R13 ;  /* 0x0000000a0c0d7223 */ /* 0x000fc6000000080d */
[----:B------:R-:W-:Y:S01]  /*22d0*/  FADD R9, R9, R16 ;  /* 0x0000001009097221 */ /* 0x000fe20000000000 */
[----:B------:R-:W-:Y:S01]  /*22e0*/  FADD R8, R8, R13 ;  /* 0x0000000d08087221 */ /* 0x000fe20000000000 */
[C---:B---3--:R-:W-:Y:S01]  /*22f0*/  FMUL R17, R7.reuse, R14 ;  /* 0x0000000e07117220 */ /* 0x048fe20000400000 */
[----:B------:R-:W-:-:S03]  /*2300*/  FMUL R11, R7, R15 ;  /* 0x0000000f070b7220 */ /* 0x000fc60000400000 */
[C---:B------:R-:W-:Y:S01]  /*2310*/  FFMA R10, R6.reuse, R15, R17 ;  /* 0x0000000f060a7223 */ /* 0x040fe20000000011 */
[----:B------:R-:W-:-:S03]  /*2320*/  FFMA R11, R6, R14, -R11 ;  /* 0x0000000e060b7223 */ /* 0x000fc6000000080b */
[----:B------:R-:W-:Y:S01]  /*2330*/  FADD R9, R9, R10 ;  /* 0x0000000a09097221 */ /* 0x000fe20000000000 */
[----:B------:R-:W-:-:S07]  /*2340*/  FADD R8, R8, R11 ;  /* 0x0000000b08087221 */ /* 0x000fce0000000000 */
.L_x_54:
[----:B------:R-:W-:Y:S05]  /*2350*/  BSYNC.RECONVERGENT B2 ;  /* 0x0000000000027941 */ /* 0x000fea0003800200 */
.L_x_53:
        /* <DEDUP_REMOVED lines=15> */
.L_x_46:
[----:B------:R-:W-:Y:S05]  /*2450*/  BSYNC.RECONVERGENT B0 ;  /* 0x0000000000007941 */ /* 0x000fea0003800200 */
.L_x_45:
        /* <DEDUP_REMOVED lines=8> */
.L_x_44:
[----:B------:R-:W-:Y:S05]  /*24e0*/  BSYNC.RECONVERGENT B1 ;  /* 0x0000000000017941 */ /* 0x000fea0003800200 */
.L_x_43:
[----:B0-----:R-:W2:Y:S01]  /*24f0*/  LDL R4, [R1] ;  /* 0x0000000001047983 */ /* 0x001ea20000100800 */
[----:B------:R-:W0:Y:S01]  /*2500*/  LDCU UR10, c[0x0][0x3bc] ;  /* 0x00007780ff0a77ac */ /* 0x000e220008000800 */
[----:B--2---:R-:W-:-:S04]  /*2510*/  IADD3 R0, PT, PT, R4, R0, RZ ;  /* 0x0000000004007210 */ /* 0x004fc80007ffe0ff */
[----:B0-----:R-:W-:-:S13]  /*2520*/  ISETP.GE.AND P0, PT, R0, UR10, PT ;  /* 0x0000000a00007c0c */ /* 0x001fda000bf06270 */
[----:B------:R-:W-:Y:S05]  /*2530*/  @!P0 BRA `(.L_x_56) ;  /* 0xffffffec007c8947 */ /* 0x000fea000383ffff */
[----:B------:R-:W-:Y:S05]  /*2540*/  EXIT ;  /* 0x000000000000794d */ /* 0x000fea0003800000 */
.L_x_57:
        /* <DEDUP_REMOVED lines=11> */
.L_x_168:


//--------------------- .text._cupy_upfirdn2D_float64 --------------------------
	.section	.text._cupy_upfirdn2D_float64,"ax",@progbits
	.align	128
        .global         _cupy_upfirdn2D_float64
        .type           _cupy_upfirdn2D_float64,@function
        .size           _cupy_upfirdn2D_float64,(.L_x_169 - _cupy_upfirdn2D_float64)
        .other          _cupy_upfirdn2D_float64,@"STO_CUDA_ENTRY STV_DEFAULT"
_cupy_upfirdn2D_float64:
.text._cupy_upfirdn2D_float64:
        /* <DEDUP_REMOVED lines=10> */
[----:B0-----:R-:W-:-:S05]  /*00a0*/  IMAD R4, R5, UR5, R4 ;  /* 0x0000000505047c24 */ /* 0x001fca000f8e0204 */
[----:B--2---:R-:W-:Y:S01]  /*00b0*/  ISETP.GE.AND P0, PT, R4, UR8, PT ;  /* 0x0000000804007c0c */ /* 0x004fe2000bf06270 */
[C---:B-1----:R-:W-:Y:S02]  /*00c0*/  IMAD R0, R2.reuse, UR4, R3 ;  /* 0x0000000402007c24 */ /* 0x042fe4000f8e0203 */
[----:B---3--:R-:W-:Y:S02]  /*00d0*/  IMAD R2, R2, UR6, RZ ;  /* 0x0000000602027c24 */ /* 0x008fe4000f8e02ff */
[----:B----4-:R-:W-:-:S08]  /*00e0*/  IMAD R3, R5, UR7, RZ ;  /* 0x0000000705037c24 */ /* 0x010fd0000f8e02ff */
[----:B------:R-:W-:Y:S05]  /*00f0*/  @P0 EXIT ;  /* 0x000000000000094d */ /* 0x000fea0003800000 */
[----:B------:R-:W0:Y:S01]  /*0100*/  LDCU UR4, c[0x0][0x3a0] ;  /* 0x00007400ff0477ac */ /* 0x000e220008000800 */
[----:B------:R-:W1:Y:S01]  /*0110*/  LDCU.64 UR8, c[0x0][0x358] ;  /* 0x00006b00ff0877ac */ /* 0x000e620008000a00 */
[----:B0-----:R-:W-:-:S09]  /*0120*/  UISETP.NE.AND UP0, UPT, UR4, 0x1, UPT ;  /* 0x000000010400788c */ /* 0x001fd2000bf05270 */
[----:B-1----:R-:W-:Y:S05]  /*0130*/  BRA.U !UP0, `(.L_x_58) ;  /* 0x0000000d08187547 */ /* 0x002fea000b800000 */
.L_x_69:
[----:B0-----:R-:W0:Y:S01]  /*0140*/  LDCU UR4, c[0x0][0x3b8] ;  /* 0x00007700ff0477ac */ /* 0x001e220008000800 */
[----:B------:R-:W-:Y:S01]  /*0150*/  BSSY.RECONVERGENT B0, `(.L_x_59) ;  /* 0x00000bf000007945 */ /* 0x000fe20003800200 */
[----:B0-----:R-:W-:-:S13]  /*0160*/  ISETP.GE.AND P0, PT, R0, UR4, PT ;  /* 0x0000000400007c0c */ /* 0x001fda000bf06270 */
[----:B------:R-:W-:Y:S05]  /*0170*/  @P0 BRA `(.L_x_60) ;  /* 0x0000000800f00947 */ /* 0x000fea0003800000 */
[----:B------:R-:W-:-:S07]  /*0180*/  IMAD.MOV.U32 R5, RZ, RZ, R0 ;  /* 0x000000ffff057224 */ /* 0x000fce00078e0000 */
.L_x_68:
[----:B0-----:R-:W0:Y:S01]  /*0190*/  LDC.64 R6, c[0x0][0x398] ;  /* 0x0000e600ff067b82 */ /* 0x001e220000000a00 */
[----:B------:R-:W1:Y:S01]  /*01a0*/  LDCU UR4, c[0x0][0x3a8] ;  /* 0x00007500ff0477ac */ /* 0x000e620008000800 */
[----:B------:R-:W-:Y:S06]  /*01b0*/  BSSY.RECONVERGENT B1, `(.L_x_61) ;  /* 0x00000b0000017945 */ /* 0x000fec0003800200 */
[----:B------:R-:W2:Y:S01]  /*01c0*/  LDC R8, c[0x0][0x3ac] ;  /* 0x0000eb00ff087b82 */ /* 0x000ea20000000800 */
[----:B0-----:R-:W-:Y:S01]  /*01d0*/  IABS R16, R6 ;  /* 0x0000000600107213 */ /* 0x001fe20000000000 */
[----:B------:R-:W-:-:S03]  /*01e0*/  IMAD R7, R5, R7, RZ ;  /* 0x0000000705077224 */ /* 0x000fc600078e02ff */
[----:B------:R-:W0:Y:S01]  /*01f0*/  I2F.RP R12, R16 ;  /* 0x00000010000c7306 */ /* 0x000e220000209400 */
[----:B--2---:R-:W-:-:S07]  /*0200*/  IABS R9, R8 ;  /* 0x0000000800097213 */ /* 0x004fce0000000000 */
[----:B0-----:R-:W0:Y:S02]  /*0210*/  MUFU.RCP R12, R12 ;  /* 0x0000000c000c7308 */ /* 0x001e240000001000 */
[----:B0-----:R-:W-:Y:S01]  /*0220*/  VIADD R10, R12, 0xffffffe ;  /* 0x0ffffffe0c0a7836 */ /* 0x001fe20000000000 */
[----:B------:R-:W-:-:S05]  /*0230*/  IABS R12, R7 ;  /* 0x00000007000c7213 */ /* 0x000fca0000000000 */
[----:B------:R0:W2:Y:S02]  /*0240*/  F2I.FTZ.U32.TRUNC.NTZ R11, R10 ;  /* 0x0000000a000b7305 */ /* 0x0000a4000021f000 */
[----:B0-----:R-:W-:Y:S01]  /*0250*/  IMAD.MOV.U32 R10, RZ, RZ, RZ ;  /* 0x000000ffff0a7224 */ /* 0x001fe200078e00ff */
[----:B--2---:R-:W-:-:S05]  /*0260*/  IADD3 R13, PT, PT, RZ, -R11, RZ ;  /* 0x8000000bff0d7210 */ /* 0x004fca0007ffe0ff */
[----:B------:R-:W-:-:S04]  /*0270*/  IMAD R13, R13, R16, RZ ;  /* 0x000000100d0d7224 */ /* 0x000fc800078e02ff */
[----:B------:R-:W-:Y:S02]  /*0280*/  IMAD.HI.U32 R11, R11, R13, R10 ;  /* 0x0000000d0b0b7227 */ /* 0x000fe400078e000a */
[----:B------:R-:W0:Y:S04]  /*0290*/  I2F.RP R13, R9 ;  /* 0x00000009000d7306 */ /* 0x000e280000209400 */
[----:B------:R-:W-:-:S04]  /*02a0*/  IMAD.HI.U32 R10, R11, R12, RZ ;  /* 0x0000000c0b0a7227 */ /* 0x000fc800078e00ff */
[----:B------:R-:W-:-:S04]  /*02b0*/  IMAD.MOV R11, RZ, RZ, -R10 ;  /* 0x000000ffff0b7224 */ /* 0x000fc800078e0a0a */
[C---:B------:R-:W-:Y:S01]  /*02c0*/  IMAD R11, R16.reuse, R11, R12 ;  /* 0x0000000b100b7224 */ /* 0x040fe200078e020c */
[----:B------:R-:W-:Y:S01]  /*02d0*/  LOP3.LUT R12, R7, R6, RZ, 0x3c, !PT ;  /* 0x00000006070c7212 */ /* 0x000fe200078e3cff */
[----:B0-----:R-:W0:Y:S03]  /*02e0*/  MUFU.RCP R13, R13 ;  /* 0x0000000d000d7308 */ /* 0x001e260000001000 */
[----:B------:R-:W-:Y:S02]  /*02f0*/  ISETP.GT.U32.AND P2, PT, R16, R11, PT ;  /* 0x0000000b1000720c */ /* 0x000fe40003f44070 */
[----:B------:R-:W-:-:S11]  /*0300*/  ISETP.GE.AND P1, PT, R12, RZ, PT ;  /* 0x000000ff0c00720c */ /* 0x000fd60003f26270 */
[-C--:B------:R-:W-:Y:S01]  /*0310*/  @!P2 IADD3 R11, PT, PT, R11, -R16.reuse, RZ ;  /* 0x800000100b0ba210 */ /* 0x080fe20007ffe0ff */
[----:B------:R-:W-:Y:S01]  /*0320*/  @!P2 VIADD R10, R10, 0x1 ;  /* 0x000000010a0aa836 */ /* 0x000fe20000000000 */
[----:B------:R-:W-:Y:S01]  /*0330*/  ISETP.NE.AND P2, PT, R6, RZ, PT ;  /* 0x000000ff0600720c */ /* 0x000fe20003f45270 */
[----:B0-----:R-:W-:Y:S01]  /*0340*/  VIADD R14, R13, 0xffffffe ;  /* 0x0ffffffe0d0e7836 */ /* 0x001fe20000000000 */
[----:B------:R-:W-:-:S03]  /*0350*/  ISETP.GE.U32.AND P0, PT, R11, R16, PT ;  /* 0x000000100b00720c */ /* 0x000fc60003f06070 */
[----:B------:R-:W0:Y:S10]  /*0360*/  F2I.FTZ.U32.TRUNC.NTZ R11, R14 ;  /* 0x0000000e000b7305 */ /* 0x000e34000021f000 */
[----:B------:R-:W-:-:S05]  /*0370*/  @P0 IADD3 R10, PT, PT, R10, 0x1, RZ ;  /* 0x000000010a0a0810 */ /* 0x000fca0007ffe0ff */
[----:B------:R-:W-:Y:S02]  /*0380*/  IMAD.MOV.U32 R12, RZ, RZ, R10 ;  /* 0x000000ffff0c7224 */ /* 0x000fe400078e000a */
[----:B0-----:R-:W-:-:S03]  /*0390*/  IMAD.MOV R10, RZ, RZ, -R11 ;  /* 0x000000ffff0a7224 */ /* 0x001fc600078e0a0b */
[----:B------:R-:W-:Y:S01]  /*03a0*/  @!P1 IADD3 R12, PT, PT, -R12, RZ, RZ ;  /* 0x000000ff0c0c9210 */ /* 0x000fe20007ffe1ff */
[----:B------:R-:W-:Y:S01]  /*03b0*/  IMAD R13, R10, R9, RZ ;  /* 0x000000090a0d7224 */ /* 0x000fe200078e02ff */
[----:B------:R-:W-:Y:S01]  /*03c0*/  @!P2 LOP3.LUT R12, RZ, R6, RZ, 0x33, !PT ;  /* 0x00000006ff0ca212 */ /* 0x000fe200078e33ff */
[----:B------:R-:W-:-:S03]  /*03d0*/  IMAD.MOV.U32 R10, RZ, RZ, RZ ;  /* 0x000000ffff0a7224 */ /* 0x000fc600078e00ff */
[----:B------:R-:W-:Y:S01]  /*03e0*/  IABS R14, R12 ;  /* 0x0000000c000e7213 */ /* 0x000fe20000000000 */
[----:B------:R-:W-:Y:S01]  /*03f0*/  IMAD.HI.U32 R10, R11, R13, R10 ;  /* 0x0000000d0b0a7227 */ /* 0x000fe200078e000a */
[----:B------:R-:W-:-:S03]  /*0400*/  ISETP.GE.AND P2, PT, R12, RZ, PT ;  /* 0x000000ff0c00720c */ /* 0x000fc60003f46270 */
[----:B------:R-:W-:Y:S02]  /*0410*/  IMAD.MOV.U32 R11, RZ, RZ, R14 ;  /* 0x000000ffff0b7224 */ /* 0x000fe400078e000e */
[----:B------:R-:W-:Y:S02]  /*0420*/  IMAD.MOV R12, RZ, RZ, -R12 ;  /* 0x000000ffff0c7224 */ /* 0x000fe400078e0a0c */
[----:B------:R-:W-:-:S04]  /*0430*/  IMAD.HI.U32 R10, R10, R11, RZ ;  /* 0x0000000b0a0a7227 */ /* 0x000fc800078e00ff */
[----:B------:R-:W-:Y:S01]  /*0440*/  IMAD R7, R6, R12, R7 ;  /* 0x0000000c06077224 */ /* 0x000fe200078e0207 */
[----:B------:R-:W-:Y:S02]  /*0450*/  IADD3 R10, PT, PT, -R10, RZ, RZ ;  /* 0x000000ff0a0a7210 */ /* 0x000fe40007ffe1ff */
[----:B------:R-:W-:-:S03]  /*0460*/  CS2R R12, SRZ ;  /* 0x00000000000c7805 */ /* 0x000fc6000001ff00 */
[C---:B------:R-:W-:Y:S02]  /*0470*/  IMAD R10, R9.reuse, R10, R11 ;  /* 0x0000000a090a7224 */ /* 0x040fe400078e020b */
[----:B------:R-:W0:Y:S03]  /*0480*/  LDC R11, c[0x0][0x3a4] ;  /* 0x0000e900ff0b7b82 */ /* 0x000e260000000800 */
[----:B------:R-:W-:-:S13]  /*0490*/  ISETP.GT.U32.AND P0, PT, R9, R10, PT ;  /* 0x0000000a0900720c */ /* 0x000fda0003f04070 */
[----:B------:R-:W-:Y:S01]  /*04a0*/  @!P0 IMAD.IADD R10, R10, 0x1, -R9 ;  /* 0x000000010a0a8824 */ /* 0x000fe200078e0a09 */
[----:B------:R-:W-:-:S04]  /*04b0*/  ISETP.NE.AND P0, PT, R8, RZ, PT ;  /* 0x000000ff0800720c */ /* 0x000fc80003f05270 */
[----:B------:R-:W-:-:S13]  /*04c0*/  ISETP.GT.U32.AND P1, PT, R9, R10, PT ;  /* 0x0000000a0900720c */ /* 0x000fda0003f24070 */
[----:B------:R-:W-:-:S05]  /*04d0*/  @!P1 IMAD.IADD R10, R10, 0x1, -R9 ;  /* 0x000000010a0a9824 */ /* 0x000fca00078e0a09 */
[----:B------:R-:W-:Y:S02]  /*04e0*/  @!P2 IADD3 R10, PT, PT, -R10, RZ, RZ ;  /* 0x000000ff0a0aa210 */ /* 0x000fe40007ffe1ff */
[----:B------:R-:W-:-:S04]  /*04f0*/  @!P0 LOP3.LUT R10, RZ, R8, RZ, 0x33, !PT ;  /* 0x00000008ff0a8212 */ /* 0x000fc800078e33ff */
[C---:B0-----:R-:W-:Y:S01]  /*0500*/  ISETP.GE.AND P1, PT, R10.reuse, R11, PT ;  /* 0x0000000b0a00720c */ /* 0x041fe20003f26270 */
[----:B-1----:R-:W-:-:S04]  /*0510*/  VIADD R9, R10, -UR4 ;  /* 0x800000040a097c36 */ /* 0x002fc80008000000 */
[C---:B------:R-:W-:Y:S01]  /*0520*/  VIADD R8, R9.reuse, 0x1 ;  /* 0x0000000109087836 */ /* 0x040fe20000000000 */
[----:B------:R-:W-:-:S04]  /*0530*/  ISETP.GE.AND P0, PT, R9, -0x1, PT ;  /* 0xffffffff0900780c */ /* 0x000fc80003f06270 */
[C---:B------:R-:W-:Y:S02]  /*0540*/  SEL R27, R8.reuse, RZ, P0 ;  /* 0x000000ff081b7207 */ /* 0x040fe40000000000 */
[----:B------:R-:W-:Y:S02]  /*0550*/  SEL R8, R8, RZ, !P0 ;  /* 0x000000ff08087207 */ /* 0x000fe40004000000 */
[----:B------:R-:W-:-:S03]  /*0560*/  @!P1 IADD3 R11, PT, PT, R10, 0x1, RZ ;  /* 0x000000010a0b9810 */ /* 0x000fc60007ffe0ff */
[----:B------:R-:W-:Y:S01]  /*0570*/  IMAD R6, R7, UR4, -R8 ;  /* 0x0000000407067c24 */ /* 0x000fe2000f8e0a08 */
[----:B------:R-:W-:-:S13]  /*0580*/  ISETP.GE.AND P1, PT, R27, R11, PT ;  /* 0x0000000b1b00720c */ /* 0x000fda0003f26270 */
[----:B------:R-:W-:Y:S05]  /*0590*/  @P1 BRA `(.L_x_62) ;  /* 0x0000000400c41947 */ /* 0x000fea0003800000 */
[----:B------:R-:W-:Y:S01]  /*05a0*/  VIMNMX R8, PT, PT, R9, -0x1, !PT ;  /* 0xffffffff09087848 */ /* 0x000fe20007fe0100 */
[----:B------:R-:W-:Y:S01]  /*05b0*/  BSSY.RECONVERGENT B2, `(.L_x_63) ;  /* 0x0000035000027945 */ /* 0x000fe20003800200 */
[----:B------:R-:W-:Y:S02]  /*05c0*/  CS2R R12, SRZ ;  /* 0x00000000000c7805 */ /* 0x000fe4000001ff00 */
[----:B------:R-:W-:Y:S02]  /*05d0*/  LOP3.LUT R7, RZ, R8, RZ, 0x33, !PT ;  /* 0x00000008ff077212 */ /* 0x000fe400078e33ff */
[----:B------:R-:W-:-:S03]  /*05e0*/  IADD3 R8, PT, PT, R11, -0x2, -R8 ;  /* 0xfffffffe0b087810 */ /* 0x000fc60007ffe808 */
[----:B------:R-:W-:Y:S01]  /*05f0*/  IMAD.IADD R22, R11, 0x1, R7 ;  /* 0x000000010b167824 */ /* 0x000fe200078e0207 */
[----:B------:R-:W-:-:S04]  /*0600*/  ISETP.GE.U32.AND P0, PT, R8, 0x7, PT ;  /* 0x000000070800780c */ /* 0x000fc80003f06070 */
[----:B------:R-:W-:-:S04]  /*0610*/  LOP3.LUT R23, R22, 0x7, RZ, 0xc0, !PT ;  /* 0x0000000716177812 */ /* 0x000fc800078ec0ff */
[----:B------:R-:W-:-:S05]  /*0620*/  ISETP.NE.AND P1, PT, R23, RZ, PT ;  /* 0x000000ff1700720c */ /* 0x000fca0003f25270 */
[----:B------:R-:W-:Y:S08]  /*0630*/  @!P0 BRA `(.L_x_64) ;  /* 0x0000000000b08947 */ /* 0x000ff00003800000 */
[----:B------:R-:W-:Y:S02]  /*0640*/  LOP3.LUT R26, R22, 0xfffffff8, RZ, 0xc0, !PT ;  /* 0xfffffff8161a7812 */ /* 0x000fe400078ec0ff */
[----:B------:R-:W-:-:S07]  /*0650*/  CS2R R12, SRZ ;  /* 0x00000000000c7805 */ /* 0x000fce000001ff00 */
.L_x_65:
        /* <DEDUP_REMOVED lines=8> */
[----:B------:R-:W3:Y:S01]  /*06e0*/  LDG.E.64.CONSTANT R10, desc[UR8][R24.64] ;  /* 0x00000008180a7981 */ /* 0x000ee2000c1e9b00 */
[----:B------:R-:W-:-:S03]  /*06f0*/  IMAD.WIDE R20, R29, 0x8, R24 ;  /* 0x000000081d147825 */ /* 0x000fc600078e0218 */
[----:B------:R-:W4:Y:S01]  /*0700*/  LDG.E.64.CONSTANT R18, desc[UR8][R8.64+0x10] ;  /* 0x0000100808127981 */ /* 0x000f22000c1e9b00 */
[----:B---3--:R-:W-:-:S03]  /*0710*/  DFMA R14, R10, R14, R12 ;  /* 0x0000000e0a0e722b */ /* 0x008fc6000000000c */
[----:B------:R0:W2:Y:S02]  /*0720*/  LDG.E.64.CONSTANT R10, desc[UR8][R20.64] ;  /* 0x00000008140a7981 */ /* 0x0000a4000c1e9b00 */
[----:B0-----:R-:W-:-:S05]  /*0730*/  IMAD.WIDE R20, R29, 0x8, R20 ;  /* 0x000000081d147825 */ /* 0x001fca00078e0214 */
[----:B------:R-:W4:Y:S01]  /*0740*/  LDG.E.64.CONSTANT R12, desc[UR8][R20.64] ;  /* 0x00000008140c7981 */ /* 0x000f22000c1e9b00 */
[----:B--2---:R-:W-:Y:S01]  /*0750*/  DFMA R16, R10, R16, R14 ;  /* 0x000000100a10722b */ /* 0x004fe2000000000e */
[C---:B------:R-:W-:Y:S02]  /*0760*/  IMAD.WIDE R10, R29.reuse, 0x8, R20 ;  /* 0x000000081d0a7825 */ /* 0x040fe400078e0214 */
[----:B------:R-:W2:Y:S04]  /*0770*/  LDG.E.64.CONSTANT R14, desc[UR8][R8.64+0x18] ;  /* 0x00001808080e7981 */ /* 0x000ea8000c1e9b00 */
[----:B------:R-:W3:Y:S01]  /*0780*/  LDG.E.64.CONSTANT R20, desc[UR8][R8.64+0x28] ;  /* 0x0000280808147981 */ /* 0x000ee2000c1e9b00 */
[----:B------:R-:W-:Y:S01]  /*0790*/  IMAD.WIDE R24, R29, 0x8, R10 ;  /* 0x000000081d187825 */ /* 0x000fe200078e020a */
[----:B----4-:R-:W-:-:S02]  /*07a0*/  DFMA R18, R12, R18, R16 ;  /* 0x000000120c12722b */ /* 0x010fc40000000010 */
[----:B------:R-:W2:Y:S04]  /*07b0*/  LDG.E.64.CONSTANT R16, desc[UR8][R10.64] ;  /* 0x000000080a107981 */ /* 0x000ea8000c1e9b00 */
[----:B------:R0:W4:Y:S04]  /*07c0*/  LDG.E.64.CONSTANT R12, desc[UR8][R24.64] ;  /* 0x00000008180c7981 */ /* 0x000128000c1e9b00 */
[----:B------:R-:W4:Y:S01]  /*07d0*/  LDG.E.64.CONSTANT R10, desc[UR8][R8.64+0x20] ;  /* 0x00002008080a7981 */ /* 0x000f22000c1e9b00 */
[----:B0-----:R-:W-:Y:S01]  /*07e0*/  IMAD.WIDE R24, R29, 0x8, R24 ;  /* 0x000000081d187825 */ /* 0x001fe200078e0218 */
[----:B--2---:R-:W-:-:S04]  /*07f0*/  DFMA R14, R16, R14, R18 ;  /* 0x0000000e100e722b */ /* 0x004fc80000000012 */
[----:B------:R-:W3:Y:S01]  /*0800*/  LDG.E.64.CONSTANT R16, desc[UR8][R24.64] ;  /* 0x0000000818107981 */ /* 0x000ee2000c1e9b00 */
[----:B------:R-:W-:-:S03]  /*0810*/  IMAD.WIDE R18, R29, 0x8, R24 ;  /* 0x000000081d127825 */ /* 0x000fc600078e0218 */
[----:B----4-:R-:W-:Y:S01]  /*0820*/  DFMA R12, R12, R10, R14 ;  /* 0x0000000a0c0c722b */ /* 0x010fe2000000000e */
[----:B------:R-:W-:Y:S01]  /*0830*/  IMAD.WIDE R14, R29, 0x8, R18 ;  /* 0x000000081d0e7825 */ /* 0x000fe200078e0212 */
[----:B------:R-:W2:Y:S04]  /*0840*/  LDG.E.64.CONSTANT R10, desc[UR8][R8.64+0x30] ;  /* 0x00003008080a7981 */ /* 0x000ea8000c1e9b00 */
[----:B------:R-:W2:Y:S04]  /*0850*/  LDG.E.64.CONSTANT R18, desc[UR8][R18.64] ;  /* 0x0000000812127981 */ /* 0x000ea8000c1e9b00 */
[----:B------:R-:W4:Y:S04]  /*0860*/  LDG.E.64.CONSTANT R28, desc[UR8][R8.64+0x38] ;  /* 0x00003808081c7981 */ /* 0x000f28000c1e9b00 */
[----:B------:R-:W4:Y:S01]  /*0870*/  LDG.E.64.CONSTANT R14, desc[UR8][R14.64] ;  /* 0x000000080e0e7981 */ /* 0x000f22000c1e9b00 */
[----:B------:R-:W-:Y:S01]  /*0880*/  IADD3 R27, PT, PT, R27, 0x8, RZ ;  /* 0x000000081b1b7810 */ /* 0x000fe20007ffe0ff */
[----:B------:R-:W-:Y:S01]  /*0890*/  VIADD R6, R6, 0x8 ;  /* 0x0000000806067836 */ /* 0x000fe20000000000 */
[----:B---3--:R-:W-:-:S08]  /*08a0*/  DFMA R12, R16, R20, R12 ;  /* 0x00000014100c722b */ /* 0x008fd0000000000c */
[----:B--2---:R-:W-:Y:S01]  /*08b0*/  DFMA R12, R18, R10, R12 ;  /* 0x0000000a120c722b */ /* 0x004fe2000000000c */
[----:B------:R-:W-:-:S05]  /*08c0*/  IMAD.IADD R11, R7, 0x1, R27 ;  /* 0x00000001070b7824 */ /* 0x000fca00078e021b */
[----:B------:R-:W-:Y:S02]  /*08d0*/  ISETP.NE.AND P0, PT, R11, R26, PT ;  /* 0x0000001a0b00720c */ /* 0x000fe40003f05270 */
[----:B----4-:R-:W-:-:S11]  /*08e0*/  DFMA R12, R14, R28, R12 ;  /* 0x0000001c0e0c722b */ /* 0x010fd6000000000c */
[----:B------:R-:W-:Y:S05]  /*08f0*/  @P0 BRA `(.L_x_65) ;  /* 0xfffffffc00580947 */ /* 0x000fea000383ffff */
.L_x_64:
[----:B------:R-:W-:Y:S05]  /*0900*/  BSYNC.RECONVERGENT B2 ;  /* 0x0000000000027941 */ /* 0x000fea0003800200 */
.L_x_63:
        /* <DEDUP_REMOVED lines=15> */
[----:B0-----:R-:W-:-:S05]  /*0a00*/  IMAD.WIDE R24, R23, 0x8, R24 ;  /* 0x0000000817187825 */ /* 0x001fca00078e0218 */
[----:B------:R-:W3:Y:S01]  /*0a10*/  LDG.E.64.CONSTANT R16, desc[UR8][R24.64] ;  /* 0x0000000818107981 */ /* 0x000ee2000c1e9b00 */
[----:B------:R-:W-:-:S04]  /*0a20*/  IMAD.WIDE R18, R23, 0x8, R24 ;  /* 0x0000000817127825 */ /* 0x000fc800078e0218 */
[----:B------:R-:W-:-:S06]  /*0a30*/  IMAD.WIDE R28, R23, 0x8, R18 ;  /* 0x00000008171c7825 */ /* 0x000fcc00078e0212 */
[----:B------:R-:W4:Y:S01]  /*0a40*/  LDG.E.64.CONSTANT R28, desc[UR8][R28.64] ;  /* 0x000000081c1c7981 */ /* 0x000f22000c1e9b00 */
[----:B--2---:R-:W-:-:S03]  /*0a50*/  DFMA R20, R20, R8, R12 ;  /* 0x000000081414722b */ /* 0x004fc6000000000c */
[----:B------:R-:W2:Y:S04]  /*0a60*/  LDG.E.64.CONSTANT R8, desc[UR8][R10.64+0x10] ;  /* 0x000010080a087981 */ /* 0x000ea8000c1e9b00 */
[----:B------:R-:W2:Y:S04]  /*0a70*/  LDG.E.64.CONSTANT R12, desc[UR8][R18.64] ;  /* 0x00000008120c7981 */ /* 0x000ea8000c1e9b00 */
[----:B------:R-:W4:Y:S01]  /*0a80*/  LDG.E.64.CONSTANT R18, desc[UR8][R10.64+0x18] ;  /* 0x000018080a127981 */ /* 0x000f22000c1e9b00 */
[----:B---3--:R-:W-:Y:S01]  /*0a90*/  DFMA R14, R16, R14, R20 ;  /* 0x0000000e100e722b */ /* 0x008fe20000000014 */
[----:B------:R-:W-:Y:S01]  /*0aa0*/  IADD3 R27, PT, PT, R27, 0x4, RZ ;  /* 0x000000041b1b7810 */ /* 0x000fe20007ffe0ff */
[----:B------:R-:W-:-:S06]  /*0ab0*/  VIADD R6, R6, 0x4 ;  /* 0x0000000406067836 */ /* 0x000fcc0000000000 */
[----:B--2---:R-:W-:-:S08]  /*0ac0*/  DFMA R12, R12, R8, R14 ;  /* 0x000000080c0c722b */ /* 0x004fd0000000000e */
[----:B----4-:R-:W-:-:S11]  /*0ad0*/  DFMA R12, R28, R18, R12 ;  /* 0x000000121c0c722b */ /* 0x010fd6000000000c */
.L_x_67:
[----:B------:R-:W-:Y:S05]  /*0ae0*/  BSYNC.RECONVERGENT B2 ;  /* 0x0000000000027941 */ /* 0x000fea0003800200 */
.L_x_66:
[----:B------:R-:W-:Y:S05]  /*0af0*/  @!P1 BRA `(.L_x_62) ;  /* 0x00000000006c9947 */ /* 0x000fea0003800000 */
[----:B------:R-:W-:Y:S02]  /*0b00*/  ISETP.NE.AND P0, PT, R7, 0x1, PT ;  /* 0x000000010700780c */ /* 0x000fe40003f05270 */
[----:B------:R-:W-:-:S04]  /*0b10*/  LOP3.LUT R22, R22, 0x1, RZ, 0xc0, !PT ;  /* 0x0000000116167812 */ /* 0x000fc800078ec0ff */
[----:B------:R-:W-:-:S07]  /*0b20*/  ISETP.NE.U32.AND P1, PT, R22, 0x1, PT ;  /* 0x000000011600780c */ /* 0x000fce0003f25070 */
[----:B------:R-:W0:Y:S08]  /*0b30*/  @P0 LDC R21, c[0x0][0x388] ;  /* 0x0000e200ff150b82 */ /* 0x000e300000000800 */
[----:B------:R-:W1:Y:S08]  /*0b40*/  @P0 LDC.64 R14, c[0x0][0x390] ;  /* 0x0000e400ff0e0b82 */ /* 0x000e700000000a00 */
[----:B------:R-:W2:Y:S08]  /*0b50*/  @P0 LDC.64 R22, c[0x0][0x380] ;  /* 0x0000e000ff160b82 */ /* 0x000eb00000000a00 */
[----:B------:R-:W3:Y:S01]  /*0b60*/  @!P1 LDC R7, c[0x0][0x388] ;  /* 0x0000e200ff079b82 */ /* 0x000ee20000000800 */
[----:B0-----:R-:W-:-:S07]  /*0b70*/  @P0 IMAD R17, R27, R21, R4 ;  /* 0x000000151b110224 */ /* 0x001fce00078e0204 */
[----:B------:R-:W0:Y:S01]  /*0b80*/  @!P1 LDC.64 R10, c[0x0][0x390] ;  /* 0x0000e400ff0a9b82 */ /* 0x000e220000000a00 */
[----:B-1----:R-:W-:-:S07]  /*0b90*/  @P0 IMAD.WIDE R14, R6, 0x8, R14 ;  /* 0x00000008060e0825 */ /* 0x002fce00078e020e */
[----:B------:R-:W1:Y:S01]  /*0ba0*/  @!P1 LDC.64 R8, c[0x0][0x380] ;  /* 0x0000e000ff089b82 */ /* 0x000e620000000a00 */
[----:B--2---:R-:W-:Y:S01]  /*0bb0*/  @P0 IMAD.WIDE R22, R17, 0x8, R22 ;  /* 0x0000000811160825 */ /* 0x004fe200078e0216 */
[----:B------:R-:W-:Y:S01]  /*0bc0*/  @P0 IADD3 R6, PT, PT, R6, 0x2, RZ ;  /* 0x0000000206060810 */ /* 0x000fe20007ffe0ff */
[----:B------:R-:W2:Y:S02]  /*0bd0*/  @P0 LDG.E.64.CONSTANT R16, desc[UR8][R14.64] ;  /* 0x000000080e100981 */ /* 0x000ea4000c1e9b00 */
[----:B------:R-:W-:Y:S02]  /*0be0*/  @P0 VIADD R27, R27, 0x2 ;  /* 0x000000021b1b0836 */ /* 0x000fe40000000000 */
[----:B------:R-:W2:Y:S01]  /*0bf0*/  @P0 LDG.E.64.CONSTANT R18, desc[UR8][R22.64] ;  /* 0x0000000816120981 */ /* 0x000ea2000c1e9b00 */
[----:B------:R-:W-:-:S03]  /*0c00*/  @P0 IMAD.WIDE R20, R21, 0x8, R22 ;  /* 0x0000000815140825 */ /* 0x000fc600078e0216 */
[----:B------:R-:W4:Y:S01]  /*0c10*/  @P0 LDG.E.64.CONSTANT R24, desc[UR8][R14.64+0x8] ;  /* 0x000008080e180981 */ /* 0x000f22000c1e9b00 */
[----:B---3--:R-:W-:-:S03]  /*0c20*/  @!P1 IMAD R7, R27, R7, R4 ;  /* 0x000000071b079224 */ /* 0x008fc600078e0204 */
[----:B------:R-:W4:Y:S01]  /*0c30*/  @P0 LDG.E.64.CONSTANT R20, desc[UR8][R20.64] ;  /* 0x0000000814140981 */ /* 0x000f22000c1e9b00 */
[----:B0-----:R-:W-:-:S06]  /*0c40*/  @!P1 IMAD.WIDE R10, R6, 0x8, R10 ;  /* 0x00000008060a9825 */ /* 0x001fcc00078e020a */
[----:B------:R-:W3:Y:S01]  /*0c50*/  @!P1 LDG.E.64.CONSTANT R10, desc[UR8][R10.64] ;  /* 0x000000080a0a9981 */ /* 0x000ee2000c1e9b00 */
[----:B-1----:R-:W-:-:S06]  /*0c60*/  @!P1 IMAD.WIDE R8, R7, 0x8, R8 ;  /* 0x0000000807089825 */ /* 0x002fcc00078e0208 */
[----:B------:R-:W3:Y:S01]  /*0c70*/  @!P1 LDG.E.64.CONSTANT R8, desc[UR8][R8.64] ;  /* 0x0000000808089981 */ /* 0x000ee2000c1e9b00 */
[----:B--2---:R-:W-:-:S08]  /*0c80*/  @P0 DFMA R16, R18, R16, R12 ;  /* 0x000000101210022b */ /* 0x004fd0000000000c */
[----:B----4-:R-:W-:-:S08]  /*0c90*/  @P0 DFMA R12, R20, R24, R16 ;  /* 0x00000018140c022b */ /* 0x010fd00000000010 */
[----:B---3--:R-:W-:-:S11]  /*0ca0*/  @!P1 DFMA R12, R8, R10, R12 ;  /* 0x0000000a080c922b */ /* 0x008fd6000000000c */
.L_x_62:
[----:B------:R-:W-:Y:S05]  /*0cb0*/  BSYNC.RECONVERGENT B1 ;  /* 0x0000000000017941 */ /* 0x000fea0003800200 */
.L_x_61:
[----:B------:R-:W0:Y:S01]  /*0cc0*/  LDC.64 R6, c[0x0][0x3b0] ;  /* 0x0000ec00ff067b82 */ /* 0x000e220000000a00 */
[----:B------:R-:W1:Y:S02]  /*0cd0*/  LDCU.64 UR4, c[0x0][0x3b8] ;  /* 0x00007700ff0477ac */ /* 0x000e640008000a00 */
[----:B-1----:R-:W-:Y:S02]  /*0ce0*/  IMAD R9, R5, UR5, R4 ;  /* 0x0000000505097c24 */ /* 0x002fe4000f8e0204 */
[----:B------:R-:W-:Y:S02]  /*0cf0*/  IMAD.IADD R5, R2, 0x1, R5 ;  /* 0x0000000102057824 */ /* 0x000fe400078e0205 */
[----:B0-----:R-:W-:-:S03]  /*0d00*/  IMAD.WIDE R6, R9, 0x8, R6 ;  /* 0x0000000809067825 */ /* 0x001fc600078e0206 */
[----:B------:R-:W-:Y:S02]  /*0d10*/  ISETP.GE.AND P0, PT, R5, UR4, PT ;  /* 0x0000000405007c0c */ /* 0x000fe4000bf06270 */
[----:B------:R0:W-:Y:S11]  /*0d20*/  STG.E.64 desc[UR8][R6.64], R12 ;  /* 0x0000000c06007986 */ /* 0x0001f6000c101b08 */
[----:B------:R-:W-:Y:S05]  /*0d30*/  @!P0 BRA `(.L_x_68) ;  /* 0xfffffff400148947 */ /* 0x000fea000383ffff */
.L_x_60:
[----:B------:R-:W-:Y:S05]  /*0d40*/  BSYNC.RECONVERGENT B0 ;  /* 0x0000000000007941 */ /* 0x000fea0003800200 */
.L_x_59:
[----:B------:R-:W1:Y:S01]  /*0d50*/  LDCU UR4, c[0x0][0x3bc] ;  /* 0x00007780ff0477ac */ /* 0x000e620008000800 */
[----:B------:R-:W-:-:S05]  /*0d60*/  IMAD.IADD R4, R3, 0x1, R4 ;  /* 0x0000000103047824 */ /* 0x000fca00078e0204 */
[----:B-1----:R-:W-:-:S13]  /*0d70*/  ISETP.GE.AND P0, PT, R4, UR4, PT ;  /* 0x0000000404007c0c */ /* 0x002fda000bf06270 */
[----:B------:R-:W-:Y:S05]  /*0d80*/  @!P0 BRA `(.L_x_69) ;  /* 0xfffffff000ec8947 */ /* 0x000fea000383ffff */
[----:B------:R-:W-:Y:S05]  /*0d90*/  EXIT ;  /* 0x000000000000794d */ /* 0x000fea0003800000 */
.L_x_58:
[----:B------:R-:W0:Y:S01]  /*0da0*/  LDCU.64 UR6, c[0x0][0x390] ;  /* 0x00007200ff0677ac */ /* 0x000e220008000a00 */
[----:B------:R-:W1:Y:S01]  /*0db0*/  LDCU.64 UR4, c[0x0][0x380] ;  /* 0x00007000ff0477ac */ /* 0x000e620008000a00 */
[----:B0-----:R-:W-:Y:S02]  /*0dc0*/  UIADD3 UR6, UP0, UPT, UR6, 0x20, URZ ;  /* 0x0000002006067890 */ /* 0x001fe4000ff1e0ff */
[----:B-1----:R-:W-:Y:S02]  /*0dd0*/  UIADD3 UR4, UP1, UPT, UR4, 0x20, URZ ;  /* 0x0000002004047890 */ /* 0x002fe4000ff3e0ff */
[----:B------:R-:W-:Y:S02]  /*0de0*/  UIADD3.X UR7, UPT, UPT, URZ, UR7, URZ, UP0, !UPT ;  /* 0x00000007ff077290 */ /* 0x000fe400087fe4ff */
[----:B------:R-:W-:-:S12]  /*0df0*/  UIADD3.X UR5, UPT, UPT, URZ, UR5, URZ, UP1, !UPT ;  /* 0x00000005ff057290 */ /* 0x000fd80008ffe4ff */
.L_x_81:
[----:B0-----:R-:W0:Y:S01]  /*0e00*/  LDCU UR10, c[0x0][0x3b8] ;  /* 0x00007700ff0a77ac */ /* 0x001e220008000800 */
[----:B------:R-:W-:Y:S01]  /*0e10*/  BSSY.RECONVERGENT B1, `(.L_x_70) ;  /* 0x00000cb000017945 */ /* 0x000fe20003800200 */
[----:B0-----:R-:W-:-:S13]  /*0e20*/  ISETP.GE.AND P0, PT, R0, UR10, PT ;  /* 0x0000000a00007c0c */ /* 0x001fda000bf06270 */
[----:B------:R-:W-:Y:S05]  /*0e30*/  @P0 BRA `(.L_x_71) ;  /* 0x0000000c00200947 */ /* 0x000fea0003800000 */
[----:B------:R-:W0:Y:S01]  /*0e40*/  LDC.64 R6, c[0x0][0x398] ;  /* 0x0000e600ff067b82 */ /* 0x000e220000000a00 */
[----:B------:R-:W1:Y:S01]  /*0e50*/  LDCU UR10, c[0x0][0x3a8] ;  /* 0x00007500ff0a77ac */ /* 0x000e620008000800 */
[----:B------:R-:W-:-:S06]  /*0e60*/  MOV R23, R0 ;  /* 0x0000000000177202 */ /* 0x000fcc0000000f00 */
        /* <DEDUP_REMOVED lines=8> */
[----:B------:R-:W0:Y:S02]  /*0ef0*/  F2I.FTZ.U32.TRUNC.NTZ R11, R11 ;  /* 0x0000000b000b7305 */ /* 0x000e24000021f000 */
[----:B0-----:R-:W-:-:S04]  /*0f00*/  IMAD.MOV R10, RZ, RZ, -R11 ;  /* 0x000000ffff0a7224 */ /* 0x001fc800078e0a0b */
[----:B------:R-:W-:Y:S02]  /*0f10*/  IMAD R15, R10, R13, RZ ;  /* 0x0000000d0a0f7224 */ /* 0x000fe400078e02ff */
[----:B------:R-:W-:-:S04]  /*0f20*/  IMAD.MOV.U32 R10, RZ, RZ, RZ ;  /* 0x000000ffff0a7224 */ /* 0x000fc800078e00ff */
[----:B------:R-:W-:Y:S01]  /*0f30*/  IMAD.HI.U32 R15, R11, R15, R10 ;  /* 0x0000000f0b0f7227 */ /* 0x000fe200078e000a */
[----:B------:R-:W-:Y:S02]  /*0f40*/  MOV R10, R12 ;  /* 0x0000000c000a7202 */ /* 0x000fe40000000f00 */
[----:B------:R-:W0:Y:S03]  /*0f50*/  I2F.RP R12, R9 ;  /* 0x00000009000c7306 */ /* 0x000e260000209400 */
[----:B------:R-:W-:-:S04]  /*0f60*/  IMAD.HI.U32 R5, R15, R10, RZ ;  /* 0x0000000a0f057227 */ /* 0x000fc800078e00ff */
[----:B------:R-:W-:-:S04]  /*0f70*/  IMAD.MOV R11, RZ, RZ, -R5 ;  /* 0x000000ffff0b7224 */ /* 0x000fc800078e0a05 */
[C---:B------:R-:W-:Y:S01]  /*0f80*/  IMAD R10, R13.reuse, R11, R10 ;  /* 0x0000000b0d0a7224 */ /* 0x040fe200078e020a */
[----:B0-----:R-:W0:Y:S04]  /*0f90*/  MUFU.RCP R12, R12 ;  /* 0x0000000c000c7308 */ /* 0x001e280000001000 */
[----:B------:R-:W-:-:S13]  /*0fa0*/  ISETP.GT.U32.AND P2, PT, R13, R10, PT ;  /* 0x0000000a0d00720c */ /* 0x000fda0003f44070 */
[----:B------:R-:W-:Y:S02]  /*0fb0*/  @!P2 IMAD.IADD R10, R10, 0x1, -R13 ;  /* 0x000000010a0aa824 */ /* 0x000fe400078e0a0d */
[----:B------:R-:W-:Y:S01]  /*0fc0*/  @!P2 VIADD R5, R5, 0x1 ;  /* 0x000000010505a836 */ /* 0x000fe20000000000 */
[----:B0-----:R-:W-:Y:S02]  /*0fd0*/  IADD3 R11, PT, PT, R12, 0xffffffe, RZ ;  /* 0x0ffffffe0c0b7810 */ /* 0x001fe40007ffe0ff */
[----:B------:R-:W-:Y:S02]  /*0fe0*/  ISETP.GE.U32.AND P1, PT, R10, R13, PT ;  /* 0x0000000d0a00720c */ /* 0x000fe40003f26070 */
[----:B------:R-:W-:Y:S02]  /*0ff0*/  LOP3.LUT R10, R7, R6, RZ, 0x3c, !PT ;  /* 0x00000006070a7212 */ /* 0x000fe400078e3cff */
[----:B------:R-:W0:Y:S01]  /*1000*/  F2I.FTZ.U32.TRUNC.NTZ R11, R11 ;  /* 0x0000000b000b7305 */ /* 0x000e22000021f000 */
[----:B------:R-:W-:-:S02]  /*1010*/  ISETP.NE.AND P2, PT, R6, RZ, PT ;  /* 0x000000ff0600720c */ /* 0x000fc40003f45270 */
[----:B------:R-:W-:-:S06]  /*1020*/  ISETP.GE.AND P0, PT, R10, RZ, PT ;  /* 0x000000ff0a00720c */ /* 0x000fcc0003f06270 */
[----:B------:R-:W-:-:S05]  /*1030*/  @P1 VIADD R5, R5, 0x1 ;  /* 0x0000000105051836 */ /* 0x000fca0000000000 */
[----:B------:R-:W-:Y:S01]  /*1040*/  MOV R12, R5 ;  /* 0x00000005000c7202 */ /* 0x000fe20000000f00 */
[----:B0-----:R-:W-:-:S04]  /*1050*/  IMAD.MOV R10, RZ, RZ, -R11 ;  /* 0x000000ffff0a7224 */ /* 0x001fc800078e0a0b */
[----:B------:R-:W-:Y:S02]  /*1060*/  IMAD R5, R10, R9, RZ ;  /* 0x000000090a057224 */ /* 0x000fe400078e02ff */
[----:B------:R-:W-:Y:S02]  /*1070*/  HFMA2 R10, -RZ, RZ, 0, 0 ;  /* 0x00000000ff0a7431 */ /* 0x000fe400000001ff */
[----:B------:R-:W-:Y:S01]  /*1080*/  @!P0 IMAD.MOV R12, RZ, RZ, -R12 ;  /* 0x000000ffff0c8224 */ /* 0x000fe200078e0a0c */
[----:B------:R-:W-:Y:S02]  /*1090*/  @!P2 LOP3.LUT R12, RZ, R6, RZ, 0x33, !PT ;  /* 0x00000006ff0ca212 */ /* 0x000fe400078e33ff */
[----:B------:R-:W-:Y:S02]  /*10a0*/  ISETP.NE.AND P2, PT, R8, RZ, PT ;  /* 0x000000ff0800720c */ /* 0x000fe40003f45270 */
[----:B------:R-:W-:Y:S02]  /*10b0*/  IABS R13, R12 ;  /* 0x0000000c000d7213 */ /* 0x000fe40000000000 */
[----:B------:R-:W-:Y:S01]  /*10c0*/  ISETP.GE.AND P1, PT, R12, RZ, PT ;  /* 0x000000ff0c00720c */ /* 0x000fe20003f26270 */
[----:B------:R-:W-:-:S02]  /*10d0*/  IMAD.MOV R12, RZ, RZ, -R12 ;  /* 0x000000ffff0c7224 */ /* 0x000fc400078e0a0c */
[----:B------:R-:W-:-:S04]  /*10e0*/  IMAD.HI.U32 R5, R11, R5, R10 ;  /* 0x000000050b057227 */ /* 0x000fc800078e000a */
[----:B------:R-:W-:Y:S02]  /*10f0*/  IMAD.MOV.U32 R10, RZ, RZ, R13 ;  /* 0x000000ffff0a7224 */ /* 0x000fe400078e000d */
[----:B------:R-:W-:Y:S02]  /*1100*/  IMAD R12, R6, R12, R7 ;  /* 0x0000000c060c7224 */ /* 0x000fe400078e0207 */
[----:B------:R-:W-:-:S05]  /*1110*/  IMAD.HI.U32 R5, R5, R10, RZ ;  /* 0x0000000a05057227 */ /* 0x000fca00078e00ff */
[----:B------:R-:W-:-:S05]  /*1120*/  IADD3 R5, PT, PT, -R5, RZ, RZ ;  /* 0x000000ff05057210 */ /* 0x000fca0007ffe1ff */
[C---:B------:R-:W-:Y:S02]  /*1130*/  IMAD R10, R9.reuse, R5, R10 ;  /* 0x00000005090a7224 */ /* 0x040fe400078e020a */
[----:B------:R-:W0:Y:S03]  /*1140*/  LDC R5, c[0x0][0x3a4] ;  /* 0x0000e900ff057b82 */ /* 0x000e260000000800 */
[----:B------:R-:W-:-:S13]  /*1150*/  ISETP.GT.U32.AND P0, PT, R9, R10, PT ;  /* 0x0000000a0900720c */ /* 0x000fda0003f04070 */
[----:B------:R-:W-:-:S05]  /*1160*/  @!P0 IMAD.IADD R10, R10, 0x1, -R9 ;  /* 0x000000010a0a8824 */ /* 0x000fca00078e0a09 */
[----:B------:R-:W-:-:S13]  /*1170*/  ISETP.GT.U32.AND P0, PT, R9, R10, PT ;  /* 0x0000000a0900720c */ /* 0x000fda0003f04070 */
[----:B------:R-:W-:-:S05]  /*1180*/  @!P0 IADD3 R10, PT, PT, R10, -R9, RZ ;  /* 0x800000090a0a8210 */ /* 0x000fca0007ffe0ff */
[----:B------:R-:W-:Y:S01]  /*1190*/  @!P1 IMAD.MOV R10, RZ, RZ, -R10 ;  /* 0x000000ffff0a9224 */ /* 0x000fe200078e0a0a */
[----:B------:R-:W-:-:S04]  /*11a0*/  @!P2 LOP3.LUT R10, RZ, R8, RZ, 0x33, !PT ;  /* 0x00000008ff0aa212 */ /* 0x000fc800078e33ff */
[C---:B0-----:R-:W-:Y:S02]  /*11b0*/  ISETP.GE.AND P1, PT, R10.reuse, R5, PT ;  /* 0x000000050a00720c */ /* 0x041fe40003f26270 */
[----:B-1----:R-:W-:-:S04]  /*11c0*/  IADD3 R22, PT, PT, R10, -UR10, RZ ;  /* 0x8000000a0a167c10 */ /* 0x002fc8000fffe0ff */
[C---:B------:R-:W-:Y:S02]  /*11d0*/  ISETP.GE.AND P0, PT, R22.reuse, -0x1, PT ;  /* 0xffffffff1600780c */ /* 0x040fe40003f06270 */
[C---:B------:R-:W-:Y:S02]  /*11e0*/  IADD3 R24, PT, PT, R22.reuse, 0x1, RZ ;  /* 0x0000000116187810 */ /* 0x040fe40007ffe0ff */
[----:B------:R-:W-:Y:S02]  /*11f0*/  VIMNMX R6, PT, PT, R22, -0x1, PT ;  /* 0xffffffff16067848 */ /* 0x000fe40003fe0100 */
[----:B------:R-:W-:Y:S01]  /*1200*/  SEL R7, R24, RZ, !P0 ;  /* 0x000000ff18077207 */ /* 0x000fe20004000000 */
[----:B------:R-:W-:Y:S01]  /*1210*/  @!P1 VIADD R5, R10, 0x1 ;  /* 0x000000010a059836 */ /* 0x000fe20000000000 */
[----:B------:R-:W-:Y:S01]  /*1220*/  VIMNMX R22, PT, PT, R22, -0x1, !PT ;  /* 0xffffffff16167848 */ /* 0x000fe20007fe0100 */
[----:B------:R-:W-:Y:S01]  /*1230*/  IMAD R6, R12, UR10, -R6 ;  /* 0x0000000a0c067c24 */ /* 0x000fe2000f8e0a06 */
[----:B------:R-:W-:Y:S01]  /*1240*/  SEL R24, R24, RZ, P0 ;  /* 0x000000ff18187207 */ /* 0x000fe20000000000 */
[----:B------:R-:W-:-:S07]  /*1250*/  IMAD R7, R12, UR10, -R7 ;  /* 0x0000000a0c077c24 */ /* 0x000fce000f8e0a07 */
.L_x_80:
[----:B------:R-:W-:Y:S01]  /*1260*/  ISETP.GE.AND P0, PT, R24, R5, PT ;  /* 0x000000051800720c */ /* 0x000fe20003f06270 */
[----:B------:R-:W-:Y:S01]  /*1270*/  BSSY.RECONVERGENT B0, `(.L_x_72) ;  /* 0x000007c000007945 */ /* 0x000fe20003800200 */
[----:B0-----:R-:W-:-:S11]  /*1280*/  CS2R R18, SRZ ;  /* 0x0000000000127805 */ /* 0x001fd6000001ff00 */
[----:B------:R-:W-:Y:S05]  /*1290*/  @P0 BRA `(.L_x_73) ;  /* 0x0000000400e40947 */ /* 0x000fea0003800000 */
[----:B------:R-:W-:Y:S01]  /*12a0*/  IADD3 R8, PT, PT, R5, -0x2, -R22 ;  /* 0xfffffffe05087810 */ /* 0x000fe20007ffe816 */
[----:B------:R-:W-:Y:S01]  /*12b0*/  BSSY.RECONVERGENT B2, `(.L_x_74) ;  /* 0x000003a000027945 */ /* 0x000fe20003800200 */
[----:B------:R-:W-:Y:S01]  /*12c0*/  IMAD.MOV.U32 R14, RZ, RZ, R24 ;  /* 0x000000ffff0e7224 */ /* 0x000fe200078e0018 */
[----:B------:R-:W-:Y:S02]  /*12d0*/  MOV R25, R7 ;  /* 0x0000000700197202 */ /* 0x000fe40000000f00 */
[----:B------:R-:W-:Y:S02]  /*12e0*/  CS2R R18, SRZ ;  /* 0x0000000000127805 */ /* 0x000fe4000001ff00 */
[----:B------:R-:W-:-:S13]  /*12f0*/  ISETP.GE.U32.AND P0, PT, R8, 0x7, PT ;  /* 0x000000070800780c */ /* 0x000fda0003f06070 */
[----:B------:R-:W-:Y:S05]  /*1300*/  @!P0 BRA `(.L_x_75) ;  /* 0x0000000000d08947 */ /* 0x000fea0003800000 */
[----:B------:R-:W0:Y:S01]  /*1310*/  LDCU UR10, c[0x0][0x388] ;  /* 0x00007100ff0a77ac */ /* 0x000e220008000800 */
[----:B------:R-:W-:Y:S01]  /*1320*/  LOP3.LUT R8, RZ, R22, RZ, 0x33, !PT ;  /* 0x00000016ff087212 */ /* 0x000fe200078e33ff */
[----:B------:R-:W-:Y:S01]  /*1330*/  BSSY.RECONVERGENT B3, `(.L_x_76) ;  /* 0x000002f000037945 */ /* 0x000fe20003800200 */
[----:B------:R-:W-:Y:S01]  /*1340*/  MOV R27, R6 ;  /* 0x00000006001b7202 */ /* 0x000fe20000000f00 */
[----:B------:R-:W-:Y:S01]  /*1350*/  IMAD.MOV.U32 R25, RZ, RZ, R22 ;  /* 0x000000ffff197224 */ /* 0x000fe200078e0016 */
[----:B------:R-:W-:Y:S01]  /*1360*/  MOV R26, R7 ;  /* 0x00000007001a7202 */ /* 0x000fe20000000f00 */
[----:B------:R-:W-:Y:S01]  /*1370*/  IMAD.IADD R8, R5, 0x1, R8 ;  /* 0x0000000105087824 */ /* 0x000fe200078e0208 */
[----:B------:R-:W-:-:S04]  /*1380*/  CS2R R18, SRZ ;  /* 0x0000000000127805 */ /* 0x000fc8000001ff00 */
[----:B------:R-:W-:-:S04]  /*1390*/  LOP3.LUT R8, R8, 0xfffffff8, RZ, 0xc0, !PT ;  /* 0xfffffff808087812 */ /* 0x000fc800078ec0ff */
[----:B------:R-:W-:Y:S01]  /*13a0*/  IADD3 R29, PT, PT, -R8, RZ, RZ ;  /* 0x000000ff081d7210 */ /* 0x000fe20007ffe1ff */
[----:B0-----:R-:W-:-:S04]  /*13b0*/  IMAD R28, R23, UR10, R22 ;  /* 0x0000000a171c7c24 */ /* 0x001fc8000f8e0216 */
[----:B------:R-:W-:-:S07]  /*13c0*/  VIADD R28, R28, 0x1 ;  /* 0x000000011c1c7836 */ /* 0x000fce0000000000 */
.L_x_77:
[----:B------:R-:W-:Y:S01]  /*13d0*/  MOV R9, UR7 ;  /* 0x0000000700097c02 */ /* 0x000fe20008000f00 */
[----:B------:R-:W-:Y:S01]  /*13e0*/  IMAD.U32 R8, RZ, RZ, UR6 ;  /* 0x00000006ff087e24 */ /* 0x000fe2000f8e00ff */
[----:B------:R-:W-:Y:S01]  /*13f0*/  MOV R11, UR5 ;  /* 0x00000005000b7c02 */ /* 0x000fe20008000f00 */
[----:B------:R-:W-:Y:S02]  /*1400*/  IMAD.U32 R10, RZ, RZ, UR4 ;  /* 0x00000004ff0a7e24 */ /* 0x000fe4000f8e00ff */
[----:B------:R-:W-:-:S04]  /*1410*/  IMAD.WIDE R8, R26, 0x8, R8 ;  /* 0x000000081a087825 */ /* 0x000fc800078e0208 */
[----:B------:R-:W-:Y:S01]  /*1420*/  IMAD.WIDE R10, R28, 0x8, R10 ;  /* 0x000000081c0a7825 */ /* 0x000fe200078e020a */
[----:B------:R-:W2:Y:S04]  /*1430*/  LDG.E.64.CONSTANT R14, desc[UR8][R8.64+-0x20] ;  /* 0xffffe008080e7981 */ /* 0x000ea8000c1e9b00 */
[----:B------:R-:W2:Y:S04]  /*1440*/  LDG.E.64.CONSTANT R16, desc[UR8][R10.64+-0x20] ;  /* 0xffffe0080a107981 */ /* 0x000ea8000c1e9b00 */
[----:B------:R-:W3:Y:S04]  /*1450*/  LDG.E.64.CONSTANT R12, desc[UR8][R10.64+-0x18] ;  /* 0xffffe8080a0c7981 */ /* 0x000ee8000c1e9b00 */
[----:B------:R-:W3:Y:S01]  /*1460*/  LDG.E.64.CONSTANT R20, desc[UR8][R8.64+-0x18] ;  /* 0xffffe80808147981 */ /* 0x000ee2000c1e9b00 */
[----:B--2---:R-:W-:-:S03]  /*1470*/  DFMA R14, R16, R14, R18 ;  /* 0x0000000e100e722b */ /* 0x004fc60000000012 */
[----:B------:R-:W2:Y:S04]  /*1480*/  LDG.E.64.CONSTANT R18, desc[UR8][R10.64+-0x10] ;  /* 0xfffff0080a127981 */ /* 0x000ea8000c1e9b00 */
[----:B------:R-:W2:Y:S01]  /*1490*/  LDG.E.64.CONSTANT R16, desc[UR8][R8.64+-0x10] ;  /* 0xfffff00808107981 */ /* 0x000ea2000c1e9b00 */
[----:B---3--:R-:W-:-:S03]  /*14a0*/  DFMA R20, R12, R20, R14 ;  /* 0x000000140c14722b */ /* 0x008fc6000000000e */
[----:B------:R-:W3:Y:S04]  /*14b0*/  LDG.E.64.CONSTANT R14, desc[UR8][R10.64+-0x8] ;  /* 0xfffff8080a0e7981 */ /* 0x000ee8000c1e9b00 */
[----:B------:R-:W3:Y:S01]  /*14c0*/  LDG.E.64.CONSTANT R12, desc[UR8][R8.64+-0x8] ;  /* 0xfffff808080c7981 */ /* 0x000ee2000c1e9b00 */
[----:B--2---:R-:W-:-:S03]  /*14d0*/  DFMA R16, R18, R16, R20 ;  /* 0x000000101210722b */ /* 0x004fc60000000014 */
[----:B------:R-:W2:Y:S04]  /*14e0*/  LDG.E.64.CONSTANT R18, desc[UR8][R10.64+0x8] ;  /* 0x000008080a127981 */ /* 0x000ea8000c1e9b00 */
[----:B------:R-:W2:Y:S01]  /*14f0*/  LDG.E.64.CONSTANT R20, desc[UR8][R8.64+0x8] ;  /* 0x0000080808147981 */ /* 0x000ea2000c1e9b00 */
[----:B---3--:R-:W-:-:S03]  /*1500*/  DFMA R12, R14, R12, R16 ;  /* 0x0000000c0e0c722b */ /* 0x008fc60000000010 */
[----:B------:R-:W3:Y:S04]  /*1510*/  LDG.E.64.CONSTANT R14, desc[UR8][R10.64] ;  /* 0x000000080a0e7981 */ /* 0x000ee8000c1e9b00 */
[----:B------:R-:W3:Y:S02]  /*1520*/  LDG.E.64.CONSTANT R16, desc[UR8][R8.64] ;  /* 0x0000000808107981 */ /* 0x000ee4000c1e9b00 */
[----:B---3--:R-:W-:Y:S02]  /*1530*/  DFMA R12, R14, R16, R12 ;  /* 0x000000100e0c722b */ /* 0x008fe4000000000c */
[----:B------:R-:W3:Y:S04]  /*1540*/  LDG.E.64.CONSTANT R14, desc[UR8][R10.64+0x10] ;  /* 0x000010080a0e7981 */ /* 0x000ee8000c1e9b00 */
[----:B------:R-:W4:Y:S02]  /*1550*/  LDG.E.64.CONSTANT R16, desc[UR8][R10.64+0x18] ;  /* 0x000018080a107981 */ /* 0x000f24000c1e9b00 */
[----:B--2---:R-:W-:-:S02]  /*1560*/  DFMA R18, R18, R20, R12 ;  /* 0x000000141212722b */ /* 0x004fc4000000000c */
[----:B------:R-:W3:Y:S04]  /*1570*/  LDG.E.64.CONSTANT R12, desc[UR8][R8.64+0x10] ;  /* 0x00001008080c7981 */ /* 0x000ee8000c1e9b00 */
[----:B------:R-:W4:Y:S01]  /*1580*/  LDG.E.64.CONSTANT R20, desc[UR8][R8.64+0x18] ;  /* 0x0000180808147981 */ /* 0x000f22000c1e9b00 */
[----:B------:R-:W-:-:S05]  /*1590*/  VIADD R29, R29, 0x8 ;  /* 0x000000081d1d7836 */ /* 0x000fca0000000000 */
[----:B------:R-:W-:Y:S01]  /*15a0*/  ISETP.NE.AND P0, PT, R29, RZ, PT ;  /* 0x000000ff1d00720c */ /* 0x000fe20003f05270 */
[----:B------:R-:W-:Y:S01]  /*15b0*/  VIADD R27, R27, 0x8 ;  /* 0x000000081b1b7836 */ /* 0x000fe20000000000 */
[----:B------:R-:W-:Y:S01]  /*15c0*/  IADD3 R25, PT, PT, R25, 0x8, RZ ;  /* 0x0000000819197810 */ /* 0x000fe20007ffe0ff */
[----:B------:R-:W-:Y:S01]  /*15d0*/  VIADD R28, R28, 0x8 ;  /* 0x000000081c1c7836 */ /* 0x000fe20000000000 */
[----:B------:R-:W-:Y:S01]  /*15e0*/  IADD3 R26, PT, PT, R26, 0x8, RZ ;  /* 0x000000081a1a7810 */ /* 0x000fe20007ffe0ff */
[----:B---3--:R-:W-:-:S08]  /*15f0*/  DFMA R18, R14, R12, R18 ;  /* 0x0000000c0e12722b */ /* 0x008fd00000000012 */
[----:B----4-:R-:W-:Y:S01]  /*1600*/  DFMA R18, R16, R20, R18 ;  /* 0x000000141012722b */ /* 0x010fe20000000012 */
[----:B------:R-:W-:Y:S10]  /*1610*/  @P0 BRA `(.L_x_77) ;  /* 0xfffffffc006c0947 */ /* 0x000ff4000383ffff */
[----:B------:R-:W-:Y:S05]  /*1620*/  BSYNC.RECONVERGENT B3 ;  /* 0x0000000000037941 */ /* 0x000fea0003800200 */
.L_x_76:
[----:B------:R-:W-:Y:S01]  /*1630*/  IADD3 R14, PT, PT, R25, 0x1, RZ ;  /* 0x00000001190e7810 */ /* 0x000fe20007ffe0ff */
[----:B------:R-:W-:-:S07]  /*1640*/  VIADD R25, R27, 0xffffffff ;  /* 0xffffffff1b197836 */ /* 0x000fce0000000000 */
.L_x_75:
[----:B------:R-:W-:Y:S05]  /*1650*/  BSYNC.RECONVERGENT B2 ;  /* 0x0000000000027941 */ /* 0x000fea0003800200 */
.L_x_74:
        /* <DEDUP_REMOVED lines=16> */
[----:B------:R-:W3:Y:S04]  /*1760*/  LDG.E.64.CONSTANT R20, desc[UR8][R16.64] ;  /* 0x0000000810147981 */ /* 0x000ee8000c1e9b00 */
[----:B------:R-:W4:Y:S04]  /*1770*/  LDG.E.64.CONSTANT R8, desc[UR8][R12.64+0x8] ;  /* 0x000008080c087981 */ /* 0x000f28000c1e9b00 */
[----:B------:R-:W4:Y:S01]  /*1780*/  LDG.E.64.CONSTANT R10, desc[UR8][R16.64+0x8] ;  /* 0x00000808100a7981 */ /* 0x000f22000c1e9b00 */
[----:B---3--:R-:W-:-:S03]  /*1790*/  DFMA R26, R20, R26, R18 ;  /* 0x0000001a141a722b */ /* 0x008fc60000000012 */
[----:B------:R-:W3:Y:S04]  /*17a0*/  LDG.E.64.CONSTANT R18, desc[UR8][R12.64+0x10] ;  /* 0x000010080c127981 */ /* 0x000ee8000c1e9b00 */
[----:B------:R-:W3:Y:S04]  /*17b0*/  LDG.E.64.CONSTANT R20, desc[UR8][R16.64+0x10] ;  /* 0x0000100810147981 */ /* 0x000ee8000c1e9b00 */
[----:B------:R-:W2:Y:S01]  /*17c0*/  LDG.E.64.CONSTANT R16, desc[UR8][R16.64+0x18] ;  /* 0x0000180810107981 */ /* 0x000ea2000c1e9b00 */
[----:B----4-:R-:W-:Y:S01]  /*17d0*/  DFMA R8, R10, R8, R26 ;  /* 0x000000080a08722b */ /* 0x010fe2000000001a */
[----:B------:R-:W-:Y:S01]  /*17e0*/  VIADD R14, R14, 0x4 ;  /* 0x000000040e0e7836 */ /* 0x000fe20000000000 */
[----:B------:R-:W-:-:S06]  /*17f0*/  IADD3 R25, PT, PT, R25, 0x4, RZ ;  /* 0x0000000419197810 */ /* 0x000fcc0007ffe0ff */
[----:B---3--:R-:W-:-:S08]  /*1800*/  DFMA R18, R20, R18, R8 ;  /* 0x000000121412722b */ /* 0x008fd00000000008 */
[----:B--2---:R-:W-:-:S11]  /*1810*/  DFMA R18, R16, R28, R18 ;  /* 0x0000001c1012722b */ /* 0x004fd60000000012 */
.L_x_79:
[----:B------:R-:W-:Y:S05]  /*1820*/  BSYNC.RECONVERGENT B2 ;  /* 0x0000000000027941 */ /* 0x000fea0003800200 */
.L_x_78:
[----:B------:R-:W-:-:S05]  /*1830*/  LOP3.LUT R8, RZ, R22, RZ, 0x33, !PT ;  /* 0x00000016ff087212 */ /* 0x000fca00078e33ff */
[----:B------:R-:W-:-:S05]  /*1840*/  IMAD.IADD R8, R5, 0x1, R8 ;  /* 0x0000000105087824 */ /* 0x000fca00078e0208 */
[----:B------:R-:W-:-:S13]  /*1850*/  LOP3.LUT P0, R8, R8, 0x3, RZ, 0xc0, !PT ;  /* 0x0000000308087812 */ /* 0x000fda000780c0ff */
[----:B------:R-:W-:Y:S05]  /*1860*/  @!P0 BRA `(.L_x_73) ;  /* 0x0000000000708947 */ /* 0x000fea0003800000 */
[----:B------:R-:W-:Y:S02]  /*1870*/  ISETP.NE.AND P0, PT, R8, 0x1, PT ;  /* 0x000000010800780c */ /* 0x000fe40003f05270 */
[----:B------:R-:W-:-:S04]  /*1880*/  LOP3.LUT R10, RZ, R22, RZ, 0x33, !PT ;  /* 0x00000016ff0a7212 */ /* 0x000fc800078e33ff */
[----:B------:R-:W-:-:S04]  /*1890*/  IADD3 R10, PT, PT, R5, R10, RZ ;  /* 0x0000000a050a7210 */ /* 0x000fc80007ffe0ff */
[----:B------:R-:W-:-:S03]  /*18a0*/  LOP3.LUT R8, R10, 0x1, RZ, 0xc0, !PT ;  /* 0x000000010a087812 */ /* 0x000fc600078ec0ff */
[----:B------:R-:W0:Y:S01]  /*18b0*/  @P0 LDC R15, c[0x0][0x388] ;  /* 0x0000e200ff0f0b82 */ /* 0x000e220000000800 */
[----:B------:R-:W-:-:S07]  /*18c0*/  ISETP.NE.U32.AND P1, PT, R8, 0x1, PT ;  /* 0x000000010800780c */ /* 0x000fce0003f25070 */
[----:B------:R-:W1:Y:S08]  /*18d0*/  @P0 LDC.64 R10, c[0x0][0x390] ;  /* 0x0000e400ff0a0b82 */ /* 0x000e700000000a00 */
[----:B------:R-:W2:Y:S08]  /*18e0*/  @P0 LDC.64 R26, c[0x0][0x380] ;  /* 0x0000e000ff1a0b82 */ /* 0x000eb00000000a00 */
[----:B------:R-:W3:Y:S01]  /*18f0*/  @!P1 LDC R29, c[0x0][0x388] ;  /* 0x0000e200ff1d9b82 */ /* 0x000ee20000000800 */
[----:B0-----:R-:W-:-:S02]  /*1900*/  @P0 IMAD R15, R23, R15, R14 ;  /* 0x0000000f170f0224 */ /* 0x001fc400078e020e */
[----:B------:R-:W-:-:S05]  /*1910*/  @P0 VIADD R14, R14, 0x2 ;  /* 0x000000020e0e0836 */ /* 0x000fca0000000000 */
[----:B------:R-:W0:Y:S01]  /*1920*/  @!P1 LDC.64 R12, c[0x0][0x390] ;  /* 0x0000e400ff0c9b82 */ /* 0x000e220000000a00 */
[----:B-1----:R-:W-:-:S05]  /*1930*/  @P0 IMAD.WIDE R10, R25, 0x8, R10 ;  /* 0x00000008190a0825 */ /* 0x002fca00078e020a */
[----:B------:R-:W4:Y:S02]  /*1940*/  @P0 LDG.E.64.CONSTANT R16, desc[UR8][R10.64] ;  /* 0x000000080a100981 */ /* 0x000f24000c1e9b00 */
[----:B------:R-:W1:Y:S01]  /*1950*/  @!P1 LDC.64 R8, c[0x0][0x380] ;  /* 0x0000e000ff089b82 */ /* 0x000e620000000a00 */
[----:B--2---:R-:W-:-:S05]  /*1960*/  @P0 IMAD.WIDE R26, R15, 0x8, R26 ;  /* 0x000000080f1a0825 */ /* 0x004fca00078e021a */
[----:B------:R-:W4:Y:S01]  /*1970*/  @P0 LDG.E.64.CONSTANT R20, desc[UR8][R26.64] ;  /* 0x000000081a140981 */ /* 0x000f22000c1e9b00 */
[----:B------:R-:W-:Y:S01]  /*1980*/  @P0 IADD3 R25, PT, PT, R25, 0x2, RZ ;  /* 0x0000000219190810 */ /* 0x000fe20007ffe0ff */
[----:B---3--:R-:W-:Y:S02]  /*1990*/  @!P1 IMAD R29, R23, R29, R14 ;  /* 0x0000001d171d9224 */ /* 0x008fe400078e020e */
[----:B------:R-:W2:Y:S04]  /*19a0*/  @P0 LDG.E.64.CONSTANT R10, desc[UR8][R10.64+0x8] ;  /* 0x000008080a0a0981 */ /* 0x000ea8000c1e9b00 */
[----:B------:R-:W2:Y:S01]  /*19b0*/  @P0 LDG.E.64.CONSTANT R14, desc[UR8][R26.64+0x8] ;  /* 0x000008081a0e0981 */ /* 0x000ea2000c1e9b00 */
[----:B0-----:R-:W-:-:S06]  /*19c0*/  @!P1 IMAD.WIDE R12, R25, 0x8, R12 ;  /* 0x00000008190c9825 */ /* 0x001fcc00078e020c */
[----:B------:R-:W3:Y:S01]  /*19d0*/  @!P1 LDG.E.64.CONSTANT R12, desc[UR8][R12.64] ;  /* 0x000000080c0c9981 */ /* 0x000ee2000c1e9b00 */
[----:B-1----:R-:W-:-:S06]  /*19e0*/  @!P1 IMAD.WIDE R8, R29, 0x8, R8 ;  /* 0x000000081d089825 */ /* 0x002fcc00078e0208 */
[----:B------:R-:W3:Y:S01]  /*19f0*/  @!P1 LDG.E.64.CONSTANT R8, desc[UR8][R8.64] ;  /* 0x0000000808089981 */ /* 0x000ee2000c1e9b00 */
[----:B----4-:R-:W-:-:S08]  /*1a00*/  @P0 DFMA R16, R20, R16, R18 ;  /* 0x000000101410022b */ /* 0x010fd00000000012 */
[----:B--2---:R-:W-:-:S08]  /*1a10*/  @P0 DFMA R18, R14, R10, R16 ;  /* 0x0000000a0e12022b */ /* 0x004fd00000000010 */
[----:B---3--:R-:W-:-:S11]  /*1a20*/  @!P1 DFMA R18, R8, R12, R18 ;  /* 0x0000000c0812922b */ /* 0x008fd60000000012 */
.L_x_73:
[----:B------:R-:W-:Y:S05]  /*1a30*/  BSYNC.RECONVERGENT B0 ;  /* 0x0000000000007941 */ /* 0x000fea0003800200 */
.L_x_72:
        /* <DEDUP_REMOVED lines=8> */
.L_x_71:
[----:B------:R-:W-:Y:S05]  /*1ac0*/  BSYNC.RECONVERGENT B1 ;  /* 0x0000000000017941 */ /* 0x000fea0003800200 */
.L_x_70:
[----:B------:R-:W1:Y:S01]  /*1ad0*/  LDCU UR10, c[0x0][0x3bc] ;  /* 0x00007780ff0a77ac */ /* 0x000e620008000800 */
[----:B------:R-:W-:-:S04]  /*1ae0*/  IADD3 R4, PT, PT, R3, R4, RZ ;  /* 0x0000000403047210 */ /* 0x000fc80007ffe0ff */
[----:B-1----:R-:W-:-:S13]  /*1af0*/  ISETP.GE.AND P0, PT, R4, UR10, PT ;  /* 0x0000000a04007c0c */ /* 0x002fda000bf06270 */
[----:B------:R-:W-:Y:S05]  /*1b00*/  @!P0 BRA `(.L_x_81) ;  /* 0xfffffff000bc8947 */ /* 0x000fea000383ffff */
[----:B------:R-:W-:Y:S05]  /*1b10*/  EXIT ;  /* 0x000000000000794d */ /* 0x000fea0003800000 */
.L_x_82:
        /* <DEDUP_REMOVED lines=14> */
.L_x_169:


//--------------------- .text._cupy_upfirdn2D_float32 --------------------------
	.section	.text._cupy_upfirdn2D_float32,"ax",@progbits
	.align	128
        .global         _cupy_upfirdn2D_float32
        .type           _cupy_upfirdn2D_float32,@function
        .size           _cupy_upfirdn2D_float32,(.L_x_170 - _cupy_upfirdn2D_float32)
        .other          _cupy_upfirdn2D_float32,@"STO_CUDA_ENTRY STV_DEFAULT"
_cupy_upfirdn2D_float32:
.text._cupy_upfirdn2D_float32:
        /* <DEDUP_REMOVED lines=20> */
.L_x_94:
[----:B0-----:R-:W0:Y:S01]  /*0140*/  LDCU UR6, c[0x0][0x3b8] ;  /* 0x00007700ff0677ac */ /* 0x001e220008000800 */
[----:B------:R-:W-:Y:S01]  /*0150*/  BSSY.RECONVERGENT B0, `(.L_x_84) ;  /* 0x00000bf000007945 */ /* 0x000fe20003800200 */
[----:B0-----:R-:W-:-:S13]  /*0160*/  ISETP.GE.AND P0, PT, R0, UR6, PT ;  /* 0x0000000600007c0c */ /* 0x001fda000bf06270 */
[----:B------:R-:W-:Y:S05]  /*0170*/  @P0 BRA `(.L_x_85) ;  /* 0x0000000800f00947 */ /* 0x000fea0003800000 */
[----:B------:R-:W-:-:S07]  /*0180*/  MOV R5, R0 ;  /* 0x0000000000057202 */ /* 0x000fce0000000f00 */
.L_x_93:
[----:B0-----:R-:W0:Y:S01]  /*0190*/  LDC.64 R6, c[0x0][0x398] ;  /* 0x0000e600ff067b82 */ /* 0x001e220000000a00 */
[----:B------:R-:W1:Y:S01]  /*01a0*/  LDCU UR6, c[0x0][0x3a8] ;  /* 0x00007500ff0677ac */ /* 0x000e620008000800 */
[----:B------:R-:W-:Y:S01]  /*01b0*/  BSSY.RECONVERGENT B1, `(.L_x_86) ;  /* 0x00000b0000017945 */ /* 0x000fe20003800200 */
[----:B------:R-:W-:-:S05]  /*01c0*/  MOV R27, RZ ;  /* 0x000000ff001b7202 */ /* 0x000fca0000000f00 */
        /* <DEDUP_REMOVED lines=21> */
[----:B------:R-:W-:Y:S01]  /*0320*/  @!P2 IMAD.IADD R11, R11, 0x1, -R16 ;  /* 0x000000010b0ba824 */ /* 0x000fe200078e0a10 */
[----:B0-----:R-:W-:Y:S01]  /*0330*/  IADD3 R14, PT, PT, R13, 0xffffffe, RZ ;  /* 0x0ffffffe0d0e7810 */ /* 0x001fe20007ffe0ff */
[----:B------:R-:W-:Y:S01]  /*0340*/  @!P2 VIADD R10, R10, 0x1 ;  /* 0x000000010a0aa836 */ /* 0x000fe20000000000 */
[----:B------:R-:W-:Y:S02]  /*0350*/  ISETP.NE.AND P2, PT, R6, RZ, PT ;  /* 0x000000ff0600720c */ /* 0x000fe40003f45270 */
[----:B------:R-:W-:Y:S02]  /*0360*/  ISETP.GE.U32.AND P0, PT, R11, R16, PT ;  /* 0x000000100b00720c */ /* 0x000fe40003f06070 */
[----:B------:R-:W0:Y:S11]  /*0370*/  F2I.FTZ.U32.TRUNC.NTZ R11, R14 ;  /* 0x0000000e000b7305 */ /* 0x000e36000021f000 */
[----:B------:R-:W-:-:S05]  /*0380*/  @P0 IADD3 R10, PT, PT, R10, 0x1, RZ ;  /* 0x000000010a0a0810 */ /* 0x000fca0007ffe0ff */
[----:B------:R-:W-:Y:S01]  /*0390*/  IMAD.MOV.U32 R12, RZ, RZ, R10 ;  /* 0x000000ffff0c7224 */ /* 0x000fe200078e000a */
[----:B0-----:R-:W-:-:S03]  /*03a0*/  IADD3 R10, PT, PT, RZ, -R11, RZ ;  /* 0x8000000bff0a7210 */ /* 0x001fc60007ffe0ff */
[----:B------:R-:W-:Y:S01]  /*03b0*/  @!P1 IMAD.MOV R12, RZ, RZ, -R12 ;  /* 0x000000ffff0c9224 */ /* 0x000fe200078e0a0c */
[----:B------:R-:W-:Y:S01]  /*03c0*/  @!P2 LOP3.LUT R12, RZ, R6, RZ, 0x33, !PT ;  /* 0x00000006ff0ca212 */ /* 0x000fe200078e33ff */
[----:B------:R-:W-:Y:S02]  /*03d0*/  IMAD R13, R10, R9, RZ ;  /* 0x000000090a0d7224 */ /* 0x000fe400078e02ff */
[----:B------:R-:W-:Y:S01]  /*03e0*/  HFMA2 R10, -RZ, RZ, 0, 0 ;  /* 0x00000000ff0a7431 */ /* 0x000fe200000001ff */
[----:B------:R-:W-:Y:S02]  /*03f0*/  IABS R14, R12 ;  /* 0x0000000c000e7213 */ /* 0x000fe40000000000 */
[----:B------:R-:W-:Y:S01]  /*0400*/  ISETP.GE.AND P2, PT, R12, RZ, PT ;  /* 0x000000ff0c00720c */ /* 0x000fe20003f46270 */
[----:B------:R-:W-:-:S04]  /*0410*/  IMAD.MOV R12, RZ, RZ, -R12 ;  /* 0x000000ffff0c7224 */ /* 0x000fc800078e0a0c */
[----:B------:R-:W-:Y:S02]  /*0420*/  IMAD R7, R6, R12, R7 ;  /* 0x0000000c06077224 */ /* 0x000fe400078e0207 */
[----:B------:R-:W-:Y:S02]  /*0430*/  IMAD.HI.U32 R10, R11, R13, R10 ;  /* 0x0000000d0b0a7227 */ /* 0x000fe400078e000a */
[----:B------:R-:W0:Y:S02]  /*0440*/  LDC R13, c[0x0][0x3a4] ;  /* 0x0000e900ff0d7b82 */ /* 0x000e240000000800 */
[----:B------:R-:W-:-:S04]  /*0450*/  IMAD.MOV.U32 R11, RZ, RZ, R14 ;  /* 0x000000ffff0b7224 */ /* 0x000fc800078e000e */
[----:B------:R-:W-:-:S05]  /*0460*/  IMAD.HI.U32 R10, R10, R11, RZ ;  /* 0x0000000b0a0a7227 */ /* 0x000fca00078e00ff */
[----:B------:R-:W-:-:S05]  /*0470*/  IADD3 R10, PT, PT, -R10, RZ, RZ ;  /* 0x000000ff0a0a7210 */ /* 0x000fca0007ffe1ff */
[----:B------:R-:W-:-:S05]  /*0480*/  IMAD R10, R9, R10, R11 ;  /* 0x0000000a090a7224 */ /* 0x000fca00078e020b */
[----:B------:R-:W-:-:S13]  /*0490*/  ISETP.GT.U32.AND P0, PT, R9, R10, PT ;  /* 0x0000000a0900720c */ /* 0x000fda0003f04070 */
[----:B------:R-:W-:Y:S01]  /*04a0*/  @!P0 IMAD.IADD R10, R10, 0x1, -R9 ;  /* 0x000000010a0a8824 */ /* 0x000fe200078e0a09 */
[----:B------:R-:W-:-:S04]  /*04b0*/  ISETP.NE.AND P0, PT, R8, RZ, PT ;  /* 0x000000ff0800720c */ /* 0x000fc80003f05270 */
[----:B------:R-:W-:-:S13]  /*04c0*/  ISETP.GT.U32.AND P1, PT, R9, R10, PT ;  /* 0x0000000a0900720c */ /* 0x000fda0003f24070 */
[----:B------:R-:W-:-:S05]  /*04d0*/  @!P1 IADD3 R10, PT, PT, R10, -R9, RZ ;  /* 0x800000090a0a9210 */ /* 0x000fca0007ffe0ff */
[----:B------:R-:W-:Y:S01]  /*04e0*/  @!P2 IMAD.MOV R10, RZ, RZ, -R10 ;  /* 0x000000ffff0aa224 */ /* 0x000fe200078e0a0a */
[----:B------:R-:W-:-:S04]  /*04f0*/  @!P0 LOP3.LUT R10, RZ, R8, RZ, 0x33, !PT ;  /* 0x00000008ff0a8212 */ /* 0x000fc800078e33ff */
[C---:B0-----:R-:W-:Y:S02]  /*0500*/  ISETP.GE.AND P1, PT, R10.reuse, R13, PT ;  /* 0x0000000d0a00720c */ /* 0x041fe40003f26270 */
[----:B-1----:R-:W-:-:S04]  /*0510*/  IADD3 R9, PT, PT, R10, -UR6, RZ ;  /* 0x800000060a097c10 */ /* 0x002fc8000fffe0ff */
[C---:B------:R-:W-:Y:S01]  /*0520*/  ISETP.GE.AND P0, PT, R9.reuse, -0x1, PT ;  /* 0xffffffff0900780c */ /* 0x040fe20003f06270 */
[----:B------:R-:W-:-:S05]  /*0530*/  VIADD R8, R9, 0x1 ;  /* 0x0000000109087836 */ /* 0x000fca0000000000 */
[----:B------:R-:W-:Y:S02]  /*0540*/  SEL R11, R8, RZ, P0 ;  /* 0x000000ff080b7207 */ /* 0x000fe40000000000 */
[----:B------:R-:W-:Y:S02]  /*0550*/  @!P1 IADD3 R13, PT, PT, R10, 0x1, RZ ;  /* 0x000000010a0d9810 */ /* 0x000fe40007ffe0ff */
[----:B------:R-:W-:Y:S02]  /*0560*/  SEL R8, R8, RZ, !P0 ;  /* 0x000000ff08087207 */ /* 0x000fe40004000000 */
[----:B------:R-:W-:-:S03]  /*0570*/  ISETP.GE.AND P1, PT, R11, R13, PT ;  /* 0x0000000d0b00720c */ /* 0x000fc60003f26270 */
[----:B------:R-:W-:-:S10]  /*0580*/  IMAD R10, R7, UR6, -R8 ;  /* 0x00000006070a7c24 */ /* 0x000fd4000f8e0a08 */
[----:B------:R-:W-:Y:S05]  /*0590*/  @P1 BRA `(.L_x_87) ;  /* 0x0000000400c41947 */ /* 0x000fea0003800000 */
[----:B------:R-:W-:Y:S01]  /*05a0*/  VIMNMX R6, PT, PT, R9, -0x1, !PT ;  /* 0xffffffff09067848 */ /* 0x000fe20007fe0100 */
[----:B------:R-:W-:Y:S01]  /*05b0*/  BSSY.RECONVERGENT B2, `(.L_x_88) ;  /* 0x0000035000027945 */ /* 0x000fe20003800200 */
[----:B------:R-:W-:Y:S02]  /*05c0*/  MOV R27, RZ ;  /* 0x000000ff001b7202 */ /* 0x000fe40000000f00 */
[----:B------:R-:W-:Y:S02]  /*05d0*/  LOP3.LUT R7, RZ, R6, RZ, 0x33, !PT ;  /* 0x00000006ff077212 */ /* 0x000fe400078e33ff */
[----:B------:R-:W-:-:S03]  /*05e0*/  IADD3 R6, PT, PT, R13, -0x2, -R6 ;  /* 0xfffffffe0d067810 */ /* 0x000fc60007ffe806 */
[----:B------:R-:W-:Y:S01]  /*05f0*/  IMAD.IADD R8, R13, 0x1, R7 ;  /* 0x000000010d087824 */ /* 0x000fe200078e0207 */
[----:B------:R-:W-:-:S04]  /*0600*/  ISETP.GE.U32.AND P0, PT, R6, 0x7, PT ;  /* 0x000000070600780c */ /* 0x000fc80003f06070 */
[----:B------:R-:W-:-:S04]  /*0610*/  LOP3.LUT R9, R8, 0x7, RZ, 0xc0, !PT ;  /* 0x0000000708097812 */ /* 0x000fc800078ec0ff */
[----:B------:R-:W-:-:S05]  /*0620*/  ISETP.NE.AND P1, PT, R9, RZ, PT ;  /* 0x000000ff0900720c */ /* 0x000fca0003f25270 */
[----:B------:R-:W-:Y:S08]  /*0630*/  @!P0 BRA `(.L_x_89) ;  /* 0x0000000000b08947 */ /* 0x000ff00003800000 */
[----:B------:R-:W-:Y:S01]  /*0640*/  HFMA2 R27, -RZ, RZ, 0, 0 ;  /* 0x00000000ff1b7431 */ /* 0x000fe200000001ff */
[----:B------:R-:W-:-:S07]  /*0650*/  LOP3.LUT R6, R8, 0xfffffff8, RZ, 0xc0, !PT ;  /* 0xfffffff808067812 */ /* 0x000fce00078ec0ff */
.L_x_90:
[----:B------:R-:W0:Y:S08]  /*0660*/  LDC R25, c[0x0][0x388] ;  /* 0x0000e200ff197b82 */ /* 0x000e300000000800 */
[----:B------:R-:W1:Y:S08]  /*0670*/  LDC.64 R18, c[0x0][0x380] ;  /* 0x0000e000ff127b82 */ /* 0x000e700000000a00 */
[----:B------:R-:W2:Y:S01]  /*0680*/  LDC.64 R12, c[0x0][0x390] ;  /* 0x0000e400ff0c7b82 */ /* 0x000ea20000000a00 */
[----:B0-----:R-:W-:-:S04]  /*0690*/  IMAD R15, R11, R25, R4 ;  /* 0x000000190b0f7224 */ /* 0x001fc800078e0204 */
[----:B-1----:R-:W-:-:S05]  /*06a0*/  IMAD.WIDE R18, R15, 0x4, R18 ;  /* 0x000000040f127825 */ /* 0x002fca00078e0212 */
[----:B------:R0:W3:Y:S01]  /*06b0*/  LDG.E.CONSTANT R28, desc[UR4][R18.64] ;  /* 0x00000004121c7981 */ /* 0x0000e2000c1e9900 */
[----:B--2---:R-:W-:-:S04]  /*06c0*/  IMAD.WIDE R12, R10, 0x4, R12 ;  /* 0x000000040a0c7825 */ /* 0x004fc800078e020c */
[C---:B------:R-:W-:Y:S01]  /*06d0*/  IMAD.WIDE R22, R25.reuse, 0x4, R18 ;  /* 0x0000000419167825 */ /* 0x040fe200078e0212 */
[----:B------:R-:W3:Y:S04]  /*06e0*/  LDG.E.CONSTANT R24, desc[UR4][R12.64] ;  /* 0x000000040c187981 */ /* 0x000ee8000c1e9900 */
[----:B------:R-:W2:Y:S04]  /*06f0*/  LDG.E.CONSTANT R26, desc[UR4][R12.64+0x4] ;  /* 0x000004040c1a7981 */ /* 0x000ea8000c1e9900 */
[----:B------:R1:W2:Y:S01]  /*0700*/  LDG.E.CONSTANT R29, desc[UR4][R22.64] ;  /* 0x00000004161d7981 */ /* 0x0002a2000c1e9900 */
[----:B------:R-:W-:-:S04]  /*0710*/  IMAD.WIDE R20, R25, 0x4, R22 ;  /* 0x0000000419147825 */ /* 0x000fc800078e0216 */
[C---:B------:R-:W-:Y:S02]  /*0720*/  IMAD.WIDE R16, R25.reuse, 0x4, R20 ;  /* 0x0000000419107825 */ /* 0x040fe400078e0214 */
[----:B------:R-:W4:Y:S02]  /*0730*/  LDG.E.CONSTANT R20, desc[UR4][R20.64] ;  /* 0x0000000414147981 */ /* 0x000f24000c1e9900 */
[C---:B------:R-:W-:Y:S02]  /*0740*/  IMAD.WIDE R14, R25.reuse, 0x4, R16 ;  /* 0x00000004190e7825 */ /* 0x040fe400078e0210 */
[----:B------:R4:W5:Y:S04]  /*0750*/  LDG.E.CONSTANT R16, desc[UR4][R16.64] ;  /* 0x0000000410107981 */ /* 0x000968000c1e9900 */
[----:B------:R-:W5:Y:S04]  /*0760*/  LDG.E.CONSTANT R21, desc[UR4][R12.64+0x18] ;  /* 0x000018040c157981 */ /* 0x000f68000c1e9900 */
[----:B------:R-:W4:Y:S01]  /*0770*/  LDG.E.CONSTANT R17, desc[UR4][R12.64+0x8] ;  /* 0x000008040c117981 */ /* 0x000f22000c1e9900 */
[----:B0-----:R-:W-:-:S03]  /*0780*/  IMAD.WIDE R18, R25, 0x4, R14 ;  /* 0x0000000419127825 */ /* 0x001fc600078e020e */
[----:B------:R-:W5:Y:S01]  /*0790*/  LDG.E.CONSTANT R14, desc[UR4][R14.64] ;  /* 0x000000040e0e7981 */ /* 0x000f62000c1e9900 */
[----:B-1----:R-:W-:-:S03]  /*07a0*/  IMAD.WIDE R22, R25, 0x4, R18 ;  /* 0x0000000419167825 */ /* 0x002fc600078e0212 */
[----:B------:R-:W5:Y:S04]  /*07b0*/  LDG.E.CONSTANT R19, desc[UR4][R18.64] ;  /* 0x0000000412137981 */ /* 0x000f68000c1e9900 */
[----:B------:R-:W5:Y:S01]  /*07c0*/  LDG.E.CONSTANT R15, desc[UR4][R12.64+0x1c] ;  /* 0x00001c040c0f7981 */ /* 0x000f62000c1e9900 */
[----:B---3--:R-:W-:-:S03]  /*07d0*/  FFMA R24, R28, R24, R27 ;  /* 0x000000181c187223 */ /* 0x008fc6000000001b */
[----:B------:R-:W5:Y:S04]  /*07e0*/  LDG.E.CONSTANT R27, desc[UR4][R12.64+0xc] ;  /* 0x00000c040c1b7981 */ /* 0x000f68000c1e9900 */
[----:B------:R-:W3:Y:S01]  /*07f0*/  LDG.E.CONSTANT R28, desc[UR4][R12.64+0x14] ;  /* 0x000014040c1c7981 */ /* 0x000ee2000c1e9900 */
[----:B--2---:R-:W-:-:S03]  /*0800*/  FFMA R29, R29, R26, R24 ;  /* 0x0000001a1d1d7223 */ /* 0x004fc60000000018 */
[----:B------:R-:W2:Y:S01]  /*0810*/  LDG.E.CONSTANT R26, desc[UR4][R12.64+0x10] ;  /* 0x000010040c1a7981 */ /* 0x000ea2000c1e9900 */
[----:B------:R-:W-:-:S03]  /*0820*/  IMAD.WIDE R24, R25, 0x4, R22 ;  /* 0x0000000419187825 */ /* 0x000fc600078e0216 */
[----:B------:R-:W3:Y:S04]  /*0830*/  LDG.E.CONSTANT R22, desc[UR4][R22.64] ;  /* 0x0000000416167981 */ /* 0x000ee8000c1e9900 */
[----:B------:R-:W3:Y:S01]  /*0840*/  LDG.E.CONSTANT R24, desc[UR4][R24.64] ;  /* 0x0000000418187981 */ /* 0x000ee2000c1e9900 */
[----:B------:R-:W-:Y:S02]  /*0850*/  VIADD R11, R11, 0x8 ;  /* 0x000000080b0b7836 */ /* 0x000fe40000000000 */
[----:B----4-:R-:W-:Y:S01]  /*0860*/  FFMA R17, R20, R17, R29 ;  /* 0x0000001114117223 */ /* 0x010fe2000000001d */
[----:B------:R-:W-:-:S03]  /*0870*/  IADD3 R10, PT, PT, R10, 0x8, RZ ;  /* 0x000000080a0a7810 */ /* 0x000fc60007ffe0ff */
[----:B-----5:R-:W-:-:S04]  /*0880*/  FFMA R17, R16, R27, R17 ;  /* 0x0000001b10117223 */ /* 0x020fc80000000011 */
[----:B--2---:R-:W-:Y:S01]  /*0890*/  FFMA R14, R14, R26, R17 ;  /* 0x0000001a0e0e7223 */ /* 0x004fe20000000011 */
[----:B------:R-:W-:-:S04]  /*08a0*/  IADD3 R17, PT, PT, R7, R11, RZ ;  /* 0x0000000b07117210 */ /* 0x000fc80007ffe0ff */
[----:B------:R-:W-:Y:S01]  /*08b0*/  ISETP.NE.AND P0, PT, R17, R6, PT ;  /* 0x000000061100720c */ /* 0x000fe20003f05270 */
[----:B---3--:R-:W-:-:S04]  /*08c0*/  FFMA R19, R19, R28, R14 ;  /* 0x0000001c13137223 */ /* 0x008fc8000000000e */
[----:B------:R-:W-:-:S04]  /*08d0*/  FFMA R19, R22, R21, R19 ;  /* 0x0000001516137223 */ /* 0x000fc80000000013 */
[----:B------:R-:W-:-:S04]  /*08e0*/  FFMA R27, R24, R15, R19 ;  /* 0x0000000f181b7223 */ /* 0x000fc80000000013 */
[----:B------:R-:W-:Y:S05]  /*08f0*/  @P0 BRA `(.L_x_90) ;  /* 0xfffffffc00580947 */ /* 0x000fea000383ffff */
.L_x_89:
[----:B------:R-:W-:Y:S05]  /*0900*/  BSYNC.RECONVERGENT B2 ;  /* 0x0000000000027941 */ /* 0x000fea0003800200 */
.L_x_88:
        /* <DEDUP_REMOVED lines=9> */
[----:B0-----:R-:W-:-:S04]  /*09a0*/  IMAD R9, R11, R19, R4 ;  /* 0x000000130b097224 */ /* 0x001fc800078e0204 */
[----:B-1----:R-:W-:-:S04]  /*09b0*/  IMAD.WIDE R16, R9, 0x4, R16 ;  /* 0x0000000409107825 */ /* 0x002fc800078e0210 */
[----:B------:R-:W-:Y:S02]  /*09c0*/  IMAD.WIDE R12, R19, 0x4, R16 ;  /* 0x00000004130c7825 */ /* 0x000fe400078e0210 */
[----:B------:R-:W3:Y:S02]  /*09d0*/  LDG.E.CONSTANT R16, desc[UR4][R16.64] ;  /* 0x0000000410107981 */ /* 0x000ee4000c1e9900 */
[----:B--2---:R-:W-:-:S04]  /*09e0*/  IMAD.WIDE R6, R10, 0x4, R6 ;  /* 0x000000040a067825 */ /* 0x004fc800078e0206 */
[C---:B------:R-:W-:Y:S01]  /*09f0*/  IMAD.WIDE R14, R19.reuse, 0x4, R12 ;  /* 0x00000004130e7825 */ /* 0x040fe200078e020c */
[----:B------:R-:W3:Y:S04]  /*0a00*/  LDG.E.CONSTANT R9, desc[UR4][R6.64] ;  /* 0x0000000406097981 */ /* 0x000ee8000c1e9900 */
[----:B------:R-:W2:Y:S01]  /*0a10*/  LDG.E.CONSTANT R12, desc[UR4][R12.64] ;  /* 0x000000040c0c7981 */ /* 0x000ea2000c1e9900 */
[----:B------:R-:W-:-:S03]  /*0a20*/  IMAD.WIDE R18, R19, 0x4, R14 ;  /* 0x0000000413127825 */ /* 0x000fc600078e020e */
[----:B------:R-:W2:Y:S04]  /*0a30*/  LDG.E.CONSTANT R21, desc[UR4][R6.64+0x4] ;  /* 0x0000040406157981 */ /* 0x000ea8000c1e9900 */
[----:B------:R-:W4:Y:S04]  /*0a40*/  LDG.E.CONSTANT R14, desc[UR4][R14.64] ;  /* 0x000000040e0e7981 */ /* 0x000f28000c1e9900 */
[----:B------:R-:W4:Y:S04]  /*0a50*/  LDG.E.CONSTANT R22, desc[UR4][R6.64+0x8] ;  /* 0x0000080406167981 */ /* 0x000f28000c1e9900 */
[----:B------:R-:W5:Y:S04]  /*0a60*/  LDG.E.CONSTANT R18, desc[UR4][R18.64] ;  /* 0x0000000412127981 */ /* 0x000f68000c1e9900 */
[----:B------:R-:W5:Y:S01]  /*0a70*/  LDG.E.CONSTANT R23, desc[UR4][R6.64+0xc] ;  /* 0x00000c0406177981 */ /* 0x000f62000c1e9900 */
[----:B------:R-:W-:Y:S01]  /*0a80*/  VIADD R11, R11, 0x4 ;  /* 0x000000040b0b7836 */ /* 0x000fe20000000000 */
[----:B------:R-:W-:Y:S01]  /*0a90*/  IADD3 R10, PT, PT, R10, 0x4, RZ ;  /* 0x000000040a0a7810 */ /* 0x000fe20007ffe0ff */
[----:B---3--:R-:W-:-:S04]  /*0aa0*/  FFMA R9, R16, R9, R27 ;  /* 0x0000000910097223 */ /* 0x008fc8000000001b */
[----:B--2---:R-:W-:-:S04]  /*0ab0*/  FFMA R9, R12, R21, R9 ;  /* 0x000000150c097223 */ /* 0x004fc80000000009 */
[----:B----4-:R-:W-:-:S04]  /*0ac0*/  FFMA R9, R14, R22, R9 ;  /* 0x000000160e097223 */ /* 0x010fc80000000009 */
[----:B-----5:R-:W-:-:S07]  /*0ad0*/  FFMA R27, R18, R23, R9 ;  /* 0x00000017121b7223 */ /* 0x020fce0000000009 */
.L_x_92:
[----:B------:R-:W-:Y:S05]  /*0ae0*/  BSYNC.RECONVERGENT B2 ;  /* 0x0000000000027941 */ /* 0x000fea0003800200 */
.L_x_91:
        /* <DEDUP_REMOVED lines=8> */
[C---:B0-----:R-:W-:Y:S01]  /*0b70*/  @P0 IMAD R19, R11.reuse, R17, R4 ;  /* 0x000000110b130224 */ /* 0x041fe200078e0204 */
[----:B------:R-:W-:-:S06]  /*0b80*/  @P0 IADD3 R11, PT, PT, R11, 0x2, RZ ;  /* 0x000000020b0b0810 */ /* 0x000fcc0007ffe0ff */
[----:B------:R-:W0:Y:S01]  /*0b90*/  @!P1 LDC.64 R8, c[0x0][0x380] ;  /* 0x0000e000ff089b82 */ /* 0x000e220000000a00 */
[----:B-1----:R-:W-:-:S04]  /*0ba0*/  @P0 IMAD.WIDE R14, R19, 0x4, R14 ;  /* 0x00000004130e0825 */ /* 0x002fc800078e020e */
[----:B------:R-:W-:-:S03]  /*0bb0*/  @P0 IMAD.WIDE R16, R17, 0x4, R14 ;  /* 0x0000000411100825 */ /* 0x000fc600078e020e */
[----:B------:R-:W1:Y:S01]  /*0bc0*/  @!P1 LDC.64 R6, c[0x0][0x390] ;  /* 0x0000e400ff069b82 */ /* 0x000e620000000a00 */
[----:B------:R-:W4:Y:S01]  /*0bd0*/  @P0 LDG.E.CONSTANT R14, desc[UR4][R14.64] ;  /* 0x000000040e0e0981 */ /* 0x000f22000c1e9900 */
[----:B--2---:R-:W-:-:S03]  /*0be0*/  @P0 IMAD.WIDE R12, R10, 0x4, R12 ;  /* 0x000000040a0c0825 */ /* 0x004fc600078e020c */
[----:B------:R-:W2:Y:S01]  /*0bf0*/  @P0 LDG.E.CONSTANT R17, desc[UR4][R16.64] ;  /* 0x0000000410110981 */ /* 0x000ea2000c1e9900 */
[----:B------:R-:W-:Y:S02]  /*0c00*/  @P0 VIADD R10, R10, 0x2 ;  /* 0x000000020a0a0836 */ /* 0x000fe40000000000 */
[----:B---3--:R-:W-:Y:S02]  /*0c10*/  @!P1 IMAD R11, R11, R18, R4 ;  /* 0x000000120b0b9224 */ /* 0x008fe400078e0204 */
[----:B------:R-:W4:Y:S02]  /*0c20*/  @P0 LDG.E.CONSTANT R18, desc[UR4][R12.64] ;  /* 0x000000040c120981 */ /* 0x000f24000c1e9900 */
[----:B0-----:R-:W-:-:S06]  /*0c30*/  @!P1 IMAD.WIDE R8, R11, 0x4, R8 ;  /* 0x000000040b089825 */ /* 0x001fcc00078e0208 */
[----:B------:R-:W3:Y:S01]  /*0c40*/  @!P1 LDG.E.CONSTANT R8, desc[UR4][R8.64] ;  /* 0x0000000408089981 */ /* 0x000ee2000c1e9900 */
[----:B-1----:R-:W-:-:S03]  /*0c50*/  @!P1 IMAD.WIDE R6, R10, 0x4, R6 ;  /* 0x000000040a069825 */ /* 0x002fc600078e0206 */
[----:B------:R-:W2:Y:S04]  /*0c60*/  @P0 LDG.E.CONSTANT R10, desc[UR4][R12.64+0x4] ;  /* 0x000004040c0a0981 */ /* 0x000ea8000c1e9900 */
[----:B------:R-:W3:Y:S01]  /*0c70*/  @!P1 LDG.E.CONSTANT R6, desc[UR4][R6.64] ;  /* 0x0000000406069981 */ /* 0x000ee2000c1e9900 */
[----:B----4-:R-:W-:-:S04]  /*0c80*/  @P0 FFMA R18, R14, R18, R27 ;  /* 0x000000120e120223 */ /* 0x010fc8000000001b */
[----:B--2---:R-:W-:-:S04]  /*0c90*/  @P0 FFMA R27, R17, R10, R18 ;  /* 0x0000000a111b0223 */ /* 0x004fc80000000012 */
[----:B---3--:R-:W-:-:S07]  /*0ca0*/  @!P1 FFMA R27, R8, R6, R27 ;  /* 0x00000006081b9223 */ /* 0x008fce000000001b */
.L_x_87:
[----:B------:R-:W-:Y:S05]  /*0cb0*/  BSYNC.RECONVERGENT B1 ;  /* 0x0000000000017941 */ /* 0x000fea0003800200 */
.L_x_86:
[----:B------:R-:W0:Y:S01]  /*0cc0*/  LDC.64 R6, c[0x0][0x3b0] ;  /* 0x0000ec00ff067b82 */ /* 0x000e220000000a00 */
[----:B------:R-:W1:Y:S02]  /*0cd0*/  LDCU.64 UR6, c[0x0][0x3b8] ;  /* 0x00007700ff0677ac */ /* 0x000e640008000a00 */
[----:B-1----:R-:W-:Y:S01]  /*0ce0*/  IMAD R9, R5, UR7, R4 ;  /* 0x0000000705097c24 */ /* 0x002fe2000f8e0204 */
[----:B------:R-:W-:-:S03]  /*0cf0*/  IADD3 R5, PT, PT, R2, R5, RZ ;  /* 0x0000000502057210 */ /* 0x000fc60007ffe0ff */
[----:B0-----:R-:W-:Y:S01]  /*0d00*/  IMAD.WIDE R6, R9, 0x4, R6 ;  /* 0x0000000409067825 */ /* 0x001fe200078e0206 */
[----:B------:R-:W-:-:S04]  /*0d10*/  ISETP.GE.AND P0, PT, R5, UR6, PT ;  /* 0x0000000605007c0c */ /* 0x000fc8000bf06270 */
[----:B------:R0:W-:Y:S09]  /*0d20*/  STG.E desc[UR4][R6.64], R27 ;  /* 0x0000001b06007986 */ /* 0x0001f2000c101904 */
[----:B------:R-:W-:Y:S05]  /*0d30*/  @!P0 BRA `(.L_x_93) ;  /* 0xfffffff400148947 */ /* 0x000fea000383ffff */
.L_x_85:
[----:B------:R-:W-:Y:S05]  /*0d40*/  BSYNC.RECONVERGENT B0 ;  /* 0x0000000000007941 */ /* 0x000fea0003800200 */
.L_x_84:
[----:B------:R-:W1:Y:S01]  /*0d50*/  LDCU UR6, c[0x0][0x3bc] ;  /* 0x00007780ff0677ac */ /* 0x000e620008000800 */
[----:B------:R-:W-:-:S04]  /*0d60*/  IADD3 R4, PT, PT, R3, R4, RZ ;  /* 0x0000000403047210 */ /* 0x000fc80007ffe0ff */
[----:B-1----:R-:W-:-:S13]  /*0d70*/  ISETP.GE.AND P0, PT, R4, UR6, PT ;  /* 0x0000000604007c0c */ /* 0x002fda000bf06270 */
[----:B------:R-:W-:Y:S05]  /*0d80*/  @!P0 BRA `(.L_x_94) ;  /* 0xfffffff000ec8947 */ /* 0x000fea000383ffff */
[----:B------:R-:W-:Y:S05]  /*0d90*/  EXIT ;  /* 0x000000000000794d */ /* 0x000fea0003800000 */
.L_x_83:
[----:B0-----:R-:W0:Y:S01]  /*0da0*/  LDCU UR6, c[0x0][0x3b8] ;  /* 0x00007700ff0677ac */ /* 0x001e220008000800 */
[----:B------:R-:W-:Y:S01]  /*0db0*/  BSSY.RECONVERGENT B1, `(.L_x_95) ;  /* 0x00000c4000017945 */ /* 0x000fe20003800200 */
[----:B0-----:R-:W-:-:S13]  /*0dc0*/  ISETP.GE.AND P0, PT, R0, UR6, PT ;  /* 0x0000000600007c0c */ /* 0x001fda000bf06270 */
[----:B------:R-:W-:Y:S05]  /*0dd0*/  @P0 BRA `(.L_x_96) ;  /* 0x0000000c00040947 */ /* 0x000fea0003800000 */
[----:B------:R-:W0:Y:S01]  /*0de0*/  LDC.64 R6, c[0x0][0x398] ;  /* 0x0000e600ff067b82 */ /* 0x000e220000000a00 */
[----:B------:R-:W1:Y:S07]  /*0df0*/  LDCU UR6, c[0x0][0x3a8] ;  /* 0x00007500ff0677ac */ /* 0x000e6e0008000800 */
        /* <DEDUP_REMOVED lines=10> */
[----:B------:R-:W-:Y:S01]  /*0ea0*/  IMAD R15, R10, R13, RZ ;  /* 0x0000000d0a0f7224 */ /* 0x000fe200078e02ff */
[----:B------:R-:W-:-:S05]  /*0eb0*/  MOV R10, RZ ;  /* 0x000000ff000a7202 */ /* 0x000fca0000000f00 */
        /* <DEDUP_REMOVED lines=8> */
[-C--:B------:R-:W-:Y:S01]  /*0f40*/  @!P2 IADD3 R10, PT, PT, R10, -R13.reuse, RZ ;  /* 0x8000000d0a0aa210 */ /* 0x080fe20007ffe0ff */
[----:B0-----:R-:W-:Y:S01]  /*0f50*/  VIADD R11, R12, 0xffffffe ;  /* 0x0ffffffe0c0b7836 */ /* 0x001fe20000000000 */
[----:B------:R-:W-:Y:S02]  /*0f60*/  @!P2 IADD3 R5, PT, PT, R5, 0x1, RZ ;  /* 0x000000010505a810 */ /* 0x000fe40007ffe0ff */
[----:B------:R-:W-:Y:S02]  /*0f70*/  ISETP.GE.U32.AND P1, PT, R10, R13, PT ;  /* 0x0000000d0a00720c */ /* 0x000fe40003f26070 */
[----:B------:R-:W-:Y:S01]  /*0f80*/  LOP3.LUT R10, R7, R6, RZ, 0x3c, !PT ;  /* 0x00000006070a7212 */ /* 0x000fe200078e3cff */
[----:B------:R-:W0:Y:S01]  /*0f90*/  F2I.FTZ.U32.TRUNC.NTZ R11, R11 ;  /* 0x0000000b000b7305 */ /* 0x000e22000021f000 */
[----:B------:R-:W-:Y:S02]  /*0fa0*/  ISETP.NE.AND P2, PT, R6, RZ, PT ;  /* 0x000000ff0600720c */ /* 0x000fe40003f45270 */
[----:B------:R-:W-:-:S07]  /*0fb0*/  ISETP.GE.AND P0, PT, R10, RZ, PT ;  /* 0x000000ff0a00720c */ /* 0x000fce0003f06270 */
[----:B------:R-:W-:-:S05]  /*0fc0*/  @P1 IADD3 R5, PT, PT, R5, 0x1, RZ ;  /* 0x0000000105051810 */ /* 0x000fca0007ffe0ff */
[----:B------:R-:W-:Y:S01]  /*0fd0*/  IMAD.MOV.U32 R12, RZ, RZ, R5 ;  /* 0x000000ffff0c7224 */ /* 0x000fe200078e0005 */
[----:B0-----:R-:W-:-:S04]  /*0fe0*/  IADD3 R10, PT, PT, RZ, -R11, RZ ;  /* 0x8000000bff0a7210 */ /* 0x001fc80007ffe0ff */
[----:B------:R-:W-:Y:S01]  /*0ff0*/  @!P0 IADD3 R12, PT, PT, -R12, RZ, RZ ;  /* 0x000000ff0c0c8210 */ /* 0x000fe20007ffe1ff */
[----:B------:R-:W-:Y:S01]  /*1000*/  IMAD R5, R10, R9, RZ ;  /* 0x000000090a057224 */ /* 0x000fe200078e02ff */
[----:B------:R-:W-:Y:S01]  /*1010*/  @!P2 LOP3.LUT R12, RZ, R6, RZ, 0x33, !PT ;  /* 0x00000006ff0ca212 */ /* 0x000fe200078e33ff */
[----:B------:R-:W-:Y:S01]  /*1020*/  IMAD.MOV.U32 R10, RZ, RZ, RZ ;  /* 0x000000ffff0a7224 */ /* 0x000fe200078e00ff */
[----:B------:R-:W-:Y:S02]  /*1030*/  ISETP.NE.AND P2, PT, R8, RZ, PT ;  /* 0x000000ff0800720c */ /* 0x000fe40003f45270 */
[----:B------:R-:W-:Y:S01]  /*1040*/  IABS R13, R12 ;  /* 0x0000000c000d7213 */ /* 0x000fe20000000000 */
[----:B------:R-:W-:Y:S01]  /*1050*/  IMAD.HI.U32 R5, R11, R5, R10 ;  /* 0x000000050b057227 */ /* 0x000fe200078e000a */
[----:B------:R-:W-:Y:S02]  /*1060*/  ISETP.GE.AND P1, PT, R12, RZ, PT ;  /* 0x000000ff0c00720c */ /* 0x000fe40003f26270 */
[----:B------:R-:W-:-:S02]  /*1070*/  MOV R10, R13 ;  /* 0x0000000d000a7202 */ /* 0x000fc40000000f00 */
[----:B------:R-:W-:-:S03]  /*1080*/  IADD3 R12, PT, PT, -R12, RZ, RZ ;  /* 0x000000ff0c0c7210 */ /* 0x000fc60007ffe1ff */
[----:B------:R-:W-:-:S04]  /*1090*/  IMAD.HI.U32 R5, R5, R10, RZ ;  /* 0x0000000a05057227 */ /* 0x000fc800078e00ff */
[----:B------:R-:W-:Y:S01]  /*10a0*/  IMAD R12, R6, R12, R7 ;  /* 0x0000000c060c7224 */ /* 0x000fe200078e0207 */
[----:B------:R-:W-:-:S05]  /*10b0*/  IADD3 R5, PT, PT, -R5, RZ, RZ ;  /* 0x000000ff05057210 */ /* 0x000fca0007ffe1ff */
[C---:B------:R-:W-:Y:S02]  /*10c0*/  IMAD R10, R9.reuse, R5, R10 ;  /* 0x00000005090a7224 */ /* 0x040fe400078e020a */
[----:B------:R-:W0:Y:S03]  /*10d0*/  LDC R5, c[0x0][0x3a4] ;  /* 0x0000e900ff057b82 */ /* 0x000e260000000800 */
[----:B------:R-:W-:-:S13]  /*10e0*/  ISETP.GT.U32.AND P0, PT, R9, R10, PT ;  /* 0x0000000a0900720c */ /* 0x000fda0003f04070 */
[----:B------:R-:W-:-:S05]  /*10f0*/  @!P0 IMAD.IADD R10, R10, 0x1, -R9 ;  /* 0x000000010a0a8824 */ /* 0x000fca00078e0a09 */
[----:B------:R-:W-:-:S13]  /*1100*/  ISETP.GT.U32.AND P0, PT, R9, R10, PT ;  /* 0x0000000a0900720c */ /* 0x000fda0003f04070 */
[----:B------:R-:W-:Y:S02]  /*1110*/  @!P0 IADD3 R10, PT, PT, R10, -R9, RZ ;  /* 0x800000090a0a8210 */ /* 0x000fe40007ffe0ff */
[----:B------:R-:W-:Y:S02]  /*1120*/  MOV R9, R0 ;  /* 0x0000000000097202 */ /* 0x000fe40000000f00 */
[----:B------:R-:W-:Y:S02]  /*1130*/  @!P1 IADD3 R10, PT, PT, -R10, RZ, RZ ;  /* 0x000000ff0a0a9210 */ /* 0x000fe40007ffe1ff */
[----:B------:R-:W-:-:S04]  /*1140*/  @!P2 LOP3.LUT R10, RZ, R8, RZ, 0x33, !PT ;  /* 0x00000008ff0aa212 */ /* 0x000fc800078e33ff */
[C---:B0-----:R-:W-:Y:S01]  /*1150*/  ISETP.GE.AND P1, PT, R10.reuse, R5, PT ;  /* 0x000000050a00720c */ /* 0x041fe20003f26270 */
[----:B-1----:R-:W-:-:S05]  /*1160*/  VIADD R8, R10, -UR6 ;  /* 0x800000060a087c36 */ /* 0x002fca0008000000 */
[C---:B------:R-:W-:Y:S02]  /*1170*/  ISETP.GE.AND P0, PT, R8.reuse, -0x1, PT ;  /* 0xffffffff0800780c */ /* 0x040fe40003f06270 */
[C---:B------:R-:W-:Y:S02]  /*1180*/  IADD3 R11, PT, PT, R8.reuse, 0x1, RZ ;  /* 0x00000001080b7810 */ /* 0x040fe40007ffe0ff */
[----:B------:R-:W-:Y:S02]  /*1190*/  VIMNMX R6, PT, PT, R8, -0x1, PT ;  /* 0xffffffff08067848 */ /* 0x000fe40003fe0100 */
[C---:B------:R-:W-:Y:S01]  /*11a0*/  SEL R7, R11.reuse, RZ, !P0 ;  /* 0x000000ff0b077207 */ /* 0x040fe20004000000 */
[----:B------:R-:W-:Y:S01]  /*11b0*/  @!P1 VIADD R5, R10, 0x1 ;  /* 0x000000010a059836 */ /* 0x000fe20000000000 */
[----:B------:R-:W-:Y:S01]  /*11c0*/  VIMNMX R8, PT, PT, R8, -0x1, !PT ;  /* 0xffffffff08087848 */ /* 0x000fe20007fe0100 */
[C---:B------:R-:W-:Y:S01]  /*11d0*/  IMAD R6, R12.reuse, UR6, -R6 ;  /* 0x000000060c067c24 */ /* 0x040fe2000f8e0a06 */
[----:B------:R-:W-:Y:S01]  /*11e0*/  SEL R10, R11, RZ, P0 ;  /* 0x000000ff0b0a7207 */ /* 0x000fe20000000000 */
[----:B------:R-:W-:-:S07]  /*11f0*/  IMAD R7, R12, UR6, -R7 ;  /* 0x000000060c077c24 */ /* 0x000fce000f8e0a07 */
.L_x_105:
[----:B------:R-:W-:Y:S01]  /*1200*/  ISETP.GE.AND P0, PT, R10, R5, PT ;  /* 0x000000050a00720c */ /* 0x000fe20003f06270 */
[----:B------:R-:W-:Y:S01]  /*1210*/  BSSY.RECONVERGENT B0, `(.L_x_97) ;  /* 0x0000075000007945 */ /* 0x000fe20003800200 */
[----:B0-----:R-:W-:-:S11]  /*1220*/  HFMA2 R20, -RZ, RZ, 0, 0 ;  /* 0x00000000ff147431 */ /* 0x001fd600000001ff */
[----:B------:R-:W-:Y:S05]  /*1230*/  @P0 BRA `(.L_x_98) ;  /* 0x0000000400c80947 */ /* 0x000fea0003800000 */
[----:B------:R-:W-:Y:S01]  /*1240*/  IADD3 R11, PT, PT, R5, -0x2, -R8 ;  /* 0xfffffffe050b7810 */ /* 0x000fe20007ffe808 */
[----:B------:R-:W-:Y:S01]  /*1250*/  BSSY.RECONVERGENT B2, `(.L_x_99) ;  /* 0x0000038000027945 */ /* 0x000fe20003800200 */
[----:B------:R-:W-:Y:S01]  /*1260*/  IMAD.MOV.U32 R20, RZ, RZ, RZ ;  /* 0x000000ffff147224 */ /* 0x000fe200078e00ff */
[----:B------:R-:W-:Y:S02]  /*1270*/  MOV R22, R10 ;  /* 0x0000000a00167202 */ /* 0x000fe40000000f00 */
[----:B------:R-:W-:Y:S02]  /*1280*/  ISETP.GE.U32.AND P0, PT, R11, 0x7, PT ;  /* 0x000000070b00780c */ /* 0x000fe40003f06070 */
[----:B------:R-:W-:-:S11]  /*1290*/  MOV R11, R7 ;  /* 0x00000007000b7202 */ /* 0x000fd60000000f00 */
[----:B------:R-:W-:Y:S05]  /*12a0*/  @!P0 BRA `(.L_x_100) ;  /* 0x0000000000c88947 */ /* 0x000fea0003800000 */
[----:B------:R-:W0:Y:S01]  /*12b0*/  LDCU UR6, c[0x0][0x388] ;  /* 0x00007100ff0677ac */ /* 0x000e220008000800 */
[----:B------:R-:W-:Y:S01]  /*12c0*/  LOP3.LUT R12, RZ, R8, RZ, 0x33, !PT ;  /* 0x00000008ff0c7212 */ /* 0x000fe200078e33ff */
[----:B------:R-:W-:Y:S01]  /*12d0*/  BSSY.RECONVERGENT B3, `(.L_x_101) ;  /* 0x000002d000037945 */ /* 0x000fe20003800200 */
[----:B------:R-:W-:Y:S01]  /*12e0*/  MOV R20, RZ ;  /* 0x000000ff00147202 */ /* 0x000fe20000000f00 */
[----:B------:R-:W-:Y:S01]  /*12f0*/  IMAD.MOV.U32 R16, RZ, RZ, R8 ;  /* 0x000000ffff107224 */ /* 0x000fe200078e0008 */
[----:B------:R-:W-:Y:S01]  /*1300*/  MOV R11, R6 ;  /* 0x00000006000b7202 */ /* 0x000fe20000000f00 */
[----:B------:R-:W-:Y:S01]  /*1310*/  IMAD.IADD R12, R5, 0x1, R12 ;  /* 0x00000001050c7824 */ /* 0x000fe200078e020c */
[----:B------:R-:W-:-:S04]  /*1320*/  MOV R19, R7 ;  /* 0x0000000700137202 */ /* 0x000fc80000000f00 */
[----:B------:R-:W-:-:S05]  /*1330*/  LOP3.LUT R12, R12, 0xfffffff8, RZ, 0xc0, !PT ;  /* 0xfffffff80c0c7812 */ /* 0x000fca00078ec0ff */
[----:B------:R-:W-:Y:S02]  /*1340*/  IMAD.MOV R18, RZ, RZ, -R12 ;  /* 0x000000ffff127224 */ /* 0x000fe400078e0a0c */
[----:B0-----:R-:W-:-:S05]  /*1350*/  IMAD R17, R9, UR6, R8 ;  /* 0x0000000609117c24 */ /* 0x001fca000f8e0208 */
[----:B------:R-:W-:-:S07]  /*1360*/  IADD3 R17, PT, PT, R17, 0x1, RZ ;  /* 0x0000000111117810 */ /* 0x000fce0007ffe0ff */
.L_x_102:
[----:B------:R-:W0:Y:S08]  /*1370*/  LDC.64 R14, c[0x0][0x390] ;  /* 0x0000e400ff0e7b82 */ /* 0x000e300000000a00 */
[----:B------:R-:W1:Y:S01]  /*1380*/  LDC.64 R12, c[0x0][0x380] ;  /* 0x0000e000ff0c7b82 */ /* 0x000e620000000a00 */
[----:B0-----:R-:W-:-:S05]  /*1390*/  IMAD.WIDE R14, R19, 0x4, R14 ;  /* 0x00000004130e7825 */ /* 0x001fca00078e020e */
[----:B------:R-:W2:Y:S01]  /*13a0*/  LDG.E.CONSTANT R22, desc[UR4][R14.64] ;  /* 0x000000040e167981 */ /* 0x000ea2000c1e9900 */
[----:B-1----:R-:W-:-:S03]  /*13b0*/  IMAD.WIDE R12, R17, 0x4, R12 ;  /* 0x00000004110c7825 */ /* 0x002fc600078e020c */
[----:B------:R-:W3:Y:S04]  /*13c0*/  LDG.E.CONSTANT R24, desc[UR4][R14.64+0x4] ;  /* 0x000004040e187981 */ /* 0x000ee8000c1e9900 */
[----:B------:R-:W2:Y:S04]  /*13d0*/  LDG.E.CONSTANT R21, desc[UR4][R12.64] ;  /* 0x000000040c157981 */ /* 0x000ea8000c1e9900 */
[----:B------:R-:W3:Y:S04]  /*13e0*/  LDG.E.CONSTANT R23, desc[UR4][R12.64+0x4] ;  /* 0x000004040c177981 */ /* 0x000ee8000c1e9900 */
[----:B------:R-:W4:Y:S04]  /*13f0*/  LDG.E.CONSTANT R26, desc[UR4][R14.64+0x8] ;  /* 0x000008040e1a7981 */ /* 0x000f28000c1e9900 */
[----:B------:R-:W4:Y:S04]  /*1400*/  LDG.E.CONSTANT R25, desc[UR4][R12.64+0x8] ;  /* 0x000008040c197981 */ /* 0x000f28000c1e9900 */
[----:B------:R-:W5:Y:S04]  /*1410*/  LDG.E.CONSTANT R28, desc[UR4][R14.64+0x1c] ;  /* 0x00001c040e1c7981 */ /* 0x000f68000c1e9900 */
[----:B------:R-:W5:Y:S01]  /*1420*/  LDG.E.CONSTANT R27, desc[UR4][R12.64+0x1c] ;  /* 0x00001c040c1b7981 */ /* 0x000f62000c1e9900 */
[----:B--2---:R-:W-:-:S03]  /*1430*/  FFMA R22, R21, R22, R20 ;  /* 0x0000001615167223 */ /* 0x004fc60000000014 */
[----:B------:R-:W2:Y:S04]  /*1440*/  LDG.E.CONSTANT R20, desc[UR4][R14.64+0xc] ;  /* 0x00000c040e147981 */ /* 0x000ea8000c1e9900 */
[----:B------:R-:W2:Y:S01]  /*1450*/  LDG.E.CONSTANT R21, desc[UR4][R12.64+0xc] ;  /* 0x00000c040c157981 */ /* 0x000ea2000c1e9900 */
[----:B---3--:R-:W-:-:S03]  /*1460*/  FFMA R22, R23, R24, R22 ;  /* 0x0000001817167223 */ /* 0x008fc60000000016 */
[----:B------:R-:W3:Y:S01]  /*1470*/  LDG.E.CONSTANT R23, desc[UR4][R14.64+0x10] ;  /* 0x000010040e177981 */ /* 0x000ee2000c1e9900 */
[----:B----4-:R-:W-:-:S03]  /*1480*/  FFMA R26, R25, R26, R22 ;  /* 0x0000001a191a7223 */ /* 0x010fc60000000016 */
[----:B------:R-:W3:Y:S04]  /*1490*/  LDG.E.CONSTANT R22, desc[UR4][R12.64+0x10] ;  /* 0x000010040c167981 */ /* 0x000ee8000c1e9900 */
[----:B------:R-:W4:Y:S04]  /*14a0*/  LDG.E.CONSTANT R25, desc[UR4][R14.64+0x14] ;  /* 0x000014040e197981 */ /* 0x000f28000c1e9900 */
[----:B------:R-:W4:Y:S01]  /*14b0*/  LDG.E.CONSTANT R24, desc[UR4][R12.64+0x14] ;  /* 0x000014040c187981 */ /* 0x000f22000c1e9900 */
[----:B--2---:R-:W-:-:S03]  /*14c0*/  FFMA R21, R21, R20, R26 ;  /* 0x0000001415157223 */ /* 0x004fc6000000001a */
[----:B------:R-:W2:Y:S04]  /*14d0*/  LDG.E.CONSTANT R20, desc[UR4][R14.64+0x18] ;  /* 0x000018040e147981 */ /* 0x000ea8000c1e9900 */
[----:B------:R-:W2:Y:S01]  /*14e0*/  LDG.E.CONSTANT R26, desc[UR4][R12.64+0x18] ;  /* 0x000018040c1a7981 */ /* 0x000ea2000c1e9900 */
[----:B------:R-:W-:Y:S01]  /*14f0*/  IADD3 R18, PT, PT, R18, 0x8, RZ ;  /* 0x0000000812127810 */ /* 0x000fe20007ffe0ff */
[----:B---3--:R-:W-:-:S03]  /*1500*/  FFMA R21, R22, R23, R21 ;  /* 0x0000001716157223 */ /* 0x008fc60000000015 */
[----:B------:R-:W-:Y:S01]  /*1510*/  ISETP.NE.AND P0, PT, R18, RZ, PT ;  /* 0x000000ff1200720c */ /* 0x000fe20003f05270 */
[----:B----4-:R-:W-:Y:S01]  /*1520*/  FFMA R21, R24, R25, R21 ;  /* 0x0000001918157223 */ /* 0x010fe20000000015 */
[----:B------:R-:W-:Y:S01]  /*1530*/  IADD3 R16, PT, PT, R16, 0x8, RZ ;  /* 0x0000000810107810 */ /* 0x000fe20007ffe0ff */
[----:B------:R-:W-:Y:S01]  /*1540*/  VIADD R11, R11, 0x8 ;  /* 0x000000080b0b7836 */ /* 0x000fe20000000000 */
[----:B------:R-:W-:Y:S02]  /*1550*/  IADD3 R19, PT, PT, R19, 0x8, RZ ;  /* 0x0000000813137810 */ /* 0x000fe40007ffe0ff */
[----:B------:R-:W-:Y:S01]  /*1560*/  IADD3 R17, PT, PT, R17, 0x8, RZ ;  /* 0x0000000811117810 */ /* 0x000fe20007ffe0ff */
[----:B--2---:R-:W-:-:S04]  /*1570*/  FFMA R20, R26, R20, R21 ;  /* 0x000000141a147223 */ /* 0x004fc80000000015 */
[----:B-----5:R-:W-:Y:S02]  /*1580*/  FFMA R20, R27, R28, R20 ;  /* 0x0000001c1b147223 */ /* 0x020fe40000000014 */
[----:B------:R-:W-:Y:S05]  /*1590*/  @P0 BRA `(.L_x_102) ;  /* 0xfffffffc00740947 */ /* 0x000fea000383ffff */
[----:B------:R-:W-:Y:S05]  /*15a0*/  BSYNC.RECONVERGENT B3 ;  /* 0x0000000000037941 */ /* 0x000fea0003800200 */
.L_x_101:
[----:B------:R-:W-:Y:S01]  /*15b0*/  VIADD R22, R16, 0x1 ;  /* 0x0000000110167836 */ /* 0x000fe20000000000 */
[----:B------:R-:W-:-:S07]  /*15c0*/  IADD3 R11, PT, PT, R11, -0x1, RZ ;  /* 0xffffffff0b0b7810 */ /* 0x000fce0007ffe0ff */
.L_x_100:
[----:B------:R-:W-:Y:S05]  /*15d0*/  BSYNC.RECONVERGENT B2 ;  /* 0x0000000000027941 */ /* 0x000fea0003800200 */
.L_x_99:
[----:B------:R-:W-:-:S04]  /*15e0*/  LOP3.LUT R16, RZ, R8, RZ, 0x33, !PT ;  /* 0x00000008ff107212 */ /* 0x000fc800078e33ff */
[----:B------:R-:W-:-:S04]  /*15f0*/  IADD3 R16, PT, PT, R5, R16, RZ ;  /* 0x0000001005107210 */ /* 0x000fc80007ffe0ff */
[----:B------:R-:W-:-:S13]  /*1600*/  LOP3.LUT P0, R12, R16, 0x7, RZ, 0xc0, !PT ;  /* 0x00000007100c7812 */ /* 0x000fda000780c0ff */
[----:B------:R-:W-:Y:S05]  /*1610*/  @!P0 BRA `(.L_x_98) ;  /* 0x0000000000d08947 */ /* 0x000fea0003800000 */
[----:B------:R-:W-:Y:S01]  /*1620*/  ISETP.GE.U32.AND P0, PT, R12, 0x4, PT ;  /* 0x000000040c00780c */ /* 0x000fe20003f06070 */
[----:B------:R-:W-:Y:S01]  /*1630*/  BSSY.RECONVERGENT B2, `(.L_x_103) ;  /* 0x0000017000027945 */ /* 0x000fe20003800200 */
[----:B------:R-:W-:-:S11]  /*1640*/  LOP3.LUT P1, R21, R16, 0x3, RZ, 0xc0, !PT ;  /* 0x0000000310157812 */ /* 0x000fd6000782c0ff */
[----:B------:R-:W-:Y:S05]  /*1650*/  @!P0 BRA `(.L_x_104) ;  /* 0x0000000000508947 */ /* 0x000fea0003800000 */
[----:B------:R-:W0:Y:S01]  /*1660*/  LDC.64 R12, c[0x0][0x390] ;  /* 0x0000e400ff0c7b82 */ /* 0x000e220000000a00 */
[----:B------:R-:W1:Y:S07]  /*1670*/  LDCU UR6, c[0x0][0x388] ;  /* 0x00007100ff0677ac */ /* 0x000e6e0008000800 */
[----:B------:R-:W2:Y:S01]  /*1680*/  LDC.64 R14, c[0x0][0x380] ;  /* 0x0000e000ff0e7b82 */ /* 0x000ea20000000a00 */
[----:B-1----:R-:W-:Y:S02]  /*1690*/  IMAD R17, R9, UR6, R22 ;  /* 0x0000000609117c24 */ /* 0x002fe4000f8e0216 */
[----:B0-----:R-:W-:-:S05]  /*16a0*/  IMAD.WIDE R12, R11, 0x4, R12 ;  /* 0x000000040b0c7825 */ /* 0x001fca00078e020c */
[----:B------:R-:W3:Y:S01]  /*16b0*/  LDG.E.CONSTANT R18, desc[UR4][R12.64] ;  /* 0x000000040c127981 */ /* 0x000ee2000c1e9900 */
[----:B--2---:R-:W-:-:S03]  /*16c0*/  IMAD.WIDE R14, R17, 0x4, R14 ;  /* 0x00000004110e7825 */ /* 0x004fc600078e020e */
[----:B------:R-:W2:Y:S04]  /*16d0*/  LDG.E.CONSTANT R19, desc[UR4][R12.64+0x4] ;  /* 0x000004040c137981 */ /* 0x000ea8000c1e9900 */
[----:B------:R-:W3:Y:S04]  /*16e0*/  LDG.E.CONSTANT R17, desc[UR4][R14.64] ;  /* 0x000000040e117981 */ /* 0x000ee8000c1e9900 */
        /* <DEDUP_REMOVED lines=11> */
.L_x_104:
[----:B------:R-:W-:Y:S05]  /*17a0*/  BSYNC.RECONVERGENT B2 ;  /* 0x0000000000027941 */ /* 0x000fea0003800200 */
.L_x_103:
        /* <DEDUP_REMOVED lines=8> */
[----:B0-----:R-:W-:Y:S01]  /*1830*/  @P0 IMAD R21, R9, R21, R22 ;  /* 0x0000001509150224 */ /* 0x001fe200078e0216 */
[----:B------:R-:W-:-:S06]  /*1840*/  @P0 IADD3 R22, PT, PT, R22, 0x2, RZ ;  /* 0x0000000216160810 */ /* 0x000fcc0007ffe0ff */
[----:B------:R-:W0:Y:S01]  /*1850*/  @!P1 LDC.64 R14, c[0x0][0x380] ;  /* 0x0000e000ff0e9b82 */ /* 0x000e220000000a00 */
[----:B-1----:R-:W-:-:S04]  /*1860*/  @P0 IMAD.WIDE R18, R11, 0x4, R18 ;  /* 0x000000040b120825 */ /* 0x002fc800078e0212 */
[----:B------:R-:W-:-:S03]  /*1870*/  @P0 VIADD R11, R11, 0x2 ;  /* 0x000000020b0b0836 */ /* 0x000fc60000000000 */
[----:B------:R-:W1:Y:S01]  /*1880*/  @!P1 LDC.64 R16, c[0x0][0x390] ;  /* 0x0000e400ff109b82 */ /* 0x000e620000000a00 */
[----:B--2---:R-:W-:-:S05]  /*1890*/  @P0 IMAD.WIDE R12, R21, 0x4, R12 ;  /* 0x00000004150c0825 */ /* 0x004fca00078e020c */
[----:B------:R-:W2:Y:S01]  /*18a0*/  @P0 LDG.E.CONSTANT R21, desc[UR4][R12.64] ;  /* 0x000000040c150981 */ /* 0x000ea2000c1e9900 */
[----:B---3--:R-:W-:-:S03]  /*18b0*/  @!P1 IMAD R25, R9, R25, R22 ;  /* 0x0000001909199224 */ /* 0x008fc600078e0216 */
[----:B------:R-:W2:Y:S04]  /*18c0*/  @P0 LDG.E.CONSTANT R22, desc[UR4][R18.64] ;  /* 0x0000000412160981 */ /* 0x000ea8000c1e9900 */
[----:B------:R-:W3:Y:S01]  /*18d0*/  @P0 LDG.E.CONSTANT R23, desc[UR4][R12.64+0x4] ;  /* 0x000004040c170981 */ /* 0x000ee2000c1e9900 */
[----:B0-----:R-:W-:-:S06]  /*18e0*/  @!P1 IMAD.WIDE R14, R25, 0x4, R14 ;  /* 0x00000004190e9825 */ /* 0x001fcc00078e020e */
[----:B------:R-:W4:Y:S01]  /*18f0*/  @!P1 LDG.E.CONSTANT R15, desc[UR4][R14.64] ;  /* 0x000000040e0f9981 */ /* 0x000f22000c1e9900 */
[----:B-1----:R-:W-:-:S03]  /*1900*/  @!P1 IMAD.WIDE R16, R11, 0x4, R16 ;  /* 0x000000040b109825 */ /* 0x002fc600078e0210 */
[----:B------:R-:W3:Y:S04]  /*1910*/  @P0 LDG.E.CONSTANT R11, desc[UR4][R18.64+0x4] ;  /* 0x00000404120b0981 */ /* 0x000ee8000c1e9900 */
[----:B------:R-:W4:Y:S01]  /*1920*/  @!P1 LDG.E.CONSTANT R16, desc[UR4][R16.64] ;  /* 0x0000000410109981 */ /* 0x000f22000c1e9900 */
[----:B--2---:R-:W-:-:S04]  /*1930*/  @P0 FFMA R22, R21, R22, R20 ;  /* 0x0000001615160223 */ /* 0x004fc80000000014 */
[----:B---3--:R-:W-:-:S04]  /*1940*/  @P0 FFMA R20, R23, R11, R22 ;  /* 0x0000000b17140223 */ /* 0x008fc80000000016 */
[----:B----4-:R-:W-:-:S07]  /*1950*/  @!P1 FFMA R20, R15, R16, R20 ;  /* 0x000000100f149223 */ /* 0x010fce0000000014 */
.L_x_98:
[----:B------:R-:W-:Y:S05]  /*1960*/  BSYNC.RECONVERGENT B0 ;  /* 0x0000000000007941 */ /* 0x000fea0003800200 */
.L_x_97:
        /* <DEDUP_REMOVED lines=8> */
.L_x_96:
[----:B------:R-:W-:Y:S05]  /*19f0*/  BSYNC.RECONVERGENT B1 ;  /* 0x0000000000017941 */ /* 0x000fea0003800200 */
.L_x_95:
[----:B------:R-:W1:Y:S01]  /*1a00*/  LDCU UR6, c[0x0][0x3bc] ;  /* 0x00007780ff0677ac */ /* 0x000e620008000800 */
[----:B------:R-:W-:-:S04]  /*1a10*/  IADD3 R4, PT, PT, R3, R4, RZ ;  /* 0x0000000403047210 */ /* 0x000fc80007ffe0ff */
[----:B-1----:R-:W-:-:S13]  /*1a20*/  ISETP.GE.AND P0, PT, R4, UR6, PT ;  /* 0x0000000604007c0c */ /* 0x002fda000bf06270 */
[----:B------:R-:W-:Y:S05]  /*1a30*/  @!P0 BRA `(.L_x_83) ;  /* 0xfffffff000d88947 */ /* 0x000fea000383ffff */
[----:B------:R-:W-:Y:S05]  /*1a40*/  EXIT ;  /* 0x000000000000794d */ /* 0x000fea0003800000 */
.L_x_106:
        /* <DEDUP_REMOVED lines=11> */
.L_x_170:


//--------------------- .text._cupy_upfirdn1D_complex128 --------------------------
	.section	.text._cupy_upfirdn1D_complex128,"ax",@progbits
	.align	128
        .global         _cupy_upfirdn1D_complex128
        .type           _cupy_upfirdn1D_complex128,@function
        .size           _cupy_upfirdn1D_complex128,(.L_x_163 - _cupy_upfirdn1D_complex128)
        .other          _cupy_upfirdn1D_complex128,@"STO_CUDA_ENTRY STV_DEFAULT"
_cupy_upfirdn1D_complex128:
.text._cupy_upfirdn1D_complex128:
[----:B------:R-:W-:Y:S01]  /*0000*/  LDC R1, c[0x0][0x37c] ;  /* 0x0000df00ff017b82 */ /* 0x000fe20000000800 */
[----:B------:R-:W0:Y:S07]  /*0010*/  S2R R2, SR_TID.X ;  /* 0x0000000000027919 */ /* 0x000e2e0000002100 */
[----:B------:R-:W0:Y:S01]  /*0020*/  S2UR UR4, SR_CTAID.X ;  /* 0x00000000000479c3 */ /* 0x000e220000002500 */
[----:B------:R-:W1:Y:S07]  /*0030*/  LDCU UR5, c[0x0][0x3b0] ;  /* 0x00007600ff0577ac */ /* 0x000e6e0008000800 */
[----:B------:R-:W0:Y:S02]  /*0040*/  LDC R25, c[0x0][0x360] ;  /* 0x0000d800ff197b82 */ /* 0x000e240000000800 */
[----:B0-----:R-:W-:-:S05]  /*0050*/  IMAD R2, R25, UR4, R2 ;  /* 0x0000000419027c24 */ /* 0x001fca000f8e0202 */
[----:B-1----:R-:W-:-:S13]  /*0060*/  ISETP.GE.U32.AND P0, PT, R2, UR5, PT ;  /* 0x0000000502007c0c */ /* 0x002fda000bf06070 */
[----:B------:R-:W-:Y:S05]  /*0070*/  @P0 EXIT ;  /* 0x000000000000094d */ /* 0x000fea0003800000 */
[----:B------:R-:W0:Y:S01]  /*0080*/  LDCU UR7, c[0x0][0x370] ;  /* 0x00006e00ff0777ac */ /* 0x000e220008000800 */
[----:B------:R-:W-:Y:S01]  /*0090*/  SHF.R.S32.HI R0, RZ, 0x1f, R2 ;  /* 0x0000001fff007819 */ /* 0x000fe20000011402 */
[----:B------:R-:W1:Y:S01]  /*00a0*/  LDCU.64 UR4, c[0x0][0x390] ;  /* 0x00007200ff0477ac */ /* 0x000e620008000a00 */
[----:B------:R-:W2:Y:S01]  /*00b0*/  LDCU.64 UR8, c[0x0][0x358] ;  /* 0x00006b00ff0877ac */ /* 0x000ea20008000a00 */
[----:B0-----:R-:W-:Y:S01]  /*00c0*/  IMAD R25, R25, UR7, RZ ;  /* 0x0000000719197c24 */ /* 0x001fe2000f8e02ff */
[----:B-1----:R-:W-:Y:S02]  /*00d0*/  USHF.R.S32.HI UR6, URZ, 0x1f, UR5 ;  /* 0x0000001fff067899 */ /* 0x002fe40008011405 */
[----:B--2---:R-:W-:-:S12]  /*00e0*/  USHF.R.S32.HI UR5, URZ, 0x1f, UR4 ;  /* 0x0000001fff057899 */ /* 0x004fd80008011404 */
.L_x_120:
[----:B------:R-:W0:Y:S01]  /*00f0*/  LDCU UR4, c[0x0][0x394] ;  /* 0x00007280ff0477ac */ /* 0x000e220008000800 */
[----:B------:R-:W-:Y:S01]  /*0100*/  BSSY.RECONVERGENT B0, `(.L_x_107) ;  /* 0x0000024000007945 */ /* 0x000fe20003800200 */
[----:B0-----:R-:W-:Y:S02]  /*0110*/  IMAD R3, R0, UR4, RZ ;  /* 0x0000000400037c24 */ /* 0x001fe4000f8e02ff */
[----:B------:R-:W-:-:S04]  /*0120*/  IMAD.WIDE.U32 R4, R2, UR4, RZ ;  /* 0x0000000402047c25 */ /* 0x000fc8000f8e00ff */
[----:B------:R-:W-:-:S04]  /*0130*/  IMAD R3, R2, UR6, R3 ;  /* 0x0000000602037c24 */ /* 0x000fc8000f8e0203 */
[----:B------:R-:W-:-:S05]  /*0140*/  IMAD.IADD R3, R5, 0x1, R3 ;  /* 0x0000000105037824 */ /* 0x000fca00078e0203 */
[----:B------:R-:W-:-:S04]  /*0150*/  LOP3.LUT R6, R3, UR5, RZ, 0xfc, !PT ;  /* 0x0000000503067c12 */ /* 0x000fc8000f8efcff */
[----:B------:R-:W-:-:S13]  /*0160*/  ISETP.NE.U32.AND P0, PT, R6, RZ, PT ;  /* 0x000000ff0600720c */ /* 0x000fda0003f05070 */
[----:B------:R-:W-:Y:S05]  /*0170*/  @P0 BRA `(.L_x_108) ;  /* 0x0000000000580947 */ /* 0x000fea0003800000 */
[----:B------:R-:W0:Y:S02]  /*0180*/  LDCU UR4, c[0x0][0x390] ;  /* 0x00007200ff0477ac */ /* 0x000e240008000800 */
[----:B0-----:R-:W0:Y:S01]  /*0190*/  I2F.U32.RP R3, UR4 ;  /* 0x0000000400037d06 */ /* 0x001e220008209000 */
[----:B------:R-:W-:-:S07]  /*01a0*/  ISETP.NE.U32.AND P2, PT, RZ, UR4, PT ;  /* 0x00000004ff007c0c */ /* 0x000fce000bf45070 */
[----:B0-----:R-:W0:Y:S02]  /*01b0*/  MUFU.RCP R3, R3 ;  /* 0x0000000300037308 */ /* 0x001e240000001000 */
[----:B0-----:R-:W-:-:S06]  /*01c0*/  VIADD R6, R3, 0xffffffe ;  /* 0x0ffffffe03067836 */ /* 0x001fcc0000000000 */
[----:B------:R0:W1:Y:S02]  /*01d0*/  F2I.FTZ.U32.TRUNC.NTZ R7, R6 ;  /* 0x0000000600077305 */ /* 0x000064000021f000 */
[----:B0-----:R-:W-:Y:S01]  /*01e0*/  IMAD.MOV.U32 R6, RZ, RZ, RZ ;  /* 0x000000ffff067224 */ /* 0x001fe200078e00ff */
[----:B-1----:R-:W-:-:S05]  /*01f0*/  IADD3 R5, PT, PT, RZ, -R7, RZ ;  /* 0x80000007ff057210 */ /* 0x002fca0007ffe0ff */
[----:B------:R-:W-:-:S04]  /*0200*/  IMAD R5, R5, UR4, RZ ;  /* 0x0000000405057c24 */ /* 0x000fc8000f8e02ff */
[----:B------:R-:W-:-:S06]  /*0210*/  IMAD.HI.U32 R7, R7, R5, R6 ;  /* 0x0000000507077227 */ /* 0x000fcc00078e0006 */
[----:B------:R-:W-:-:S04]  /*0220*/  IMAD.HI.U32 R7, R7, R4, RZ ;  /* 0x0000000407077227 */ /* 0x000fc800078e00ff */
[----:B------:R-:W-:-:S04]  /*0230*/  IMAD.MOV R5, RZ, RZ, -R7 ;  /* 0x000000ffff057224 */ /* 0x000fc800078e0a07 */
[----:B------:R-:W-:-:S05]  /*0240*/  IMAD R5, R5, UR4, R4 ;  /* 0x0000000405057c24 */ /* 0x000fca000f8e0204 */
[----:B------:R-:W-:-:S13]  /*0250*/  ISETP.GE.U32.AND P0, PT, R5, UR4, PT ;  /* 0x0000000405007c0c */ /* 0x000fda000bf06070 */
[----:B------:R-:W-:Y:S01]  /*0260*/  @P0 IADD3 R5, PT, PT, R5, -UR4, RZ ;  /* 0x8000000405050c10 */ /* 0x000fe2000fffe0ff */
[----:B------:R-:W-:-:S03]  /*0270*/  @P0 VIADD R7, R7, 0x1 ;  /* 0x0000000107070836 */ /* 0x000fc60000000000 */
[----:B------:R-:W-:-:S13]  /*0280*/  ISETP.GE.U32.AND P1, PT, R5, UR4, PT ;  /* 0x0000000405007c0c */ /* 0x000fda000bf26070 */
[----:B------:R-:W-:Y:S01]  /*0290*/  @P1 VIADD R7, R7, 0x1 ;  /* 0x0000000107071836 */ /* 0x000fe20000000000 */
[----:B------:R-:W-:-:S04]  /*02a0*/  @!P2 LOP3.LUT R7, RZ, UR4, RZ, 0x33, !PT ;  /* 0x00000004ff07ac12 */ /* 0x000fc8000f8e33ff */
[----:B------:R-:W-:-:S05]  /*02b0*/  IADD3 R3, PT, PT, -R7, RZ, RZ ;  /* 0x000000ff07037210 */ /* 0x000fca0007ffe1ff */
[----:B------:R-:W-:Y:S01]  /*02c0*/  IMAD R24, R3, UR4, R4 ;  /* 0x0000000403187c24 */ /* 0x000fe2000f8e0204 */
[----:B------:R-:W-:Y:S06]  /*02d0*/  BRA `(.L_x_109) ;  /* 0x0000000000187947 */ /* 0x000fec0003800000 */
.L_x_108:
[----:B------:R-:W-:-:S07]  /*02e0*/  MOV R6, 0x300 ;  /* 0x0000030000067802 */ /* 0x000fce0000000f00 */
[----:B------:R-:W-:Y:S05]  /*02f0*/  CALL.REL.NOINC `($__internal_0_$__cuda_sm20_div_u64) ;  /* 0x0000000c00a47944 */ /* 0x000fea0003c00000 */
[----:B------:R-:W0:Y:S01]  /*0300*/  LDCU UR4, c[0x0][0x390] ;  /* 0x00007200ff0477ac */ /* 0x000e220008000800 */
[--C-:B------:R-:W-:Y:S02]  /*0310*/  IMAD.MOV R5, RZ, RZ, -R3.reuse ;  /* 0x000000ffff057224 */ /* 0x100fe400078e0a03 */
[----:B------:R-:W-:Y:S02]  /*0320*/  IMAD.MOV.U32 R7, RZ, RZ, R3 ;  /* 0x000000ffff077224 */ /* 0x000fe400078e0003 */
[----:B0-----:R-:W-:-:S07]  /*0330*/  IMAD R24, R5, UR4, R4 ;  /* 0x0000000405187c24 */ /* 0x001fce000f8e0204 */
.L_x_109:
[----:B------:R-:W-:Y:S05]  /*0340*/  BSYNC.RECONVERGENT B0 ;  /* 0x0000000000007941 */ /* 0x000fea0003800200 */
.L_x_107:
[----:B------:R-:W0:Y:S01]  /*0350*/  LDC R10, c[0x0][0x3a4] ;  /* 0x0000e900ff0a7b82 */ /* 0x000e220000000800 */
[----:B------:R-:W-:Y:S01]  /*0360*/  IABS R8, R7 ;  /* 0x0000000700087213 */ /* 0x000fe20000000000 */
[----:B------:R-:W1:Y:S01]  /*0370*/  LDCU UR4, c[0x0][0x3a0] ;  /* 0x00007400ff0477ac */ /* 0x000e620008000800 */
[----:B------:R-:W-:Y:S01]  /*0380*/  ISETP.GE.AND P2, PT, R7, RZ, PT ;  /* 0x000000ff0700720c */ /* 0x000fe20003f46270 */
[----:B------:R-:W-:Y:S01]  /*0390*/  BSSY.RECONVERGENT B0, `(.L_x_110) ;  /* 0x00000d3000007945 */ /* 0x000fe20003800200 */
[----:B0-----:R-:W-:-:S04]  /*03a0*/  IABS R6, R10 ;  /* 0x0000000a00067213 */ /* 0x001fc80000000000 */
[----:B------:R-:W0:Y:S08]  /*03b0*/  I2F.RP R3, R6 ;  /* 0x0000000600037306 */ /* 0x000e300000209400 */
[----:B0-----:R-:W0:Y:S02]  /*03c0*/  MUFU.RCP R3, R3 ;  /* 0x0000000300037308 */ /* 0x001e240000001000 */
[----:B0-----:R-:W-:-:S06]  /*03d0*/  IADD3 R4, PT, PT, R3, 0xffffffe, RZ ;  /* 0x0ffffffe03047810 */ /* 0x001fcc0007ffe0ff */
[----:B------:R0:W2:Y:S02]  /*03e0*/  F2I.FTZ.U32.TRUNC.NTZ R5, R4 ;  /* 0x0000000400057305 */ /* 0x0000a4000021f000 */
[----:B0-----:R-:W-:Y:S02]  /*03f0*/  IMAD.MOV.U32 R4, RZ, RZ, RZ ;  /* 0x000000ffff047224 */ /* 0x001fe400078e00ff */
[----:B--2---:R-:W-:-:S04]  /*0400*/  IMAD.MOV R9, RZ, RZ, -R5 ;  /* 0x000000ffff097224 */ /* 0x004fc800078e0a05 */
[----:B------:R-:W-:-:S04]  /*0410*/  IMAD R9, R9, R6, RZ ;  /* 0x0000000609097224 */ /* 0x000fc800078e02ff */
[----:B------:R-:W-:Y:S02]  /*0420*/  IMAD.HI.U32 R5, R5, R9, R4 ;  /* 0x0000000905057227 */ /* 0x000fe400078e0004 */
[----:B------:R-:W0:Y:S04]  /*0430*/  LDC R9, c[0x0][0x39c] ;  /* 0x0000e700ff097b82 */ /* 0x000e280000000800 */
[----:B------:R-:W-:-:S05]  /*0440*/  IMAD.HI.U32 R5, R5, R8, RZ ;  /* 0x0000000805057227 */ /* 0x000fca00078e00ff */
[----:B------:R-:W-:-:S05]  /*0450*/  IADD3 R5, PT, PT, -R5, RZ, RZ ;  /* 0x000000ff05057210 */ /* 0x000fca0007ffe1ff */
[----:B------:R-:W-:-:S05]  /*0460*/  IMAD R3, R6, R5, R8 ;  /* 0x0000000506037224 */ /* 0x000fca00078e0208 */
[----:B------:R-:W-:-:S13]  /*0470*/  ISETP.GT.U32.AND P0, PT, R6, R3, PT ;  /* 0x000000030600720c */ /* 0x000fda0003f04070 */
[----:B------:R-:W-:Y:S01]  /*0480*/  @!P0 IMAD.IADD R3, R3, 0x1, -R6 ;  /* 0x0000000103038824 */ /* 0x000fe200078e0a06 */
[----:B------:R-:W-:-:S04]  /*0490*/  ISETP.NE.AND P0, PT, R10, RZ, PT ;  /* 0x000000ff0a00720c */ /* 0x000fc80003f05270 */
[----:B------:R-:W-:-:S13]  /*04a0*/  ISETP.GT.U32.AND P1, PT, R6, R3, PT ;  /* 0x000000030600720c */ /* 0x000fda0003f24070 */
[----:B------:R-:W-:Y:S01]  /*04b0*/  @!P1 IMAD.IADD R3, R3, 0x1, -R6 ;  /* 0x0000000103039824 */ /* 0x000fe200078e0a06 */
[----:B------:R-:W-:-:S04]  /*04c0*/  CS2R R6, SRZ ;  /* 0x0000000000067805 */ /* 0x000fc8000001ff00 */
[----:B------:R-:W-:Y:S02]  /*04d0*/  @!P2 IADD3 R3, PT, PT, -R3, RZ, RZ ;  /* 0x000000ff0303a210 */ /* 0x000fe40007ffe1ff */
[----:B------:R-:W-:-:S04]  /*04e0*/  @!P0 LOP3.LUT R3, RZ, R10, RZ, 0x33, !PT ;  /* 0x0000000aff038212 */ /* 0x000fc800078e33ff */
[C---:B0-----:R-:W-:Y:S01]  /*04f0*/  ISETP.GE.AND P1, PT, R3.reuse, R9, PT ;  /* 0x000000090300720c */ /* 0x041fe20003f26270 */
[----:B-1----:R-:W-:-:S04]  /*0500*/  VIADD R28, R3, -UR4 ;  /* 0x80000004031c7c36 */ /* 0x002fc80008000000 */
[C---:B------:R-:W-:Y:S01]  /*0510*/  VIADD R4, R28.reuse, 0x1 ;  /* 0x000000011c047836 */ /* 0x040fe20000000000 */
[----:B------:R-:W-:-:S04]  /*0520*/  ISETP.GE.AND P0, PT, R28, -0x1, PT ;  /* 0xffffffff1c00780c */ /* 0x000fc80003f06270 */
[----:B------:R-:W-:-:S03]  /*0530*/  SEL R8, R4, RZ, P0 ;  /* 0x000000ff04087207 */ /* 0x000fc60000000000 */
[----:B------:R-:W-:Y:S02]  /*0540*/  @!P1 IADD3 R9, PT, PT, R3, 0x1, RZ ;  /* 0x0000000103099810 */ /* 0x000fe40007ffe0ff */
[----:B------:R-:W-:Y:S02]  /*0550*/  SEL R3, R4, RZ, !P0 ;  /* 0x000000ff04037207 */ /* 0x000fe40004000000 */
[----:B------:R-:W-:Y:S02]  /*0560*/  CS2R R4, SRZ ;  /* 0x0000000000047805 */ /* 0x000fe4000001ff00 */
[----:B------:R-:W-:Y:S01]  /*0570*/  ISETP.GE.AND P0, PT, R8, R9, PT ;  /* 0x000000090800720c */ /* 0x000fe20003f06270 */
[----:B------:R-:W-:-:S12]  /*0580*/  IMAD R24, R24, UR4, -R3 ;  /* 0x0000000418187c24 */ /* 0x000fd8000f8e0a03 */
[----:B------:R-:W-:Y:S05]  /*0590*/  @P0 BRA `(.L_x_111) ;  /* 0x0000000800c80947 */ /* 0x000fea0003800000 */
[----:B------:R-:W-:Y:S01]  /*05a0*/  VIMNMX R28, PT, PT, R28, -0x1, !PT ;  /* 0xffffffff1c1c7848 */ /* 0x000fe20007fe0100 */
[----:B------:R-:W-:Y:S01]  /*05b0*/  BSSY.RECONVERGENT B1, `(.L_x_112) ;  /* 0x0000059000017945 */ /* 0x000fe20003800200 */
[----:B------:R-:W-:Y:S02]  /*05c0*/  CS2R R6, SRZ ;  /* 0x0000000000067805 */ /* 0x000fe4000001ff00 */
[----:B------:R-:W-:Y:S02]  /*05d0*/  CS2R R4, SRZ ;  /* 0x0000000000047805 */ /* 0x000fe4000001ff00 */
[----:B------:R-:W-:Y:S02]  /*05e0*/  IADD3 R3, PT, PT, R9, -0x2, -R28 ;  /* 0xfffffffe09037810 */ /* 0x000fe40007ffe81c */
[----:B------:R-:W-:Y:S02]  /*05f0*/  LOP3.LUT R26, RZ, R28, RZ, 0x33, !PT ;  /* 0x0000001cff1a7212 */ /* 0x000fe400078e33ff */
[----:B------:R-:W-:Y:S01]  /*0600*/  ISETP.GE.U32.AND P0, PT, R3, 0x7, PT ;  /* 0x000000070300780c */ /* 0x000fe20003f06070 */
[----:B------:R-:W-:-:S02]  /*0610*/  IMAD.MOV.U32 R3, RZ, RZ, R8 ;  /* 0x000000ffff037224 */ /* 0x000fc400078e0008 */
[----:B------:R-:W-:-:S10]  /*0620*/  IMAD.IADD R26, R9, 0x1, R26 ;  /* 0x00000001091a7824 */ /* 0x000fd400078e021a */
[----:B------:R-:W-:Y:S05]  /*0630*/  @!P0 BRA `(.L_x_113) ;  /* 0x0000000400408947 */ /* 0x000fea0003800000 */
[----:B------:R-:W-:Y:S01]  /*0640*/  LOP3.LUT R27, R26, 0xfffffff8, RZ, 0xc0, !PT ;  /* 0xfffffff81a1b7812 */ /* 0x000fe200078ec0ff */
[----:B------:R-:W-:Y:S01]  /*0650*/  BSSY.RECONVERGENT B2, `(.L_x_114) ;  /* 0x000004d000027945 */ /* 0x000fe20003800200 */
[----:B------:R-:W-:Y:S02]  /*0660*/  CS2R R6, SRZ ;  /* 0x0000000000067805 */ /* 0x000fe4000001ff00 */
[----:B------:R-:W-:-:S07]  /*0670*/  IADD3 R27, PT, PT, -R27, RZ, RZ ;  /* 0x000000ff1b1b7210 */ /* 0x000fce0007ffe1ff */
.L_x_115:
[----:B------:R-:W0:Y:S08]  /*0680*/  LDC.64 R32, c[0x0][0x380] ;  /* 0x0000e000ff207b82 */ /* 0x000e300000000a00 */
[----:B------:R-:W1:Y:S01]  /*0690*/  LDC.64 R30, c[0x0][0x388] ;  /* 0x0000e200ff1e7b82 */ /* 0x000e620000000a00 */
[----:B0-----:R-:W-:-:S05]  /*06a0*/  IMAD.WIDE R32, R3, 0x10, R32 ;  /* 0x0000001003207825 */ /* 0x001fca00078e0220 */
[----:B------:R-:W2:Y:S01]  /*06b0*/  LDG.E.128.CONSTANT R16, desc[UR8][R32.64] ;  /* 0x0000000820107981 */ /* 0x000ea2000c1e9d00 */
[----:B-1----:R-:W-:-:S03]  /*06c0*/  IMAD.WIDE R30, R24, 0x10, R30 ;  /* 0x00000010181e7825 */ /* 0x002fc600078e021e */
[----:B------:R-:W3:Y:S04]  /*06d0*/  LDG.E.128.CONSTANT R12, desc[UR8][R32.64+0x10] ;  /* 0x00001008200c7981 */ /* 0x000ee8000c1e9d00 */
[----:B------:R-:W2:Y:S04]  /*06e0*/  LDG.E.128.CONSTANT R20, desc[UR8][R30.64] ;  /* 0x000000081e147981 */ /* 0x000ea8000c1e9d00 */
[----:B------:R-:W3:Y:S01]  /*06f0*/  LDG.E.128.CONSTANT R8, desc[UR8][R30.64+0x10] ;  /* 0x000010081e087981 */ /* 0x000ee2000c1e9d00 */
[C---:B--2---:R-:W-:Y:S02]  /*0700*/  DMUL R40, R18.reuse, R22 ;  /* 0x0000001612287228 */ /* 0x044fe40000000000 */
[----:B------:R-:W-:-:S06]  /*0710*/  DMUL R36, R18, R20 ;  /* 0x0000001412247228 */ /* 0x000fcc0000000000 */
[C---:B------:R-:W-:Y:S02]  /*0720*/  DFMA R40, R16.reuse, R20, -R40 ;  /* 0x000000141028722b */ /* 0x040fe40000000828 */
[----:B------:R-:W-:Y:S01]  /*0730*/  DFMA R36, R16, R22, R36 ;  /* 0x000000161024722b */ /* 0x000fe20000000024 */
[----:B------:R-:W2:Y:S04]  /*0740*/  LDG.E.128.CONSTANT R16, desc[UR8][R32.64+0x20] ;  /* 0x0000200820107981 */ /* 0x000ea8000c1e9d00 */
[----:B------:R-:W2:Y:S01]  /*0750*/  LDG.E.128.CONSTANT R20, desc[UR8][R30.64+0x20] ;  /* 0x000020081e147981 */ /* 0x000ea2000c1e9d00 */
[C---:B---3--:R-:W-:Y:S02]  /*0760*/  DMUL R38, R14.reuse, R10 ;  /* 0x0000000a0e267228 */ /* 0x048fe40000000000 */
[----:B------:R-:W-:-:S06]  /*0770*/  DMUL R34, R14, R8 ;  /* 0x000000080e227228 */ /* 0x000fcc0000000000 */
[C---:B------:R-:W-:Y:S02]  /*0780*/  DFMA R38, R12.reuse, R8, -R38 ;  /* 0x000000080c26722b */ /* 0x040fe40000000826 */
[----:B------:R-:W-:Y:S01]  /*0790*/  DFMA R34, R12, R10, R34 ;  /* 0x0000000a0c22722b */ /* 0x000fe20000000022 */
[----:B------:R-:W3:Y:S01]  /*07a0*/  LDG.E.128.CONSTANT R12, desc[UR8][R30.64+0x30] ;  /* 0x000030081e0c7981 */ /* 0x000ee2000c1e9d00 */
[C---:B--2---:R-:W-:Y:S02]  /*07b0*/  DMUL R8, R18.reuse, R22 ;  /* 0x0000001612087228 */ /* 0x044fe40000000000 */
[----:B------:R-:W-:-:S06]  /*07c0*/  DMUL R18, R18, R20 ;  /* 0x0000001412127228 */ /* 0x000fcc0000000000 */
[----:B------:R-:W-:Y:S02]  /*07d0*/  DFMA R20, R16, R20, -R8 ;  /* 0x000000141014722b */ /* 0x000fe40000000808 */
[----:B------:R-:W3:Y:S01]  /*07e0*/  LDG.E.128.CONSTANT R8, desc[UR8][R32.64+0x30] ;  /* 0x0000300820087981 */ /* 0x000ee2000c1e9d00 */
[----:B------:R-:W-:Y:S02]  /*07f0*/  DADD R40, R40, R4 ;  /* 0x0000000028287229 */ /* 0x000fe40000000004 */
[----:B------:R-:W-:Y:S02]  /*0800*/  DFMA R16, R16, R22, R18 ;  /* 0x000000161010722b */ /* 0x000fe40000000012 */
[----:B------:R-:W-:Y:S02]  /*0810*/  DADD R36, R36, R6 ;  /* 0x0000000024247229 */ /* 0x000fe40000000006 */
[C---:B---3--:R-:W-:Y:S02]  /*0820*/  DMUL R4, R10.reuse, R14 ;  /* 0x0000000e0a047228 */ /* 0x048fe40000000000 */
[----:B------:R-:W-:-:S06]  /*0830*/  DMUL R18, R10, R12 ;  /* 0x0000000c0a127228 */ /* 0x000fcc0000000000 */
[C---:B------:R-:W-:Y:S02]  /*0840*/  DFMA R12, R8.reuse, R12, -R4 ;  /* 0x0000000c080c722b */ /* 0x040fe40000000804 */
[----:B------:R-:W-:Y:S01]  /*0850*/  DFMA R18, R8, R14, R18 ;  /* 0x0000000e0812722b */ /* 0x000fe20000000012 */
[----:B------:R-:W2:Y:S04]  /*0860*/  LDG.E.128.CONSTANT R4, desc[UR8][R32.64+0x40] ;  /* 0x0000400820047981 */ /* 0x000ea8000c1e9d00 */
[----:B------:R-:W2:Y:S01]  /*0870*/  LDG.E.128.CONSTANT R8, desc[UR8][R30.64+0x40] ;  /* 0x000040081e087981 */ /* 0x000ea2000c1e9d00 */
[----:B------:R-:W-:-:S08]  /*0880*/  DADD R38, R40, R38 ;  /* 0x0000000028267229 */ /* 0x000fd00000000026 */
[----:B------:R-:W-:Y:S02]  /*0890*/  DADD R38, R38, R20 ;  /* 0x0000000026267229 */ /* 0x000fe40000000014 */
[C---:B--2---:R-:W-:Y:S02]  /*08a0*/  DMUL R14, R6.reuse, R10 ;  /* 0x0000000a060e7228 */ /* 0x044fe40000000000 */
[----:B------:R-:W-:-:S06]  /*08b0*/  DMUL R6, R6, R8 ;  /* 0x0000000806067228 */ /* 0x000fcc0000000000 */
[C---:B------:R-:W-:Y:S02]  /*08c0*/  DFMA R14, R4.reuse, R8, -R14 ;  /* 0x00000008040e722b */ /* 0x040fe4000000080e */
[----:B------:R-:W-:Y:S02]  /*08d0*/  DFMA R20, R4, R10, R6 ;  /* 0x0000000a0414722b */ /* 0x000fe40000000006 */
[----:B------:R-:W2:Y:S04]  /*08e0*/  LDG.E.128.CONSTANT R4, desc[UR8][R32.64+0x50] ;  /* 0x0000500820047981 */ /* 0x000ea8000c1e9d00 */
[----:B------:R-:W2:Y:S01]  /*08f0*/  LDG.E.128.CONSTANT R8, desc[UR8][R30.64+0x50] ;  /* 0x000050081e087981 */ /* 0x000ea2000c1e9d00 */
[----:B------:R-:W-:-:S08]  /*0900*/  DADD R34, R36, R34 ;  /* 0x0000000024227229 */ /* 0x000fd00000000022 */
[----:B------:R-:W-:Y:S02]  /*0910*/  DADD R16, R34, R16 ;  /* 0x0000000022107229 */ /* 0x000fe40000000010 */
[----:B------:R-:W-:-:S06]  /*0920*/  DADD R12, R38, R12 ;  /* 0x00000000260c7229 */ /* 0x000fcc000000000c */
[----:B------:R-:W-:Y:S02]  /*0930*/  DADD R22, R16, R18 ;  /* 0x0000000010167229 */ /* 0x000fe40000000012 */
[----:B------:R-:W-:Y:S01]  /*0940*/  DADD R38, R12, R14 ;  /* 0x000000000c267229 */ /* 0x000fe2000000000e */
[----:B------:R-:W3:Y:S04]  /*0950*/  LDG.E.128.CONSTANT R16, desc[UR8][R30.64+0x70] ;  /* 0x000070081e107981 */ /* 0x000ee8000c1e9d00 */
[----:B------:R-:W3:Y:S01]  /*0960*/  LDG.E.128.CONSTANT R12, desc[UR8][R32.64+0x70] ;  /* 0x00007008200c7981 */ /* 0x000ee2000c1e9d00 */
[C---:B--2---:R-:W-:Y:S02]  /*0970*/  DMUL R34, R6.reuse, R10 ;  /* 0x0000000a06227228 */ /* 0x044fe40000000000 */
[----:B------:R-:W-:-:S06]  /*0980*/  DMUL R36, R6, R8 ;  /* 0x0000000806247228 */ /* 0x000fcc0000000000 */
[C---:B------:R-:W-:Y:S02]  /*0990*/  DFMA R34, R4.reuse, R8, -R34 ;  /* 0x000000080422722b */ /* 0x040fe40000000822 */
[----:B------:R-:W-:Y:S01]  /*09a0*/  DFMA R36, R4, R10, R36 ;  /* 0x0000000a0424722b */ /* 0x000fe20000000024 */
[----:B------:R-:W2:Y:S04]  /*09b0*/  LDG.E.128.CONSTANT R4, desc[UR8][R32.64+0x60] ;  /* 0x0000600820047981 */ /* 0x000ea8000c1e9d00 */
[----:B------:R-:W2:Y:S01]  /*09c0*/  LDG.E.128.CONSTANT R8, desc[UR8][R30.64+0x60] ;  /* 0x000060081e087981 */ /* 0x000ea2000c1e9d00 */
[----:B------:R-:W-:Y:S01]  /*09d0*/  DADD R20, R22, R20 ;  /* 0x0000000016147229 */ /* 0x000fe20000000014 */
[----:B------:R-:W-:Y:S01]  /*09e0*/  VIADD R27, R27, 0x8 ;  /* 0x000000081b1b7836 */ /* 0x000fe20000000000 */
[----:B------:R-:W-:-:S06]  /*09f0*/  DADD R34, R38, R34 ;  /* 0x0000000026227229 */ /* 0x000fcc0000000022 */
[----:B------:R-:W-:Y:S01]  /*0a00*/  DADD R20, R20, R36 ;  /* 0x0000000014147229 */ /* 0x000fe20000000024 */
[----:B------:R-:W-:Y:S01]  /*0a10*/  ISETP.NE.AND P0, PT, R27, RZ, PT ;  /* 0x000000ff1b00720c */ /* 0x000fe20003f05270 */
[----:B------:R-:W-:Y:S01]  /*0a20*/  VIADD R28, R28, 0x8 ;  /* 0x000000081c1c7836 */ /* 0x000fe20000000000 */
[----:B------:R-:W-:Y:S01]  /*0a30*/  IADD3 R3, PT, PT, R3, 0x8, RZ ;  /* 0x0000000803037810 */ /* 0x000fe20007ffe0ff */
        /* <DEDUP_REMOVED lines=8> */
[----:B------:R-:W-:-:S02]  /*0ac0*/  DFMA R8, R12, R16, -R8 ;  /* 0x000000100c08722b */ /* 0x000fc40000000808 */
[----:B------:R-:W-:Y:S02]  /*0ad0*/  DADD R6, R20, R6 ;  /* 0x0000000014067229 */ /* 0x000fe40000000006 */
[----:B------:R-:W-:-:S04]  /*0ae0*/  DFMA R14, R12, R18, R14 ;  /* 0x000000120c0e722b */ /* 0x000fc8000000000e */
[----:B------:R-:W-:-:S04]  /*0af0*/  DADD R4, R22, R8 ;  /* 0x0000000016047229 */ /* 0x000fc80000000008 */
[----:B------:R-:W-:Y:S01]  /*0b00*/  DADD R6, R6, R14 ;  /* 0x0000000006067229 */ /* 0x000fe2000000000e */
[----:B------:R-:W-:Y:S10]  /*0b10*/  @P0 BRA `(.L_x_115) ;  /* 0xfffffff800d80947 */ /* 0x000ff4000383ffff */
[----:B------:R-:W-:Y:S05]  /*0b20*/  BSYNC.RECONVERGENT B2 ;  /* 0x0000000000027941 */ /* 0x000fea0003800200 */
.L_x_114:
[----:B------:R-:W-:-:S07]  /*0b30*/  VIADD R3, R28, 0x1 ;  /* 0x000000011c037836 */ /* 0x000fce0000000000 */
.L_x_113:
[----:B------:R-:W-:Y:S05]  /*0b40*/  BSYNC.RECONVERGENT B1 ;  /* 0x0000000000017941 */ /* 0x000fea0003800200 */
.L_x_112:
[----:B------:R-:W-:-:S13]  /*0b50*/  LOP3.LUT P0, R8, R26, 0x7, RZ, 0xc0, !PT ;  /* 0x000000071a087812 */ /* 0x000fda000780c0ff */
[----:B------:R-:W-:Y:S05]  /*0b60*/  @!P0 BRA `(.L_x_111) ;  /* 0x0000000400548947 */ /* 0x000fea0003800000 */
[----:B------:R-:W-:Y:S01]  /*0b70*/  ISETP.GE.U32.AND P0, PT, R8, 0x4, PT ;  /* 0x000000040800780c */ /* 0x000fe20003f06070 */
[----:B------:R-:W-:-:S12]  /*0b80*/  BSSY.RECONVERGENT B1, `(.L_x_116) ;  /* 0x0000028000017945 */ /* 0x000fd80003800200 */
[----:B------:R-:W-:Y:S05]  /*0b90*/  @!P0 BRA `(.L_x_117) ;  /* 0x0000000000988947 */ /* 0x000fea0003800000 */
        /* <DEDUP_REMOVED lines=9> */
[----:B------:R-:W-:-:S02]  /*0c30*/  DMUL R32, R18, R20 ;  /* 0x0000001412207228 */ /* 0x000fc40000000000 */
[C---:B---3--:R-:W-:Y:S02]  /*0c40*/  DMUL R36, R10.reuse, R14 ;  /* 0x0000000e0a247228 */ /* 0x048fe40000000000 */
[----:B------:R-:W-:Y:S02]  /*0c50*/  DMUL R38, R10, R12 ;  /* 0x0000000c0a267228 */ /* 0x000fe40000000000 */
[C---:B------:R-:W-:Y:S02]  /*0c60*/  DFMA R28, R16.reuse, R20, -R28 ;  /* 0x00000014101c722b */ /* 0x040fe4000000081c */
[----:B------:R-:W-:Y:S01]  /*0c70*/  DFMA R32, R16, R22, R32 ;  /* 0x000000161020722b */ /* 0x000fe20000000020 */
[----:B------:R-:W2:Y:S04]  /*0c80*/  LDG.E.128.CONSTANT R16, desc[UR8][R34.64+0x20] ;  /* 0x0000200822107981 */ /* 0x000ea8000c1e9d00 */
[----:B------:R-:W2:Y:S01]  /*0c90*/  LDG.E.128.CONSTANT R20, desc[UR8][R30.64+0x20] ;  /* 0x000020081e147981 */ /* 0x000ea2000c1e9d00 */
[----:B------:R-:W-:-:S02]  /*0ca0*/  DFMA R36, R8, R12, -R36 ;  /* 0x0000000c0824722b */ /* 0x000fc40000000824 */
[----:B------:R-:W-:Y:S01]  /*0cb0*/  DFMA R38, R8, R14, R38 ;  /* 0x0000000e0826722b */ /* 0x000fe20000000026 */
[----:B------:R-:W3:Y:S04]  /*0cc0*/  LDG.E.128.CONSTANT R8, desc[UR8][R34.64+0x30] ;  /* 0x0000300822087981 */ /* 0x000ee8000c1e9d00 */
[----:B------:R-:W3:Y:S01]  /*0cd0*/  LDG.E.128.CONSTANT R12, desc[UR8][R30.64+0x30] ;  /* 0x000030081e0c7981 */ /* 0x000ee2000c1e9d00 */
[----:B------:R-:W-:Y:S02]  /*0ce0*/  DADD R28, R4, R28 ;  /* 0x00000000041c7229 */ /* 0x000fe4000000001c */
[----:B------:R-:W-:-:S06]  /*0cf0*/  DADD R32, R6, R32 ;  /* 0x0000000006207229 */ /* 0x000fcc0000000020 */
[----:B------:R-:W-:Y:S02]  /*0d00*/  DADD R28, R28, R36 ;  /* 0x000000001c1c7229 */ /* 0x000fe40000000024 */
[----:B------:R-:W-:Y:S01]  /*0d10*/  DADD R32, R32, R38 ;  /* 0x0000000020207229 */ /* 0x000fe20000000026 */
        /* <DEDUP_REMOVED lines=13> */
[----:B------:R-:W-:-:S11]  /*0df0*/  DADD R6, R18, R10 ;  /* 0x0000000012067229 */ /* 0x000fd6000000000a */
.L_x_117:
[----:B------:R-:W-:Y:S05]  /*0e00*/  BSYNC.RECONVERGENT B1 ;  /* 0x0000000000017941 */ /* 0x000fea0003800200 */
.L_x_116:
[----:B------:R-:W-:-:S13]  /*0e10*/  LOP3.LUT P0, R8, R26, 0x3, RZ, 0xc0, !PT ;  /* 0x000000031a087812 */ /* 0x000fda000780c0ff */
[----:B------:R-:W-:Y:S05]  /*0e20*/  @!P0 BRA `(.L_x_111) ;  /* 0x0000000000a48947 */ /* 0x000fea0003800000 */
[----:B------:R-:W-:Y:S01]  /*0e30*/  ISETP.NE.AND P0, PT, R8, 0x1, PT ;  /* 0x000000010800780c */ /* 0x000fe20003f05270 */
[----:B------:R-:W-:Y:S01]  /*0e40*/  BSSY.RECONVERGENT B1, `(.L_x_118) ;  /* 0x000001a000017945 */ /* 0x000fe20003800200 */
[----:B------:R-:W-:-:S04]  /*0e50*/  LOP3.LUT R26, R26, 0x1, RZ, 0xc0, !PT ;  /* 0x000000011a1a7812 */ /* 0x000fc800078ec0ff */
[----:B------:R-:W-:-:S07]  /*0e60*/  ISETP.NE.U32.AND P1, PT, R26, 0x1, PT ;  /* 0x000000011a00780c */ /* 0x000fce0003f25070 */
[----:B------:R-:W-:Y:S06]  /*0e70*/  @!P0 BRA `(.L_x_119) ;  /* 0x0000000000588947 */ /* 0x000fec0003800000 */
[----:B------:R-:W0:Y:S08]  /*0e80*/  LDC.64 R8, c[0x0][0x380] ;  /* 0x0000e000ff087b82 */ /* 0x000e300000000a00 */
[----:B------:R-:W1:Y:S01]  /*0e90*/  LDC.64 R10, c[0x0][0x388] ;  /* 0x0000e200ff0a7b82 */ /* 0x000e620000000a00 */
[----:B0-----:R-:W-:-:S05]  /*0ea0*/  IMAD.WIDE R26, R3, 0x10, R8 ;  /* 0x00000010031a7825 */ /* 0x001fca00078e0208 */
[----:B------:R-:W2:Y:S01]  /*0eb0*/  LDG.E.128.CONSTANT R16, desc[UR8][R26.64+0x10] ;  /* 0x000010081a107981 */ /* 0x000ea2000c1e9d00 */
[----:B-1----:R-:W-:-:S03]  /*0ec0*/  IMAD.WIDE R28, R24, 0x10, R10 ;  /* 0x00000010181c7825 */ /* 0x002fc600078e020a */
[----:B------:R-:W3:Y:S04]  /*0ed0*/  LDG.E.128.CONSTANT R8, desc[UR8][R26.64] ;  /* 0x000000081a087981 */ /* 0x000ee8000c1e9d00 */
[----:B------:R-:W3:Y:S04]  /*0ee0*/  LDG.E.128.CONSTANT R12, desc[UR8][R28.64] ;  /* 0x000000081c0c7981 */ /* 0x000ee8000c1e9d00 */
[----:B------:R-:W2:Y:S01]  /*0ef0*/  LDG.E.128.CONSTANT R20, desc[UR8][R28.64+0x10] ;  /* 0x000010081c147981 */ /* 0x000ea2000c1e9d00 */
[----:B------:R-:W-:Y:S01]  /*0f00*/  VIADD R3, R3, 0x2 ;  /* 0x0000000203037836 */ /* 0x000fe20000000000 */
[----:B------:R-:W-:Y:S01]  /*0f10*/  IADD3 R24, PT, PT, R24, 0x2, RZ ;  /* 0x0000000218187810 */ /* 0x000fe20007ffe0ff */
[----:B---3--:R-:W-:-:S02]  /*0f20*/  DMUL R30, R10, R14 ;  /* 0x0000000e0a1e7228 */ /* 0x008fc40000000000 */
[----:B------:R-:W-:Y:S02]  /*0f30*/  DMUL R32, R10, R12 ;  /* 0x0000000c0a207228 */ /* 0x000fe40000000000 */
[C---:B--2---:R-:W-:Y:S02]  /*0f40*/  DMUL R10, R18.reuse, R22 ;  /* 0x00000016120a7228 */ /* 0x044fe40000000000 */
[----:B------:R-:W-:Y:S02]  /*0f50*/  DMUL R18, R18, R20 ;  /* 0x0000001412127228 */ /* 0x000fe40000000000 */
[C---:B------:R-:W-:Y:S02]  /*0f60*/  DFMA R30, R8.reuse, R12, -R30 ;  /* 0x0000000c081e722b */ /* 0x040fe4000000081e */
[----:B------:R-:W-:Y:S02]  /*0f70*/  DFMA R32, R8, R14, R32 ;  /* 0x0000000e0820722b */ /* 0x000fe40000000020 */
[----:B------:R-:W-:-:S02]  /*0f80*/  DFMA R10, R16, R20, -R10 ;  /* 0x00000014100a722b */ /* 0x000fc4000000080a */
[----:B------:R-:W-:Y:S02]  /*0f90*/  DFMA R18, R16, R22, R18 ;  /* 0x000000161012722b */ /* 0x000fe40000000012 */
[----:B------:R-:W-:Y:S02]  /*0fa0*/  DADD R4, R4, R30 ;  /* 0x0000000004047229 */ /* 0x000fe4000000001e */
[----:B------:R-:W-:-:S06]  /*0fb0*/  DADD R6, R6, R32 ;  /* 0x0000000006067229 */ /* 0x000fcc0000000020 */
[----:B------:R-:W-:Y:S02]  /*0fc0*/  DADD R4, R4, R10 ;  /* 0x0000000004047229 */ /* 0x000fe4000000000a */
[----:B------:R-:W-:-:S11]  /*0fd0*/  DADD R6, R6, R18 ;  /* 0x0000000006067229 */ /* 0x000fd60000000012 */
.L_x_119:
[----:B------:R-:W-:Y:S05]  /*0fe0*/  BSYNC.RECONVERGENT B1 ;  /* 0x0000000000017941 */ /* 0x000fea0003800200 */
.L_x_118:
[----:B------:R-:W-:Y:S05]  /*0ff0*/  @P1 BRA `(.L_x_111) ;  /* 0x0000000000301947 */ /* 0x000fea0003800000 */
[----:B------:R-:W0:Y:S08]  /*1000*/  LDC.64 R8, c[0x0][0x380] ;  /* 0x0000e000ff087b82 */ /* 0x000e300000000a00 */
[----:B------:R-:W1:Y:S01]  /*1010*/  LDC.64 R12, c[0x0][0x388] ;  /* 0x0000e200ff0c7b82 */ /* 0x000e620000000a00 */
[----:B0-----:R-:W-:-:S06]  /*1020*/  IMAD.WIDE R8, R3, 0x10, R8 ;  /* 0x0000001003087825 */ /* 0x001fcc00078e0208 */
[----:B------:R-:W2:Y:S01]  /*1030*/  LDG.E.128.CONSTANT R8, desc[UR8][R8.64] ;  /* 0x0000000808087981 */ /* 0x000ea2000c1e9d00 */
[----:B-1----:R-:W-:-:S06]  /*1040*/  IMAD.WIDE R12, R24, 0x10, R12 ;  /* 0x00000010180c7825 */ /* 0x002fcc00078e020c */
[----:B------:R-:W2:Y:S02]  /*1050*/  LDG.E.128.CONSTANT R12, desc[UR8][R12.64] ;  /* 0x000000080c0c7981 */ /* 0x000ea4000c1e9d00 */
[C---:B--2---:R-:W-:Y:S02]  /*1060*/  DMUL R16, R10.reuse, R14 ;  /* 0x0000000e0a107228 */ /* 0x044fe40000000000 */
[----:B------:R-:W-:-:S06]  /*1070*/  DMUL R10, R10, R12 ;  /* 0x0000000c0a0a7228 */ /* 0x000fcc0000000000 */
[C---:B------:R-:W-:Y:S02]  /*1080*/  DFMA R16, R8.reuse, R12, -R16 ;  /* 0x0000000c0810722b */ /* 0x040fe40000000810 */
[----:B------:R-:W-:-:S06]  /*1090*/  DFMA R10, R8, R14, R10 ;  /* 0x0000000e080a722b */ /* 0x000fcc000000000a */
[----:B------:R-:W-:Y:S02]  /*10a0*/  DADD R4, R4, R16 ;  /* 0x0000000004047229 */ /* 0x000fe40000000010 */
[----:B------:R-:W-:-:S11]  /*10b0*/  DADD R6, R6, R10 ;  /* 0x0000000006067229 */ /* 0x000fd6000000000a */
.L_x_111:
[----:B------:R-:W-:Y:S05]  /*10c0*/  BSYNC.RECONVERGENT B0 ;  /* 0x0000000000007941 */ /* 0x000fea0003800200 */
.L_x_110:
[----:B------:R-:W0:Y:S01]  /*10d0*/  LDCU.64 UR10, c[0x0][0x3a8] ;  /* 0x00007500ff0a77ac */ /* 0x000e220008000a00 */
[----:B------:R-:W1:Y:S01]  /*10e0*/  LDCU UR7, c[0x0][0x3b0] ;  /* 0x00007600ff0777ac */ /* 0x000e620008000800 */
[----:B0-----:R-:W-:-:S04]  /*10f0*/  LEA R8, P0, R2, UR10, 0x4 ;  /* 0x0000000a02087c11 */ /* 0x001fc8000f8020ff */
[----:B------:R-:W-:Y:S01]  /*1100*/  LEA.HI.X R9, R2, UR11, R0, 0x4, P0 ;  /* 0x0000000b02097c11 */ /* 0x000fe200080f2400 */
[----:B-1----:R-:W-:Y:S01]  /*1110*/  USHF.R.S32.HI UR4, URZ, 0x1f, UR7 ;  /* 0x0000001fff047899 */ /* 0x002fe20008011407 */
[----:B------:R-:W-:-:S03]  /*1120*/  IADD3 R2, P0, PT, R25, R2, RZ ;  /* 0x0000000219027210 */ /* 0x000fc60007f1e0ff */
[----:B------:R0:W-:Y:S01]  /*1130*/  STG.E.128 desc[UR8][R8.64], R4 ;  /* 0x0000000408007986 */ /* 0x0001e2000c101d08 */
[----:B------:R-:W-:Y:S02]  /*1140*/  LEA.HI.X.SX32 R0, R25, R0, 0x1, P0 ;  /* 0x0000000019007211 */ /* 0x000fe400000f0eff */
[----:B------:R-:W-:-:S04]  /*1150*/  ISETP.GE.U32.AND P0, PT, R2, UR7, PT ;  /* 0x0000000702007c0c */ /* 0x000fc8000bf06070 */
[----:B------:R-:W-:-:S13]  /*1160*/  ISETP.GE.U32.AND.EX P0, PT, R0, UR4, PT, P0 ;  /* 0x0000000400007c0c */ /* 0x000fda000bf06100 */
[----:B0-----:R-:W-:Y:S05]  /*1170*/  @!P0 BRA `(.L_x_120) ;  /* 0xffffffec00dc8947 */ /* 0x001fea000383ffff */
[----:B------:R-:W-:Y:S05]  /*1180*/  EXIT ;  /* 0x000000000000794d */ /* 0x000fea0003800000 */
        .weak           $__internal_0_$__cuda_sm20_div_u64
        .type           $__internal_0_$__cuda_sm20_div_u64,@function
        .size           $__internal_0_$__cuda_sm20_div_u64,(.L_x_163 - $__internal_0_$__cuda_sm20_div_u64)
$__internal_0_$__cuda_sm20_div_u64:
[----:B------:R-:W0:Y:S02]  /*1190*/  LDCU UR4, c[0x0][0x390] ;  /* 0x00007200ff0477ac */ /* 0x000e240008000800 */
[----:B0-----:R-:W0:Y:S08]  /*11a0*/  I2F.U64.RP R7, UR4 ;  /* 0x0000000400077d12 */ /* 0x001e300008309000 */
[----:B0-----:R-:W0:Y:S02]  /*11b0*/  MUFU.RCP R7, R7 ;  /* 0x0000000700077308 */ /* 0x001e240000001000 */
[----:B0-----:R-:W-:-:S06]  /*11c0*/  VIADD R8, R7, 0x1ffffffe ;  /* 0x1ffffffe07087836 */ /* 0x001fcc0000000000 */
[----:B------:R-:W0:Y:S02]  /*11d0*/  F2I.U64.TRUNC R8, R8 ;  /* 0x0000000800087311 */ /* 0x000e24000020d800 */
[----:B0-----:R-:W-:-:S04]  /*11e0*/  IMAD.WIDE.U32 R10, R8, UR4, RZ ;  /* 0x00000004080a7c25 */ /* 0x001fc8000f8e00ff */
[----:B------:R-:W-:Y:S01]  /*11f0*/  IMAD R11, R8, UR5, R11 ;  /* 0x00000005080b7c24 */ /* 0x000fe2000f8e020b */
[----:B------:R-:W-:-:S03]  /*1200*/  IADD3 R13, P0, PT, RZ, -R10, RZ ;  /* 0x8000000aff0d7210 */ /* 0x000fc60007f1e0ff */
[----:B------:R-:W-:Y:S02]  /*1210*/  IMAD R11, R9, UR4, R11 ;  /* 0x00000004090b7c24 */ /* 0x000fe4000f8e020b */
[----:B------:R-:W-:-:S04]  /*1220*/  IMAD.HI.U32 R10, R8, R13, RZ ;  /* 0x0000000d080a7227 */ /* 0x000fc800078e00ff */
[----:B------:R-:W-:Y:S01]  /*1230*/  IMAD.X R15, RZ, RZ, ~R11, P0 ;  /* 0x000000ffff0f7224 */ /* 0x000fe200000e0e0b */
[----:B------:R-:W-:-:S03]  /*1240*/  MOV R11, R8 ;  /* 0x00000008000b7202 */ /* 0x000fc60000000f00 */
[-C--:B------:R-:W-:Y:S02]  /*1250*/  IMAD R17, R9, R15.reuse, RZ ;  /* 0x0000000f09117224 */ /* 0x080fe400078e02ff */
[----:B------:R-:W-:-:S04]  /*1260*/  IMAD.WIDE.U32 R10, P0, R8, R15, R10 ;  /* 0x0000000f080a7225 */ /* 0x000fc8000780000a */
[----:B------:R-:W-:-:S04]  /*1270*/  IMAD.HI.U32 R7, R9, R15, RZ ;  /* 0x0000000f09077227 */ /* 0x000fc800078e00ff */
[----:B------:R-:W-:-:S04]  /*1280*/  IMAD.HI.U32 R10, P1, R9, R13, R10 ;  /* 0x0000000d090a7227 */ /* 0x000fc8000782000a */
[----:B------:R-:W-:Y:S01]  /*1290*/  IMAD.X R7, R7, 0x1, R9, P0 ;  /* 0x0000000107077824 */ /* 0x000fe200000e0609 */
[----:B------:R-:W-:-:S04]  /*12a0*/  IADD3 R11, P2, PT, R17, R10, RZ ;  /* 0x0000000a110b7210 */ /* 0x000fc80007f5e0ff */
[----:B------:R-:W-:Y:S01]  /*12b0*/  IADD3.X R7, PT, PT, RZ, RZ, R7, P2, P1 ;  /* 0x000000ffff077210 */ /* 0x000fe200017e2407 */
[----:B------:R-:W-:-:S04]  /*12c0*/  IMAD.WIDE.U32 R8, R11, UR4, RZ ;  /* 0x000000040b087c25 */ /* 0x000fc8000f8e00ff */
[----:B------:R-:W-:Y:S01]  /*12d0*/  IMAD R10, R11, UR5, R9 ;  /* 0x000000050b0a7c24 */ /* 0x000fe2000f8e0209 */
[----:B------:R-:W-:-:S03]  /*12e0*/  IADD3 R9, P0, PT, RZ, -R8, RZ ;  /* 0x80000008ff097210 */ /* 0x000fc60007f1e0ff */
[----:B------:R-:W-:Y:S02]  /*12f0*/  IMAD R8, R7, UR4, R10 ;  /* 0x0000000407087c24 */ /* 0x000fe4000f8e020a */
[----:B------:R-:W-:-:S04]  /*1300*/  IMAD.HI.U32 R10, R11, R9, RZ ;  /* 0x000000090b0a7227 */ /* 0x000fc800078e00ff */
[----:B------:R-:W-:-:S04]  /*1310*/  IMAD.X R8, RZ, RZ, ~R8, P0 ;  /* 0x000000ffff087224 */ /* 0x000fc800000e0e08 */
[----:B------:R-:W-:-:S04]  /*1320*/  IMAD.WIDE.U32 R10, P0, R11, R8, R10 ;  /* 0x000000080b0a7225 */ /* 0x000fc8000780000a */
[C---:B------:R-:W-:Y:S02]  /*1330*/  IMAD R12, R7.reuse, R8, RZ ;  /* 0x00000008070c7224 */ /* 0x040fe400078e02ff */
[----:B------:R-:W-:-:S04]  /*1340*/  IMAD.HI.U32 R11, P1, R7, R9, R10 ;  /* 0x00000009070b7227 */ /* 0x000fc8000782000a */
[----:B------:R-:W-:Y:S01]  /*1350*/  IMAD.HI.U32 R8, R7, R8, RZ ;  /* 0x0000000807087227 */ /* 0x000fe200078e00ff */
[----:B------:R-:W-:-:S03]  /*1360*/  IADD3 R11, P2, PT, R12, R11, RZ ;  /* 0x0000000b0c0b7210 */ /* 0x000fc60007f5e0ff */
[----:B------:R-:W-:Y:S01]  /*1370*/  IMAD.MOV.U32 R9, RZ, RZ, RZ ;  /* 0x000000ffff097224 */ /* 0x000fe200078e00ff */
[----:B------:R-:W-:Y:S01]  /*1380*/  IADD3.X R7, PT, PT, R8, R7, RZ, P0, !PT ;  /* 0x0000000708077210 */ /* 0x000fe200007fe4ff */
[----:B------:R-:W-:-:S03]  /*1390*/  IMAD.HI.U32 R8, R11, R4, RZ ;  /* 0x000000040b087227 */ /* 0x000fc600078e00ff */
[----:B------:R-:W-:Y:S01]  /*13a0*/  IADD3.X R7, PT, PT, RZ, RZ, R7, P2, P1 ;  /* 0x000000ffff077210 */ /* 0x000fe200017e2407 */
[----:B------:R-:W-:-:S04]  /*13b0*/  IMAD.WIDE.U32 R8, R11, R3, R8 ;  /* 0x000000030b087225 */ /* 0x000fc800078e0008 */
[C---:B------:R-:W-:Y:S02]  /*13c0*/  IMAD R11, R7.reuse, R3, RZ ;  /* 0x00000003070b7224 */ /* 0x040fe400078e02ff */
[----:B------:R-:W-:-:S04]  /*13d0*/  IMAD.HI.U32 R8, P0, R7, R4, R8 ;  /* 0x0000000407087227 */ /* 0x000fc80007800008 */
[----:B------:R-:W-:Y:S01]  /*13e0*/  IMAD.HI.U32 R7, R7, R3, RZ ;  /* 0x0000000307077227 */ /* 0x000fe200078e00ff */
[----:B------:R-:W-:-:S03]  /*13f0*/  IADD3 R11, P1, PT, R11, R8, RZ ;  /* 0x000000080b0b7210 */ /* 0x000fc60007f3e0ff */
[----:B------:R-:W-:Y:S02]  /*1400*/  IMAD.X R7, RZ, RZ, R7, P0 ;  /* 0x000000ffff077224 */ /* 0x000fe400000e0607 */
[----:B------:R-:W-:-:S03]  /*1410*/  IMAD.WIDE.U32 R8, R11, UR4, RZ ;  /* 0x000000040b087c25 */ /* 0x000fc6000f8e00ff */
[----:B------:R-:W-:Y:S01]  /*1420*/  IADD3.X R7, PT, PT, RZ, R7, RZ, P1, !PT ;  /* 0x00000007ff077210 */ /* 0x000fe20000ffe4ff */
[C---:B------:R-:W-:Y:S01]  /*1430*/  IMAD R10, R11.reuse, UR5, R9 ;  /* 0x000000050b0a7c24 */ /* 0x040fe2000f8e0209 */
[----:B------:R-:W-:Y:S02]  /*1440*/  IADD3 R12, P1, PT, -R8, R4, RZ ;  /* 0x00000004080c7210 */ /* 0x000fe40007f3e1ff */
[----:B------:R-:W-:Y:S01]  /*1450*/  IADD3 R8, PT, PT, R11, 0x1, RZ ;  /* 0x000000010b087810 */ /* 0x000fe20007ffe0ff */
[----:B------:R-:W-:Y:S01]  /*1460*/  IMAD R10, R7, UR4, R10 ;  /* 0x00000004070a7c24 */ /* 0x000fe2000f8e020a */
[----:B------:R-:W-:-:S03]  /*1470*/  ISETP.GE.U32.AND P0, PT, R12, UR4, PT ;  /* 0x000000040c007c0c */ /* 0x000fc6000bf06070 */
[----:B------:R-:W-:Y:S01]  /*1480*/  IMAD.X R10, R3, 0x1, ~R10, P1 ;  /* 0x00000001030a7824 */ /* 0x000fe200008e0e0a */
[----:B------:R-:W-:-:S04]  /*1490*/  IADD3 R3, P1, PT, R12, -UR4, RZ ;  /* 0x800000040c037c10 */ /* 0x000fc8000ff3e0ff */
[C---:B------:R-:W-:Y:S02]  /*14a0*/  ISETP.GE.U32.AND.EX P0, PT, R10.reuse, UR5, PT, P0 ;  /* 0x000000050a007c0c */ /* 0x040fe4000bf06100 */
[----:B------:R-:W-:Y:S02]  /*14b0*/  IADD3.X R7, PT, PT, R10, ~UR5, RZ, P1, !PT ;  /* 0x800000050a077c10 */ /* 0x000fe40008ffe4ff */
[----:B------:R-:W-:Y:S02]  /*14c0*/  SEL R3, R3, R12, P0 ;  /* 0x0000000c03037207 */ /* 0x000fe40000000000 */
[----:B------:R-:W-:Y:S02]  /*14d0*/  SEL R7, R7, R10, P0 ;  /* 0x0000000a07077207 */ /* 0x000fe40000000000 */
[----:B------:R-:W-:Y:S02]  /*14e0*/  SEL R8, R8, R11, P0 ;  /* 0x0000000b08087207 */ /* 0x000fe40000000000 */
[----:B------:R-:W-:-:S02]  /*14f0*/  ISETP.GE.U32.AND P0, PT, R3, UR4, PT ;  /* 0x0000000403007c0c */ /* 0x000fc4000bf06070 */
[----:B------:R-:W-:Y:S01]  /*1500*/  ISETP.NE.U32.AND P1, PT, RZ, UR4, PT ;  /* 0x00000004ff007c0c */ /* 0x000fe2000bf25070 */
[----:B------:R-:W-:Y:S01]  /*1510*/  VIADD R3, R8, 0x1 ;  /* 0x0000000108037836 */ /* 0x000fe20000000000 */
[----:B------:R-:W-:Y:S01]  /*1520*/  ISETP.GE.U32.AND.EX P0, PT, R7, UR5, PT, P0 ;  /* 0x0000000507007c0c */ /* 0x000fe2000bf06100 */
[----:B------:R-:W-:Y:S01]  /*1530*/  HFMA2 R7, -RZ, RZ, 0, 0 ;  /* 0x00000000ff077431 */ /* 0x000fe200000001ff */
[----:B------:R-:W-:Y:S02]  /*1540*/  ISETP.NE.AND.EX P1, PT, RZ, UR5, PT, P1 ;  /* 0x00000005ff007c0c */ /* 0x000fe4000bf25310 */
[----:B------:R-:W-:-:S04]  /*1550*/  SEL R3, R3, R8, P0 ;  /* 0x0000000803037207 */ /* 0x000fc80000000000 */
[----:B------:R-:W-:Y:S01]  /*1560*/  SEL R3, R3, 0xffffffff, P1 ;  /* 0xffffffff03037807 */ /* 0x000fe20000800000 */
[----:B------:R-:W-:Y:S06]  /*1570*/  RET.REL.NODEC R6 `(_cupy_upfirdn1D_complex128) ;  /* 0xffffffe806a07950 */ /* 0x000fec0003c3ffff */
.L_x_121:
        /* <DEDUP_REMOVED lines=16> */
.L_x_163:


//--------------------- .text._cupy_upfirdn1D_complex64 --------------------------
	.section	.text._cupy_upfirdn1D_complex64,"ax",@progbits
	.align	128
        .global         _cupy_upfirdn1D_complex64
        .type           _cupy_upfirdn1D_complex64,@function
        .size           _cupy_upfirdn1D_complex64,(.L_x_164 - _cupy_upfirdn1D_complex64)
        .other          _cupy_upfirdn1D_complex64,@"STO_CUDA_ENTRY STV_DEFAULT"
_cupy_upfirdn1D_complex64:
.text._cupy_upfirdn1D_complex64:
        /* <DEDUP_REMOVED lines=15> */
.L_x_135:
[----:B------:R-:W0:Y:S01]  /*00f0*/  LDCU UR4, c[0x0][0x394] ;  /* 0x00007280ff0477ac */ /* 0x000e220008000800 */
[----:B------:R-:W-:Y:S01]  /*0100*/  BSSY.RECONVERGENT B0, `(.L_x_122) ;  /* 0x0000024000007945 */ /* 0x000fe20003800200 */
[----:B0-----:R-:W-:Y:S02]  /*0110*/  IMAD R5, R24, UR4, RZ ;  /* 0x0000000418057c24 */ /* 0x001fe4000f8e02ff */
[----:B------:R-:W-:-:S04]  /*0120*/  IMAD.WIDE.U32 R2, R0, UR4, RZ ;  /* 0x0000000400027c25 */ /* 0x000fc8000f8e00ff */
[----:B------:R-:W-:-:S05]  /*0130*/  IMAD R5, R0, UR6, R5 ;  /* 0x0000000600057c24 */ /* 0x000fca000f8e0205 */
[----:B------:R-:W-:-:S04]  /*0140*/  IADD3 R5, PT, PT, R3, R5, RZ ;  /* 0x0000000503057210 */ /* 0x000fc80007ffe0ff */
[----:B------:R-:W-:-:S04]  /*0150*/  LOP3.LUT R4, R5, UR5, RZ, 0xfc, !PT ;  /* 0x0000000505047c12 */ /* 0x000fc8000f8efcff */
[----:B------:R-:W-:-:S13]  /*0160*/  ISETP.NE.U32.AND P0, PT, R4, RZ, PT ;  /* 0x000000ff0400720c */ /* 0x000fda0003f05070 */
[----:B------:R-:W-:Y:S05]  /*0170*/  @P0 BRA `(.L_x_123) ;  /* 0x0000000000580947 */ /* 0x000fea0003800000 */
[----:B------:R-:W0:Y:S02]  /*0180*/  LDCU UR4, c[0x0][0x390] ;  /* 0x00007200ff0477ac */ /* 0x000e240008000800 */
[----:B0-----:R-:W0:Y:S01]  /*0190*/  I2F.U32.RP R3, UR4 ;  /* 0x0000000400037d06 */ /* 0x001e220008209000 */
[----:B------:R-:W-:-:S07]  /*01a0*/  ISETP.NE.U32.AND P2, PT, RZ, UR4, PT ;  /* 0x00000004ff007c0c */ /* 0x000fce000bf45070 */
[----:B0-----:R-:W0:Y:S02]  /*01b0*/  MUFU.RCP R3, R3 ;  /* 0x0000000300037308 */ /* 0x001e240000001000 */
[----:B0-----:R-:W-:-:S06]  /*01c0*/  IADD3 R4, PT, PT, R3, 0xffffffe, RZ ;  /* 0x0ffffffe03047810 */ /* 0x001fcc0007ffe0ff */
[----:B------:R0:W1:Y:S02]  /*01d0*/  F2I.FTZ.U32.TRUNC.NTZ R5, R4 ;  /* 0x0000000400057305 */ /* 0x000064000021f000 */
[----:B0-----:R-:W-:Y:S01]  /*01e0*/  HFMA2 R4, -RZ, RZ, 0, 0 ;  /* 0x00000000ff047431 */ /* 0x001fe200000001ff */
[----:B-1----:R-:W-:-:S05]  /*01f0*/  IADD3 R7, PT, PT, RZ, -R5, RZ ;  /* 0x80000005ff077210 */ /* 0x002fca0007ffe0ff */
[----:B------:R-:W-:-:S04]  /*0200*/  IMAD R7, R7, UR4, RZ ;  /* 0x0000000407077c24 */ /* 0x000fc8000f8e02ff */
[----:B------:R-:W-:-:S06]  /*0210*/  IMAD.HI.U32 R5, R5, R7, R4 ;  /* 0x0000000705057227 */ /* 0x000fcc00078e0004 */
[----:B------:R-:W-:-:S05]  /*0220*/  IMAD.HI.U32 R5, R5, R2, RZ ;  /* 0x0000000205057227 */ /* 0x000fca00078e00ff */
[----:B------:R-:W-:-:S05]  /*0230*/  IADD3 R7, PT, PT, -R5, RZ, RZ ;  /* 0x000000ff05077210 */ /* 0x000fca0007ffe1ff */
[----:B------:R-:W-:-:S05]  /*0240*/  IMAD R6, R7, UR4, R2 ;  /* 0x0000000407067c24 */ /* 0x000fca000f8e0202 */
[----:B------:R-:W-:-:S13]  /*0250*/  ISETP.GE.U32.AND P0, PT, R6, UR4, PT ;  /* 0x0000000406007c0c */ /* 0x000fda000bf06070 */
[----:B------:R-:W-:Y:S02]  /*0260*/  @P0 IADD3 R6, PT, PT, R6, -UR4, RZ ;  /* 0x8000000406060c10 */ /* 0x000fe4000fffe0ff */
[----:B------:R-:W-:Y:S02]  /*0270*/  @P0 IADD3 R5, PT, PT, R5, 0x1, RZ ;  /* 0x0000000105050810 */ /* 0x000fe40007ffe0ff */
[----:B------:R-:W-:-:S13]  /*0280*/  ISETP.GE.U32.AND P1, PT, R6, UR4, PT ;  /* 0x0000000406007c0c */ /* 0x000fda000bf26070 */
[----:B------:R-:W-:Y:S02]  /*0290*/  @P1 IADD3 R5, PT, PT, R5, 0x1, RZ ;  /* 0x0000000105051810 */ /* 0x000fe40007ffe0ff */
[----:B------:R-:W-:-:S04]  /*02a0*/  @!P2 LOP3.LUT R5, RZ, UR4, RZ, 0x33, !PT ;  /* 0x00000004ff05ac12 */ /* 0x000fc8000f8e33ff */
[----:B------:R-:W-:-:S05]  /*02b0*/  IADD3 R7, PT, PT, -R5, RZ, RZ ;  /* 0x000000ff05077210 */ /* 0x000fca0007ffe1ff */
[----:B------:R-:W-:Y:S01]  /*02c0*/  IMAD R7, R7, UR4, R2 ;  /* 0x0000000407077c24 */ /* 0x000fe2000f8e0202 */
[----:B------:R-:W-:Y:S06]  /*02d0*/  BRA `(.L_x_124) ;  /* 0x0000000000187947 */ /* 0x000fec0003800000 */
.L_x_123:
[----:B------:R-:W-:-:S07]  /*02e0*/  MOV R4, 0x300 ;  /* 0x0000030000047802 */ /* 0x000fce0000000f00 */
[----:B------:R-:W-:Y:S05]  /*02f0*/  CALL.REL.NOINC `($__internal_1_$__cuda_sm20_div_u64) ;  /* 0x0000000c00987944 */ /* 0x000fea0003c00000 */
[----:B------:R-:W0:Y:S01]  /*0300*/  LDCU UR4, c[0x0][0x390] ;  /* 0x00007200ff0477ac */ /* 0x000e220008000800 */
[----:B------:R-:W-:Y:S02]  /*0310*/  IADD3 R7, PT, PT, -R6, RZ, RZ ;  /* 0x000000ff06077210 */ /* 0x000fe40007ffe1ff */
[----:B------:R-:W-:-:S03]  /*0320*/  MOV R5, R6 ;  /* 0x0000000600057202 */ /* 0x000fc60000000f00 */
[----:B0-----:R-:W-:-:S07]  /*0330*/  IMAD R7, R7, UR4, R2 ;  /* 0x0000000407077c24 */ /* 0x001fce000f8e0202 */
.L_x_124:
[----:B------:R-:W-:Y:S05]  /*0340*/  BSYNC.RECONVERGENT B0 ;  /* 0x0000000000007941 */ /* 0x000fea0003800200 */
.L_x_122:
[----:B------:R-:W0:Y:S01]  /*0350*/  LDC R11, c[0x0][0x3a4] ;  /* 0x0000e900ff0b7b82 */ /* 0x000e220000000800 */
[----:B------:R-:W-:Y:S01]  /*0360*/  IABS R8, R5 ;  /* 0x0000000500087213 */ /* 0x000fe20000000000 */
[----:B------:R-:W1:Y:S01]  /*0370*/  LDCU UR4, c[0x0][0x3a0] ;  /* 0x00007400ff0477ac */ /* 0x000e620008000800 */
[----:B------:R-:W-:Y:S01]  /*0380*/  ISETP.GE.AND P2, PT, R5, RZ, PT ;  /* 0x000000ff0500720c */ /* 0x000fe20003f46270 */
[----:B------:R-:W-:Y:S04]  /*0390*/  BSSY.RECONVERGENT B0, `(.L_x_125) ;  /* 0x00000d0000007945 */ /* 0x000fe80003800200 */
[----:B------:R-:W2:Y:S01]  /*03a0*/  LDC R10, c[0x0][0x39c] ;  /* 0x0000e700ff0a7b82 */ /* 0x000ea20000000800 */
[----:B0-----:R-:W-:-:S04]  /*03b0*/  IABS R6, R11 ;  /* 0x0000000b00067213 */ /* 0x001fc80000000000 */
[----:B------:R-:W0:Y:S08]  /*03c0*/  I2F.RP R4, R6 ;  /* 0x0000000600047306 */ /* 0x000e300000209400 */
[----:B0-----:R-:W0:Y:S02]  /*03d0*/  MUFU.RCP R4, R4 ;  /* 0x0000000400047308 */ /* 0x001e240000001000 */
[----:B0-----:R-:W-:-:S06]  /*03e0*/  IADD3 R2, PT, PT, R4, 0xffffffe, RZ ;  /* 0x0ffffffe04027810 */ /* 0x001fcc0007ffe0ff */
[----:B------:R0:W3:Y:S02]  /*03f0*/  F2I.FTZ.U32.TRUNC.NTZ R3, R2 ;  /* 0x0000000200037305 */ /* 0x0000e4000021f000 */
[----:B0-----:R-:W-:Y:S01]  /*0400*/  HFMA2 R2, -RZ, RZ, 0, 0 ;  /* 0x00000000ff027431 */ /* 0x001fe200000001ff */
[----:B---3--:R-:W-:-:S05]  /*0410*/  IADD3 R9, PT, PT, RZ, -R3, RZ ;  /* 0x80000003ff097210 */ /* 0x008fca0007ffe0ff */
[----:B------:R-:W-:-:S04]  /*0420*/  IMAD R9, R9, R6, RZ ;  /* 0x0000000609097224 */ /* 0x000fc800078e02ff */
[----:B------:R-:W-:-:S06]  /*0430*/  IMAD.HI.U32 R3, R3, R9, R2 ;  /* 0x0000000903037227 */ /* 0x000fcc00078e0002 */
[----:B------:R-:W-:-:S05]  /*0440*/  IMAD.HI.U32 R3, R3, R8, RZ ;  /* 0x0000000803037227 */ /* 0x000fca00078e00ff */
[----:B------:R-:W-:-:S05]  /*0450*/  IADD3 R3, PT, PT, -R3, RZ, RZ ;  /* 0x000000ff03037210 */ /* 0x000fca0007ffe1ff */
[----:B------:R-:W-:Y:S01]  /*0460*/  IMAD R3, R6, R3, R8 ;  /* 0x0000000306037224 */ /* 0x000fe200078e0208 */
[----:B------:R-:W-:-:S04]  /*0470*/  CS2R R8, SRZ ;  /* 0x0000000000087805 */ /* 0x000fc8000001ff00 */
[----:B------:R-:W-:-:S13]  /*0480*/  ISETP.GT.U32.AND P0, PT, R6, R3, PT ;  /* 0x000000030600720c */ /* 0x000fda0003f04070 */
[----:B------:R-:W-:Y:S02]  /*0490*/  @!P0 IADD3 R3, PT, PT, R3, -R6, RZ ;  /* 0x8000000603038210 */ /* 0x000fe40007ffe0ff */
[----:B------:R-:W-:Y:S02]  /*04a0*/  ISETP.NE.AND P0, PT, R11, RZ, PT ;  /* 0x000000ff0b00720c */ /* 0x000fe40003f05270 */
[----:B------:R-:W-:-:S13]  /*04b0*/  ISETP.GT.U32.AND P1, PT, R6, R3, PT ;  /* 0x000000030600720c */ /* 0x000fda0003f24070 */
[----:B------:R-:W-:-:S04]  /*04c0*/  @!P1 IADD3 R3, PT, PT, R3, -R6, RZ ;  /* 0x8000000603039210 */ /* 0x000fc80007ffe0ff */
[----:B------:R-:W-:Y:S02]  /*04d0*/  @!P2 IADD3 R3, PT, PT, -R3, RZ, RZ ;  /* 0x000000ff0303a210 */ /* 0x000fe40007ffe1ff */
[----:B------:R-:W-:-:S04]  /*04e0*/  @!P0 LOP3.LUT R3, RZ, R11, RZ, 0x33, !PT ;  /* 0x0000000bff038212 */ /* 0x000fc800078e33ff */
[C---:B--2---:R-:W-:Y:S02]  /*04f0*/  ISETP.GE.AND P1, PT, R3.reuse, R10, PT ;  /* 0x0000000a0300720c */ /* 0x044fe40003f26270 */
        /* <DEDUP_REMOVED lines=12> */
[----:B------:R-:W-:Y:S02]  /*05c0*/  IADD3 R2, PT, PT, R10, -0x2, -R3 ;  /* 0xfffffffe0a027810 */ /* 0x000fe40007ffe803 */
[----:B------:R-:W-:Y:S02]  /*05d0*/  LOP3.LUT R25, RZ, R3, RZ, 0x33, !PT ;  /* 0x00000003ff197212 */ /* 0x000fe400078e33ff */
[----:B------:R-:W-:Y:S02]  /*05e0*/  ISETP.GE.U32.AND P0, PT, R2, 0x7, PT ;  /* 0x000000070200780c */ /* 0x000fe40003f06070 */
[----:B------:R-:W-:-:S11]  /*05f0*/  IADD3 R25, PT, PT, R10, R25, RZ ;  /* 0x000000190a197210 */ /* 0x000fd60007ffe0ff */
[----:B------:R-:W-:Y:S05]  /*0600*/  @!P0 BRA `(.L_x_128) ;  /* 0x0000000400408947 */ /* 0x000fea0003800000 */
[----:B------:R-:W-:Y:S01]  /*0610*/  LOP3.LUT R2, R25, 0xfffffff8, RZ, 0xc0, !PT ;  /* 0xfffffff819027812 */ /* 0x000fe200078ec0ff */
[----:B------:R-:W-:Y:S01]  /*0620*/  BSSY.RECONVERGENT B2, `(.L_x_129) ;  /* 0x000004d000027945 */ /* 0x000fe20003800200 */
[----:B------:R-:W-:Y:S02]  /*0630*/  MOV R9, RZ ;  /* 0x000000ff00097202 */ /* 0x000fe40000000f00 */
[----:B------:R-:W-:-:S07]  /*0640*/  IADD3 R2, PT, PT, -R2, RZ, RZ ;  /* 0x000000ff02027210 */ /* 0x000fce0007ffe1ff */
.L_x_130:
[----:B------:R-:W0:Y:S08]  /*0650*/  LDC.64 R20, c[0x0][0x380] ;  /* 0x0000e000ff147b82 */ /* 0x000e300000000a00 */
[----:B------:R-:W1:Y:S01]  /*0660*/  LDC.64 R18, c[0x0][0x388] ;  /* 0x0000e200ff127b82 */ /* 0x000e620000000a00 */
[----:B0-----:R-:W-:-:S05]  /*0670*/  IMAD.WIDE R20, R5, 0x8, R20 ;  /* 0x0000000805147825 */ /* 0x001fca00078e0214 */
[----:B------:R-:W2:Y:S01]  /*0680*/  LDG.E.64.CONSTANT R12, desc[UR8][R20.64] ;  /* 0x00000008140c7981 */ /* 0x000ea2000c1e9b00 */
[----:B-1----:R-:W-:-:S03]  /*0690*/  IMAD.WIDE R18, R4, 0x8, R18 ;  /* 0x0000000804127825 */ /* 0x002fc600078e0212 */
[----:B------:R-:W3:Y:S04]  /*06a0*/  LDG.E.64.CONSTANT R16, desc[UR8][R20.64+0x8] ;  /* 0x0000080814107981 */ /* 0x000ee8000c1e9b00 */
[----:B------:R-:W2:Y:S04]  /*06b0*/  LDG.E.64.CONSTANT R14, desc[UR8][R18.64] ;  /* 0x00000008120e7981 */ /* 0x000ea8000c1e9b00 */
[----:B------:R-:W3:Y:S04]  /*06c0*/  LDG.E.64.CONSTANT R22, desc[UR8][R18.64+0x8] ;  /* 0x0000080812167981 */ /* 0x000ee8000c1e9b00 */
[----:B------:R-:W4:Y:S01]  /*06d0*/  LDG.E.64.CONSTANT R10, desc[UR8][R18.64+0x10] ;  /* 0x00001008120a7981 */ /* 0x000f22000c1e9b00 */
[C---:B--2---:R-:W-:Y:S01]  /*06e0*/  FMUL R7, R13.reuse, R15 ;  /* 0x0000000f0d077220 */ /* 0x044fe20000400000 */
[----:B------:R-:W-:-:S03]  /*06f0*/  FMUL R26, R13, R14 ;  /* 0x0000000e0d1a7220 */ /* 0x000fc60000400000 */
[C---:B------:R-:W-:Y:S02]  /*0700*/  FFMA R13, R12.reuse, R14, -R7 ;  /* 0x0000000e0c0d7223 */ /* 0x040fe40000000807 */
[----:B------:R-:W4:Y:S01]  /*0710*/  LDG.E.64.CONSTANT R6, desc[UR8][R20.64+0x10] ;  /* 0x0000100814067981 */ /* 0x000f22000c1e9b00 */
[----:B------:R-:W-:Y:S01]  /*0720*/  FFMA R12, R12, R15, R26 ;  /* 0x0000000f0c0c7223 */ /* 0x000fe2000000001a */
[----:B------:R-:W-:Y:S01]  /*0730*/  FADD R26, R13, R8 ;  /* 0x000000080d1a7221 */ /* 0x000fe20000000000 */
[CC--:B---3--:R-:W-:Y:S01]  /*0740*/  FMUL R29, R17.reuse, R23.reuse ;  /* 0x00000017111d7220 */ /* 0x0c8fe20000400000 */
[-C--:B------:R-:W-:Y:S01]  /*0750*/  FMUL R8, R17, R22.reuse ;  /* 0x0000001611087220 */ /* 0x080fe20000400000 */
[----:B------:R-:W-:Y:S01]  /*0760*/  FADD R17, R12, R9 ;  /* 0x000000090c117221 */ /* 0x000fe20000000000 */
[----:B------:R-:W2:Y:S01]  /*0770*/  LDG.E.64.CONSTANT R14, desc[UR8][R20.64+0x18] ;  /* 0x00001808140e7981 */ /* 0x000ea2000c1e9b00 */
[C---:B------:R-:W-:Y:S01]  /*0780*/  FFMA R29, R16.reuse, R22, -R29 ;  /* 0x00000016101d7223 */ /* 0x040fe2000000081d */
[----:B------:R-:W-:-:S02]  /*0790*/  FFMA R16, R16, R23, R8 ;  /* 0x0000001710107223 */ /* 0x000fc40000000008 */
[----:B------:R-:W2:Y:S01]  /*07a0*/  LDG.E.64.CONSTANT R8, desc[UR8][R18.64+0x18] ;  /* 0x0000180812087981 */ /* 0x000ea2000c1e9b00 */
[C---:B----4-:R-:W-:Y:S01]  /*07b0*/  FMUL R13, R7.reuse, R11 ;  /* 0x0000000b070d7220 */ /* 0x050fe20000400000 */
[----:B------:R-:W-:-:S03]  /*07c0*/  FMUL R22, R7, R10 ;  /* 0x0000000a07167220 */ /* 0x000fc60000400000 */
[C---:B------:R-:W-:Y:S01]  /*07d0*/  FFMA R7, R6.reuse, R10, -R13 ;  /* 0x0000000a06077223 */ /* 0x040fe2000000080d */
[----:B------:R-:W-:Y:S01]  /*07e0*/  FFMA R22, R6, R11, R22 ;  /* 0x0000000b06167223 */ /* 0x000fe20000000016 */
[----:B------:R-:W3:Y:S04]  /*07f0*/  LDG.E.64.CONSTANT R12, desc[UR8][R18.64+0x20] ;  /* 0x00002008120c7981 */ /* 0x000ee8000c1e9b00 */
[----:B------:R-:W3:Y:S01]  /*0800*/  LDG.E.64.CONSTANT R10, desc[UR8][R20.64+0x20] ;  /* 0x00002008140a7981 */ /* 0x000ee2000c1e9b00 */
[----:B------:R-:W-:Y:S01]  /*0810*/  FADD R17, R17, R16 ;  /* 0x0000001011117221 */ /* 0x000fe20000000000 */
[C---:B--2---:R-:W-:Y:S01]  /*0820*/  FMUL R23, R15.reuse, R9 ;  /* 0x000000090f177220 */ /* 0x044fe20000400000 */
[----:B------:R-:W-:Y:S01]  /*0830*/  FADD R6, R26, R29 ;  /* 0x0000001d1a067221 */ /* 0x000fe20000000000 */
[----:B------:R-:W-:-:S02]  /*0840*/  FMUL R16, R15, R8 ;  /* 0x000000080f107220 */ /* 0x000fc40000400000 */
[----:B------:R-:W-:Y:S01]  /*0850*/  FFMA R8, R14, R8, -R23 ;  /* 0x000000080e087223 */ /* 0x000fe20000000817 */
[----:B------:R-:W-:Y:S01]  /*0860*/  FADD R6, R6, R7 ;  /* 0x0000000706067221 */ /* 0x000fe20000000000 */
[----:B------:R-:W-:Y:S01]  /*0870*/  FADD R7, R17, R22 ;  /* 0x0000001611077221 */ /* 0x000fe20000000000 */
[----:B------:R-:W-:Y:S02]  /*0880*/  FFMA R9, R14, R9, R16 ;  /* 0x000000090e097223 */ /* 0x000fe40000000010 */
[----:B------:R-:W2:Y:S04]  /*0890*/  LDG.E.64.CONSTANT R14, desc[UR8][R20.64+0x28] ;  /* 0x00002808140e7981 */ /* 0x000ea8000c1e9b00 */
[----:B------:R-:W2:Y:S01]  /*08a0*/  LDG.E.64.CONSTANT R16, desc[UR8][R18.64+0x28] ;  /* 0x0000280812107981 */ /* 0x000ea2000c1e9b00 */
[C---:B---3--:R-:W-:Y:S01]  /*08b0*/  FMUL R23, R11.reuse, R13 ;  /* 0x0000000d0b177220 */ /* 0x048fe20000400000 */
[----:B------:R-:W-:-:S03]  /*08c0*/  FMUL R26, R11, R12 ;  /* 0x0000000c0b1a7220 */ /* 0x000fc60000400000 */
[C---:B------:R-:W-:Y:S01]  /*08d0*/  FFMA R22, R10.reuse, R12, -R23 ;  /* 0x0000000c0a167223 */ /* 0x040fe20000000817 */
[----:B------:R-:W-:Y:S02]  /*08e0*/  FFMA R23, R10, R13, R26 ;  /* 0x0000000d0a177223 */ /* 0x000fe4000000001a */
[----:B------:R-:W3:Y:S04]  /*08f0*/  LDG.E.64.CONSTANT R10, desc[UR8][R20.64+0x30] ;  /* 0x00003008140a7981 */ /* 0x000ee8000c1e9b00 */
[----:B------:R-:W3:Y:S04]  /*0900*/  LDG.E.64.CONSTANT R12, desc[UR8][R18.64+0x30] ;  /* 0x00003008120c7981 */ /* 0x000ee8000c1e9b00 */
[----:B------:R-:W4:Y:S04]  /*0910*/  LDG.E.64.CONSTANT R20, desc[UR8][R20.64+0x38] ;  /* 0x0000380814147981 */ /* 0x000f28000c1e9b00 */
[----:B------:R-:W4:Y:S01]  /*0920*/  LDG.E.64.CONSTANT R18, desc[UR8][R18.64+0x38] ;  /* 0x0000380812127981 */ /* 0x000f22000c1e9b00 */
[----:B------:R-:W-:Y:S01]  /*0930*/  FADD R29, R6, R8 ;  /* 0x00000008061d7221 */ /* 0x000fe20000000000 */
[----:B------:R-:W-:Y:S01]  /*0940*/  IADD3 R2, PT, PT, R2, 0x8, RZ ;  /* 0x0000000802027810 */ /* 0x000fe20007ffe0ff */
[-C--:B--2---:R-:W-:Y:S01]  /*0950*/  FMUL R8, R15, R16.reuse ;  /* 0x000000100f087220 */ /* 0x084fe20000400000 */
[----:B------:R-:W-:Y:S01]  /*0960*/  FADD R6, R7, R9 ;  /* 0x0000000907067221 */ /* 0x000fe20000000000 */
[-C--:B------:R-:W-:Y:S01]  /*0970*/  FMUL R7, R15, R17.reuse ;  /* 0x000000110f077220 */ /* 0x080fe20000400000 */
[----:B------:R-:W-:Y:S01]  /*0980*/  ISETP.NE.AND P0, PT, R2, RZ, PT ;  /* 0x000000ff0200720c */ /* 0x000fe20003f05270 */
[C---:B------:R-:W-:Y:S01]  /*0990*/  FFMA R17, R14.reuse, R17, R8 ;  /* 0x000000110e117223 */ /* 0x040fe20000000008 */
[----:B------:R-:W-:Y:S01]  /*09a0*/  FADD R22, R29, R22 ;  /* 0x000000161d167221 */ /* 0x000fe20000000000 */
[----:B------:R-:W-:Y:S01]  /*09b0*/  FFMA R7, R14, R16, -R7 ;  /* 0x000000100e077223 */ /* 0x000fe20000000807 */
[----:B------:R-:W-:-:S03]  /*09c0*/  FADD R6, R6, R23 ;  /* 0x0000001706067221 */ /* 0x000fc60000000000 */
[----:B------:R-:W-:Y:S01]  /*09d0*/  FADD R7, R22, R7 ;  /* 0x0000000716077221 */ /* 0x000fe20000000000 */
[----:B------:R-:W-:Y:S01]  /*09e0*/  FADD R6, R6, R17 ;  /* 0x0000001106067221 */ /* 0x000fe20000000000 */
[----:B------:R-:W-:Y:S02]  /*09f0*/  IADD3 R3, PT, PT, R3, 0x8, RZ ;  /* 0x0000000803037810 */ /* 0x000fe40007ffe0ff */
[----:B------:R-:W-:Y:S02]  /*0a00*/  IADD3 R5, PT, PT, R5, 0x8, RZ ;  /* 0x0000000805057810 */ /* 0x000fe40007ffe0ff */
[----:B------:R-:W-:Y:S01]  /*0a10*/  IADD3 R4, PT, PT, R4, 0x8, RZ ;  /* 0x0000000804047810 */ /* 0x000fe20007ffe0ff */
[C---:B---3--:R-:W-:Y:S01]  /*0a20*/  FMUL R9, R11.reuse, R13 ;  /* 0x0000000d0b097220 */ /* 0x048fe20000400000 */
[----:B------:R-:W-:-:S03]  /*0a30*/  FMUL R8, R11, R12 ;  /* 0x0000000c0b087220 */ /* 0x000fc60000400000 */
[C---:B------:R-:W-:Y:S01]  /*0a40*/  FFMA R12, R10.reuse, R12, -R9 ;  /* 0x0000000c0a0c7223 */ /* 0x040fe20000000809 */
[----:B------:R-:W-:Y:S01]  /*0a50*/  FFMA R13, R10, R13, R8 ;  /* 0x0000000d0a0d7223 */ /* 0x000fe20000000008 */
[CC--:B----4-:R-:W-:Y:S01]  /*0a60*/  FMUL R9, R21.reuse, R19.reuse ;  /* 0x0000001315097220 */ /* 0x0d0fe20000400000 */
[-C--:B------:R-:W-:Y:S01]  /*0a70*/  FMUL R10, R21, R18.reuse ;  /* 0x00000012150a7220 */ /* 0x080fe20000400000 */
[----:B------:R-:W-:Y:S01]  /*0a80*/  FADD R7, R7, R12 ;  /* 0x0000000c07077221 */ /* 0x000fe20000000000 */
[----:B------:R-:W-:Y:S01]  /*0a90*/  FADD R6, R6, R13 ;  /* 0x0000000d06067221 */ /* 0x000fe20000000000 */
[C---:B------:R-:W-:Y:S01]  /*0aa0*/  FFMA R8, R20.reuse, R18, -R9 ;  /* 0x0000001214087223 */ /* 0x040fe20000000809 */
[----:B------:R-:W-:-:S03]  /*0ab0*/  FFMA R9, R20, R19, R10 ;  /* 0x0000001314097223 */ /* 0x000fc6000000000a */
[----:B------:R-:W-:Y:S01]  /*0ac0*/  FADD R8, R7, R8 ;  /* 0x0000000807087221 */ /* 0x000fe20000000000 */
[----:B------:R-:W-:Y:S01]  /*0ad0*/  FADD R9, R6, R9 ;  /* 0x0000000906097221 */ /* 0x000fe20000000000 */
[----:B------:R-:W-:Y:S06]  /*0ae0*/  @P0 BRA `(.L_x_130) ;  /* 0xfffffff800d80947 */ /* 0x000fec000383ffff */
[----:B------:R-:W-:Y:S05]  /*0af0*/  BSYNC.RECONVERGENT B2 ;  /* 0x0000000000027941 */ /* 0x000fea0003800200 */
.L_x_129:
[----:B------:R-:W-:-:S07]  /*0b00*/  IADD3 R5, PT, PT, R3, 0x1, RZ ;  /* 0x0000000103057810 */ /* 0x000fce0007ffe0ff */
.L_x_128:
[----:B------:R-:W-:Y:S05]  /*0b10*/  BSYNC.RECONVERGENT B1 ;  /* 0x0000000000017941 */ /* 0x000fea0003800200 */
.L_x_127:
[----:B------:R-:W-:-:S13]  /*0b20*/  LOP3.LUT P0, R2, R25, 0x7, RZ, 0xc0, !PT ;  /* 0x0000000719027812 */ /* 0x000fda000780c0ff */
[----:B------:R-:W-:Y:S05]  /*0b30*/  @!P0 BRA `(.L_x_126) ;  /* 0x0000000400548947 */ /* 0x000fea0003800000 */
[----:B------:R-:W-:Y:S01]  /*0b40*/  ISETP.GE.U32.AND P0, PT, R2, 0x4, PT ;  /* 0x000000040200780c */ /* 0x000fe20003f06070 */
[----:B------:R-:W-:Y:S01]  /*0b50*/  BSSY.RECONVERGENT B1, `(.L_x_131) ;  /* 0x0000029000017945 */ /* 0x000fe20003800200 */
[----:B------:R-:W-:-:S11]  /*0b60*/  LOP3.LUT P1, R22, R25, 0x3, RZ, 0xc0, !PT ;  /* 0x0000000319167812 */ /* 0x000fd6000782c0ff */
[----:B------:R-:W-:Y:S05]  /*0b70*/  @!P0 BRA `(.L_x_132) ;  /* 0x0000000000988947 */ /* 0x000fea0003800000 */
        /* <DEDUP_REMOVED lines=8> */
[----:B------:R-:W4:Y:S04]  /*0c00*/  LDG.E.64.CONSTANT R10, desc[UR8][R2.64+0x10] ;  /* 0x00001008020a7981 */ /* 0x000f28000c1e9b00 */
[----:B------:R-:W4:Y:S04]  /*0c10*/  LDG.E.64.CONSTANT R12, desc[UR8][R20.64+0x10] ;  /* 0x00001008140c7981 */ /* 0x000f28000c1e9b00 */
[----:B------:R-:W5:Y:S04]  /*0c20*/  LDG.E.64.CONSTANT R2, desc[UR8][R2.64+0x18] ;  /* 0x0000180802027981 */ /* 0x000f68000c1e9b00 */
[----:B------:R-:W5:Y:S01]  /*0c30*/  LDG.E.64.CONSTANT R20, desc[UR8][R20.64+0x18] ;  /* 0x0000180814147981 */ /* 0x000f62000c1e9b00 */
[----:B------:R-:W-:-:S02]  /*0c40*/  IADD3 R5, PT, PT, R5, 0x4, RZ ;  /* 0x0000000405057810 */ /* 0x000fc40007ffe0ff */
[----:B------:R-:W-:Y:S01]  /*0c50*/  IADD3 R4, PT, PT, R4, 0x4, RZ ;  /* 0x0000000404047810 */ /* 0x000fe20007ffe0ff */
[C---:B--2---:R-:W-:Y:S01]  /*0c60*/  FMUL R23, R19.reuse, R7 ;  /* 0x0000000713177220 */ /* 0x044fe20000400000 */
[----:B------:R-:W-:-:S03]  /*0c70*/  FMUL R26, R19, R6 ;  /* 0x00000006131a7220 */ /* 0x000fc60000400000 */
[C---:B------:R-:W-:Y:S01]  /*0c80*/  FFMA R23, R18.reuse, R6, -R23 ;  /* 0x0000000612177223 */ /* 0x040fe20000000817 */
[----:B------:R-:W-:Y:S01]  /*0c90*/  FFMA R26, R18, R7, R26 ;  /* 0x00000007121a7223 */ /* 0x000fe2000000001a */
[CC--:B---3--:R-:W-:Y:S01]  /*0ca0*/  FMUL R7, R15.reuse, R17.reuse ;  /* 0x000000110f077220 */ /* 0x0c8fe20000400000 */
[-C--:B------:R-:W-:Y:S01]  /*0cb0*/  FMUL R6, R15, R16.reuse ;  /* 0x000000100f067220 */ /* 0x080fe20000400000 */
[----:B------:R-:W-:Y:S02]  /*0cc0*/  FADD R23, R8, R23 ;  /* 0x0000001708177221 */ /* 0x000fe40000000000 */
[C---:B------:R-:W-:Y:S01]  /*0cd0*/  FFMA R16, R14.reuse, R16, -R7 ;  /* 0x000000100e107223 */ /* 0x040fe20000000807 */
[----:B------:R-:W-:Y:S01]  /*0ce0*/  FFMA R17, R14, R17, R6 ;  /* 0x000000110e117223 */ /* 0x000fe20000000006 */
[CC--:B----4-:R-:W-:Y:S01]  /*0cf0*/  FMUL R7, R11.reuse, R13.reuse ;  /* 0x0000000d0b077220 */ /* 0x0d0fe20000400000 */
[-C--:B------:R-:W-:Y:S01]  /*0d00*/  FMUL R6, R11, R12.reuse ;  /* 0x0000000c0b067220 */ /* 0x080fe20000400000 */
[----:B------:R-:W-:Y:S01]  /*0d10*/  FADD R26, R9, R26 ;  /* 0x0000001a091a7221 */ /* 0x000fe20000000000 */
[----:B------:R-:W-:Y:S01]  /*0d20*/  FADD R16, R23, R16 ;  /* 0x0000001017107221 */ /* 0x000fe20000000000 */
[C---:B------:R-:W-:Y:S01]  /*0d30*/  FFMA R7, R10.reuse, R12, -R7 ;  /* 0x0000000c0a077223 */ /* 0x040fe20000000807 */
[----:B------:R-:W-:Y:S01]  /*0d40*/  FFMA R6, R10, R13, R6 ;  /* 0x0000000d0a067223 */ /* 0x000fe20000000006 */
[----:B------:R-:W-:Y:S01]  /*0d50*/  FADD R17, R26, R17 ;  /* 0x000000111a117221 */ /* 0x000fe20000000000 */
[CC--:B-----5:R-:W-:Y:S01]  /*0d60*/  FMUL R9, R3.reuse, R21.reuse ;  /* 0x0000001503097220 */ /* 0x0e0fe20000400000 */
[-C--:B------:R-:W-:Y:S01]  /*0d70*/  FMUL R10, R3, R20.reuse ;  /* 0x00000014030a7220 */ /* 0x080fe20000400000 */
[----:B------:R-:W-:Y:S01]  /*0d80*/  FADD R7, R16, R7 ;  /* 0x0000000710077221 */ /* 0x000fe20000000000 */
[----:B------:R-:W-:Y:S01]  /*0d90*/  FADD R6, R17, R6 ;  /* 0x0000000611067221 */ /* 0x000fe20000000000 */
[C---:B------:R-:W-:Y:S01]  /*0da0*/  FFMA R8, R2.reuse, R20, -R9 ;  /* 0x0000001402087223 */ /* 0x040fe20000000809 */
[----:B------:R-:W-:-:S03]  /*0db0*/  FFMA R9, R2, R21, R10 ;  /* 0x0000001502097223 */ /* 0x000fc6000000000a */
[----:B------:R-:W-:Y:S01]  /*0dc0*/  FADD R8, R7, R8 ;  /* 0x0000000807087221 */ /* 0x000fe20000000000 */
[----:B------:R-:W-:-:S07]  /*0dd0*/  FADD R9, R6, R9 ;  /* 0x0000000906097221 */ /* 0x000fce0000000000 */
.L_x_132:
[----:B------:R-:W-:Y:S05]  /*0de0*/  BSYNC.RECONVERGENT B1 ;  /* 0x0000000000017941 */ /* 0x000fea0003800200 */
.L_x_131:
        /* <DEDUP_REMOVED lines=9> */
[----:B------:R-:W2:Y:S01]  /*0e80*/  LDG.E.64.CONSTANT R2, desc[UR8][R14.64] ;  /* 0x000000080e027981 */ /* 0x000ea2000c1e9b00 */
[----:B-1----:R-:W-:-:S03]  /*0e90*/  IMAD.WIDE R16, R4, 0x8, R6 ;  /* 0x0000000804107825 */ /* 0x002fc600078e0206 */
[----:B------:R-:W3:Y:S04]  /*0ea0*/  LDG.E.64.CONSTANT R10, desc[UR8][R14.64+0x8] ;  /* 0x000008080e0a7981 */ /* 0x000ee8000c1e9b00 */
[----:B------:R-:W2:Y:S04]  /*0eb0*/  LDG.E.64.CONSTANT R6, desc[UR8][R16.64] ;  /* 0x0000000810067981 */ /* 0x000ea8000c1e9b00 */
[----:B------:R-:W3:Y:S01]  /*0ec0*/  LDG.E.64.CONSTANT R12, desc[UR8][R16.64+0x8] ;  /* 0x00000808100c7981 */ /* 0x000ee2000c1e9b00 */
[----:B------:R-:W-:Y:S02]  /*0ed0*/  IADD3 R5, PT, PT, R5, 0x2, RZ ;  /* 0x0000000205057810 */ /* 0x000fe40007ffe0ff */
        /* <DEDUP_REMOVED lines=9> */
[C---:B------:R-:W-:Y:S01]  /*0f70*/  FFMA R3, R10.reuse, R12, -R3 ;  /* 0x0000000c0a037223 */ /* 0x040fe20000000803 */
[----:B------:R-:W-:-:S03]  /*0f80*/  FFMA R2, R10, R13, R2 ;  /* 0x0000000d0a027223 */ /* 0x000fc60000000002 */
[----:B------:R-:W-:Y:S01]  /*0f90*/  FADD R8, R8, R3 ;  /* 0x0000000308087221 */ /* 0x000fe20000000000 */
[----:B------:R-:W-:-:S07]  /*0fa0*/  FADD R9, R9, R2 ;  /* 0x0000000209097221 */ /* 0x000fce0000000000 */
.L_x_134:
[----:B------:R-:W-:Y:S05]  /*0fb0*/  BSYNC.RECONVERGENT B1 ;  /* 0x0000000000017941 */ /* 0x000fea0003800200 */
.L_x_133:
[----:B------:R-:W-:Y:S05]  /*0fc0*/  @P1 BRA `(.L_x_126) ;  /* 0x0000000000301947 */ /* 0x000fea0003800000 */
[----:B------:R-:W0:Y:S08]  /*0fd0*/  LDC.64 R2, c[0x0][0x380] ;  /* 0x0000e000ff027b82 */ /* 0x000e300000000a00 */
[----:B------:R-:W1:Y:S01]  /*0fe0*/  LDC.64 R6, c[0x0][0x388] ;  /* 0x0000e200ff067b82 */ /* 0x000e620000000a00 */
[----:B0-----:R-:W-:-:S06]  /*0ff0*/  IMAD.WIDE R2, R5, 0x8, R2 ;  /* 0x0000000805027825 */ /* 0x001fcc00078e0202 */
[----:B------:R-:W2:Y:S01]  /*1000*/  LDG.E.64.CONSTANT R2, desc[UR8][R2.64] ;  /* 0x0000000802027981 */ /* 0x000ea2000c1e9b00 */
[----:B-1----:R-:W-:-:S06]  /*1010*/  IMAD.WIDE R4, R4, 0x8, R6 ;  /* 0x0000000804047825 */ /* 0x002fcc00078e0206 */
[----:B------:R-:W2:Y:S02]  /*1020*/  LDG.E.64.CONSTANT R4, desc[UR8][R4.64] ;  /* 0x0000000804047981 */ /* 0x000ea4000c1e9b00 */
[C---:B--2---:R-:W-:Y:S01]  /*1030*/  FMUL R7, R3.reuse, R5 ;  /* 0x0000000503077220 */ /* 0x044fe20000400000 */
[----:B------:R-:W-:-:S03]  /*1040*/  FMUL R6, R3, R4 ;  /* 0x0000000403067220 */ /* 0x000fc60000400000 */
[C---:B------:R-:W-:Y:S01]  /*1050*/  FFMA R7, R2.reuse, R4, -R7 ;  /* 0x0000000402077223 */ /* 0x040fe20000000807 */
[----:B------:R-:W-:-:S03]  /*1060*/  FFMA R6, R2, R5, R6 ;  /* 0x0000000502067223 */ /* 0x000fc60000000006 */
[----:B------:R-:W-:Y:S01]  /*1070*/  FADD R8, R8, R7 ;  /* 0x0000000708087221 */ /* 0x000fe20000000000 */
[----:B------:R-:W-:-:S07]  /*1080*/  FADD R9, R9, R6 ;  /* 0x0000000609097221 */ /* 0x000fce0000000000 */
.L_x_126:
[----:B------:R-:W-:Y:S05]  /*1090*/  BSYNC.RECONVERGENT B0 ;  /* 0x0000000000007941 */ /* 0x000fea0003800200 */
.L_x_125:
[----:B------:R-:W0:Y:S01]  /*10a0*/  LDCU.64 UR10, c[0x0][0x3a8] ;  /* 0x00007500ff0a77ac */ /* 0x000e220008000a00 */
[----:B------:R-:W1:Y:S01]  /*10b0*/  LDCU UR7, c[0x0][0x3b0] ;  /* 0x00007600ff0777ac */ /* 0x000e620008000800 */
[----:B0-----:R-:W-:-:S04]  /*10c0*/  LEA R2, P0, R0, UR10, 0x3 ;  /* 0x0000000a00027c11 */ /* 0x001fc8000f8018ff */
[----:B------:R-:W-:Y:S01]  /*10d0*/  LEA.HI.X R3, R0, UR11, R24, 0x3, P0 ;  /* 0x0000000b00037c11 */ /* 0x000fe200080f1c18 */
[----:B-1----:R-:W-:Y:S01]  /*10e0*/  USHF.R.S32.HI UR4, URZ, 0x1f, UR7 ;  /* 0x0000001fff047899 */ /* 0x002fe20008011407 */
[----:B------:R-:W-:-:S03]  /*10f0*/  IADD3 R0, P0, PT, R27, R0, RZ ;  /* 0x000000001b007210 */ /* 0x000fc60007f1e0ff */
[----:B------:R0:W-:Y:S01]  /*1100*/  STG.E.64 desc[UR8][R2.64], R8 ;  /* 0x0000000802007986 */ /* 0x0001e2000c101b08 */
[----:B------:R-:W-:Y:S02]  /*1110*/  LEA.HI.X.SX32 R24, R27, R24, 0x1, P0 ;  /* 0x000000181b187211 */ /* 0x000fe400000f0eff */
[----:B------:R-:W-:-:S04]  /*1120*/  ISETP.GE.U32.AND P0, PT, R0, UR7, PT ;  /* 0x0000000700007c0c */ /* 0x000fc8000bf06070 */
[----:B------:R-:W-:-:S13]  /*1130*/  ISETP.GE.U32.AND.EX P0, PT, R24, UR4, PT, P0 ;  /* 0x0000000418007c0c */ /* 0x000fda000bf06100 */
[----:B0-----:R-:W-:Y:S05]  /*1140*/  @!P0 BRA `(.L_x_135) ;  /* 0xffffffec00e88947 */ /* 0x001fea000383ffff */
[----:B------:R-:W-:Y:S05]  /*1150*/  EXIT ;  /* 0x000000000000794d */ /* 0x000fea0003800000 */
        .weak           $__internal_1_$__cuda_sm20_div_u64
        .type           $__internal_1_$__cuda_sm20_div_u64,@function
        .size           $__internal_1_$__cuda_sm20_div_u64,(.L_x_164 - $__internal_1_$__cuda_sm20_div_u64)
$__internal_1_$__cuda_sm20_div_u64:
[----:B------:R-:W0:Y:S02]  /*1160*/  LDCU UR4, c[0x0][0x390] ;  /* 0x00007200ff0477ac */ /* 0x000e240008000800 */
[----:B0-----:R-:W0:Y:S08]  /*1170*/  I2F.U64.RP R10, UR4 ;  /* 0x00000004000a7d12 */ /* 0x001e300008309000 */
[----:B0-----:R-:W0:Y:S02]  /*1180*/  MUFU.RCP R10, R10 ;  /* 0x0000000a000a7308 */ /* 0x001e240000001000 */
[----:B0-----:R-:W-:-:S06]  /*1190*/  IADD3 R6, PT, PT, R10, 0x1ffffffe, RZ ;  /* 0x1ffffffe0a067810 */ /* 0x001fcc0007ffe0ff */
[----:B------:R-:W0:Y:S02]  /*11a0*/  F2I.U64.TRUNC R6, R6 ;  /* 0x0000000600067311 */ /* 0x000e24000020d800 */
[----:B0-----:R-:W-:-:S04]  /*11b0*/  IMAD.WIDE.U32 R8, R6, UR4, RZ ;  /* 0x0000000406087c25 */ /* 0x001fc8000f8e00ff */
[----:B------:R-:W-:Y:S01]  /*11c0*/  IMAD R9, R6, UR5, R9 ;  /* 0x0000000506097c24 */ /* 0x000fe2000f8e0209 */
[----:B------:R-:W-:-:S03]  /*11d0*/  IADD3 R11, P0, PT, RZ, -R8, RZ ;  /* 0x80000008ff0b7210 */ /* 0x000fc60007f1e0ff */
[----:B------:R-:W-:Y:S02]  /*11e0*/  IMAD R9, R7, UR4, R9 ;  /* 0x0000000407097c24 */ /* 0x000fe4000f8e0209 */
[----:B------:R-:W-:-:S03]  /*11f0*/  IMAD.HI.U32 R8, R6, R11, RZ ;  /* 0x0000000b06087227 */ /* 0x000fc600078e00ff */
[----:B------:R-:W-:Y:S02]  /*1200*/  IADD3.X R13, PT, PT, RZ, ~R9, RZ, P0, !PT ;  /* 0x80000009ff0d7210 */ /* 0x000fe400007fe4ff */
[----:B------:R-:W-:-:S03]  /*1210*/  MOV R9, R6 ;  /* 0x0000000600097202 */ /* 0x000fc60000000f00 */
[-C--:B------:R-:W-:Y:S02]  /*1220*/  IMAD R15, R7, R13.reuse, RZ ;  /* 0x0000000d070f7224 */ /* 0x080fe400078e02ff */
[----:B------:R-:W-:-:S04]  /*1230*/  IMAD.WIDE.U32 R8, P0, R6, R13, R8 ;  /* 0x0000000d06087225 */ /* 0x000fc80007800008 */
[----:B------:R-:W-:-:S04]  /*1240*/  IMAD.HI.U32 R13, R7, R13, RZ ;  /* 0x0000000d070d7227 */ /* 0x000fc800078e00ff */
[----:B------:R-:W-:-:S05]  /*1250*/  IMAD.HI.U32 R8, P1, R7, R11, R8 ;  /* 0x0000000b07087227 */ /* 0x000fca0007820008 */
[----:B------:R-:W-:Y:S02]  /*1260*/  IADD3 R9, P2, PT, R15, R8, RZ ;  /* 0x000000080f097210 */ /* 0x000fe40007f5e0ff */
[----:B------:R-:W-:-:S03]  /*1270*/  IADD3.X R8, PT, PT, R13, R7, RZ, P0, !PT ;  /* 0x000000070d087210 */ /* 0x000fc600007fe4ff */
[----:B------:R-:W-:Y:S01]  /*1280*/  IMAD.WIDE.U32 R6, R9, UR4, RZ ;  /* 0x0000000409067c25 */ /* 0x000fe2000f8e00ff */
[----:B------:R-:W-:-:S03]  /*1290*/  IADD3.X R11, PT, PT, RZ, RZ, R8, P2, P1 ;  /* 0x000000ffff0b7210 */ /* 0x000fc600017e2408 */
[----:B------:R-:W-:Y:S01]  /*12a0*/  IMAD R8, R9, UR5, R7 ;  /* 0x0000000509087c24 */ /* 0x000fe2000f8e0207 */
[----:B------:R-:W-:-:S03]  /*12b0*/  IADD3 R7, P0, PT, RZ, -R6, RZ ;  /* 0x80000006ff077210 */ /* 0x000fc60007f1e0ff */
[----:B------:R-:W-:Y:S02]  /*12c0*/  IMAD R6, R11, UR4, R8 ;  /* 0x000000040b067c24 */ /* 0x000fe4000f8e0208 */
[----:B------:R-:W-:-:S03]  /*12d0*/  IMAD.HI.U32 R8, R9, R7, RZ ;  /* 0x0000000709087227 */ /* 0x000fc600078e00ff */
[----:B------:R-:W-:-:S05]  /*12e0*/  IADD3.X R6, PT, PT, RZ, ~R6, RZ, P0, !PT ;  /* 0x80000006ff067210 */ /* 0x000fca00007fe4ff */
[----:B------:R-:W-:-:S04]  /*12f0*/  IMAD.WIDE.U32 R8, P0, R9, R6, R8 ;  /* 0x0000000609087225 */ /* 0x000fc80007800008 */
[C---:B------:R-:W-:Y:S02]  /*1300*/  IMAD R10, R11.reuse, R6, RZ ;  /* 0x000000060b0a7224 */ /* 0x040fe400078e02ff */
[----:B------:R-:W-:-:S04]  /*1310*/  IMAD.HI.U32 R9, P1, R11, R7, R8 ;  /* 0x000000070b097227 */ /* 0x000fc80007820008 */
[----:B------:R-:W-:Y:S02]  /*1320*/  HFMA2 R7, -RZ, RZ, 0, 0 ;  /* 0x00000000ff077431 */ /* 0x000fe400000001ff */
[----:B------:R-:W-:Y:S01]  /*1330*/  IMAD.HI.U32 R6, R11, R6, RZ ;  /* 0x000000060b067227 */ /* 0x000fe200078e00ff */
[----:B------:R-:W-:-:S04]  /*1340*/  IADD3 R9, P2, PT, R10, R9, RZ ;  /* 0x000000090a097210 */ /* 0x000fc80007f5e0ff */
[----:B------:R-:W-:Y:S01]  /*1350*/  IADD3.X R11, PT, PT, R6, R11, RZ, P0, !PT ;  /* 0x0000000b060b7210 */ /* 0x000fe200007fe4ff */
[----:B------:R-:W-:-:S03]  /*1360*/  IMAD.HI.U32 R6, R9, R2, RZ ;  /* 0x0000000209067227 */ /* 0x000fc600078e00ff */
[----:B------:R-:W-:Y:S01]  /*1370*/  IADD3.X R11, PT, PT, RZ, RZ, R11, P2, P1 ;  /* 0x000000ffff0b7210 */ /* 0x000fe200017e240b */
[----:B------:R-:W-:-:S04]  /*1380*/  IMAD.WIDE.U32 R6, R9, R5, R6 ;  /* 0x0000000509067225 */ /* 0x000fc800078e0006 */
[C---:B------:R-:W-:Y:S02]  /*1390*/  IMAD R9, R11.reuse, R5, RZ ;  /* 0x000000050b097224 */ /* 0x040fe400078e02ff */
[----:B------:R-:W-:-:S04]  /*13a0*/  IMAD.HI.U32 R6, P0, R11, R2, R6 ;  /* 0x000000020b067227 */ /* 0x000fc80007800006 */
[----:B------:R-:W-:Y:S01]  /*13b0*/  IMAD.HI.U32 R8, R11, R5, RZ ;  /* 0x000000050b087227 */ /* 0x000fe200078e00ff */
[----:B------:R-:W-:-:S04]  /*13c0*/  IADD3 R9, P1, PT, R9, R6, RZ ;  /* 0x0000000609097210 */ /* 0x000fc80007f3e0ff */
[----:B------:R-:W-:Y:S01]  /*13d0*/  IADD3.X R8, PT, PT, R8, RZ, RZ, P0, !PT ;  /* 0x000000ff08087210 */ /* 0x000fe200007fe4ff */
[----:B------:R-:W-:-:S03]  /*13e0*/  IMAD.WIDE.U32 R6, R9, UR4, RZ ;  /* 0x0000000409067c25 */ /* 0x000fc6000f8e00ff */
[----:B------:R-:W-:Y:S01]  /*13f0*/  IADD3.X R8, PT, PT, RZ, R8, RZ, P1, !PT ;  /* 0x00000008ff087210 */ /* 0x000fe20000ffe4ff */
[C---:B------:R-:W-:Y:S01]  /*1400*/  IMAD R7, R9.reuse, UR5, R7 ;  /* 0x0000000509077c24 */ /* 0x040fe2000f8e0207 */
[----:B------:R-:W-:Y:S02]  /*1410*/  IADD3 R10, P1, PT, -R6, R2, RZ ;  /* 0x00000002060a7210 */ /* 0x000fe40007f3e1ff */
[----:B------:R-:W-:Y:S01]  /*1420*/  IADD3 R6, PT, PT, R9, 0x1, RZ ;  /* 0x0000000109067810 */ /* 0x000fe20007ffe0ff */
[----:B------:R-:W-:Y:S01]  /*1430*/  IMAD R8, R8, UR4, R7 ;  /* 0x0000000408087c24 */ /* 0x000fe2000f8e0207 */
[----:B------:R-:W-:-:S04]  /*1440*/  ISETP.GE.U32.AND P0, PT, R10, UR4, PT ;  /* 0x000000040a007c0c */ /* 0x000fc8000bf06070 */
[----:B------:R-:W-:Y:S02]  /*1450*/  IADD3.X R8, PT, PT, ~R8, R5, RZ, P1, !PT ;  /* 0x0000000508087210 */ /* 0x000fe40000ffe5ff */
[----:B------:R-:W-:Y:S02]  /*1460*/  IADD3 R5, P1, PT, R10, -UR4, RZ ;  /* 0x800000040a057c10 */ /* 0x000fe4000ff3e0ff */
[C---:B------:R-:W-:Y:S02]  /*1470*/  ISETP.GE.U32.AND.EX P0, PT, R8.reuse, UR5, PT, P0 ;  /* 0x0000000508007c0c */ /* 0x040fe4000bf06100 */
[----:B------:R-:W-:Y:S02]  /*1480*/  IADD3.X R7, PT, PT, R8, ~UR5, RZ, P1, !PT ;  /* 0x8000000508077c10 */ /* 0x000fe40008ffe4ff */
[----:B------:R-:W-:Y:S02]  /*1490*/  SEL R5, R5, R10, P0 ;  /* 0x0000000a05057207 */ /* 0x000fe40000000000 */
[----:B------:R-:W-:-:S02]  /*14a0*/  SEL R7, R7, R8, P0 ;  /* 0x0000000807077207 */ /* 0x000fc40000000000 */
[----:B------:R-:W-:Y:S02]  /*14b0*/  SEL R9, R6, R9, P0 ;  /* 0x0000000906097207 */ /* 0x000fe40000000000 */
[----:B------:R-:W-:Y:S02]  /*14c0*/  ISETP.GE.U32.AND P0, PT, R5, UR4, PT ;  /* 0x0000000405007c0c */ /* 0x000fe4000bf06070 */
[----:B------:R-:W-:Y:S02]  /*14d0*/  ISETP.NE.U32.AND P1, PT, RZ, UR4, PT ;  /* 0x00000004ff007c0c */ /* 0x000fe4000bf25070 */
[----:B------:R-:W-:Y:S02]  /*14e0*/  IADD3 R6, PT, PT, R9, 0x1, RZ ;  /* 0x0000000109067810 */ /* 0x000fe40007ffe0ff */
[----:B------:R-:W-:Y:S02]  /*14f0*/  ISETP.GE.U32.AND.EX P0, PT, R7, UR5, PT, P0 ;  /* 0x0000000507007c0c */ /* 0x000fe4000bf06100 */
[----:B------:R-:W-:-:S02]  /*1500*/  MOV R5, 0x0 ;  /* 0x0000000000057802 */ /* 0x000fc40000000f00 */
[----:B------:R-:W-:Y:S02]  /*1510*/  ISETP.NE.AND.EX P1, PT, RZ, UR5, PT, P1 ;  /* 0x00000005ff007c0c */ /* 0x000fe4000bf25310 */
[----:B------:R-:W-:-:S04]  /*1520*/  SEL R6, R6, R9, P0 ;  /* 0x0000000906067207 */ /* 0x000fc80000000000 */
[----:B------:R-:W-:Y:S01]  /*1530*/  SEL R6, R6, 0xffffffff, P1 ;  /* 0xffffffff06067807 */ /* 0x000fe20000800000 */
[----:B------:R-:W-:Y:S06]  /*1540*/  RET.REL.NODEC R4 `(_cupy_upfirdn1D_complex64) ;  /* 0xffffffe804ac7950 */ /* 0x000fec0003c3ffff */
.L_x_136:
        /* <DEDUP_REMOVED lines=11> */
.L_x_164:


//--------------------- .text._cupy_upfirdn1D_float64 --------------------------
	.section	.text._cupy_upfirdn1D_float64,"ax",@progbits
	.align	128
        .global         _cupy_upfirdn1D_float64
        .type           _cupy_upfirdn1D_float64,@function
        .size           _cupy_upfirdn1D_float64,(.L_x_165 - _cupy_upfirdn1D_float64)
        .other          _cupy_upfirdn1D_float64,@"STO_CUDA_ENTRY STV_DEFAULT"
_cupy_upfirdn1D_float64:
.text._cupy_upfirdn1D_float64:
        /* <DEDUP_REMOVED lines=15> */
.L_x_148:
        /* <DEDUP_REMOVED lines=28> */
[----:B------:R-:W-:Y:S01]  /*02b0*/  IADD3 R9, PT, PT, -R7, RZ, RZ ;  /* 0x000000ff07097210 */ /* 0x000fe20007ffe1ff */
[----:B------:R-:W-:-:S04]  /*02c0*/  IMAD.MOV.U32 R5, RZ, RZ, R7 ;  /* 0x000000ffff057224 */ /* 0x000fc800078e0007 */
[----:B------:R-:W-:Y:S01]  /*02d0*/  IMAD R4, R9, UR4, R4 ;  /* 0x0000000409047c24 */ /* 0x000fe2000f8e0204 */
[----:B------:R-:W-:Y:S06]  /*02e0*/  BRA `(.L_x_139) ;  /* 0x0000000000187947 */ /* 0x000fec0003800000 */
.L_x_138:
[----:B------:R-:W-:-:S07]  /*02f0*/  MOV R6, 0x310 ;  /* 0x0000031000067802 */ /* 0x000fce0000000f00 */
[----:B------:R-:W-:Y:S05]  /*0300*/  CALL.REL.NOINC `($__internal_2_$__cuda_sm20_div_u64) ;  /* 0x0000000c00307944 */ /* 0x000fea0003c00000 */
[----:B------:R-:W0:Y:S01]  /*0310*/  LDCU UR4, c[0x0][0x390] ;  /* 0x00007200ff0477ac */ /* 0x000e220008000800 */
[----:B------:R-:W-:Y:S01]  /*0320*/  IMAD.MOV R7, RZ, RZ, -R8 ;  /* 0x000000ffff077224 */ /* 0x000fe200078e0a08 */
[----:B------:R-:W-:-:S03]  /*0330*/  MOV R5, R8 ;  /* 0x0000000800057202 */ /* 0x000fc60000000f00 */
[----:B0-----:R-:W-:-:S07]  /*0340*/  IMAD R4, R7, UR4, R4 ;  /* 0x0000000407047c24 */ /* 0x001fce000f8e0204 */
.L_x_139:
[----:B------:R-:W-:Y:S05]  /*0350*/  BSYNC.RECONVERGENT B0 ;  /* 0x0000000000007941 */ /* 0x000fea0003800200 */
.L_x_137:
[----:B------:R-:W0:Y:S01]  /*0360*/  LDC R12, c[0x0][0x3a4] ;  /* 0x0000e900ff0c7b82 */ /* 0x000e220000000800 */
[----:B------:R-:W-:Y:S01]  /*0370*/  IABS R11, R5 ;  /* 0x00000005000b7213 */ /* 0x000fe20000000000 */
[----:B------:R-:W1:Y:S01]  /*0380*/  LDCU UR4, c[0x0][0x3a0] ;  /* 0x00007400ff0477ac */ /* 0x000e620008000800 */
[----:B------:R-:W-:Y:S01]  /*0390*/  ISETP.GE.AND P2, PT, R5, RZ, PT ;  /* 0x000000ff0500720c */ /* 0x000fe20003f46270 */
[----:B------:R-:W-:Y:S01]  /*03a0*/  BSSY.RECONVERGENT B0, `(.L_x_140) ;  /* 0x00000b6000007945 */ /* 0x000fe20003800200 */
[----:B------:R-:W-:Y:S02]  /*03b0*/  CS2R R24, SRZ ;  /* 0x0000000000187805 */ /* 0x000fe4000001ff00 */
[----:B0-----:R-:W-:-:S04]  /*03c0*/  IABS R10, R12 ;  /* 0x0000000c000a7213 */ /* 0x001fc80000000000 */
[----:B------:R-:W0:Y:S08]  /*03d0*/  I2F.RP R8, R10 ;  /* 0x0000000a00087306 */ /* 0x000e300000209400 */
[----:B0-----:R-:W0:Y:S02]  /*03e0*/  MUFU.RCP R8, R8 ;  /* 0x0000000800087308 */ /* 0x001e240000001000 */
[----:B0-----:R-:W-:-:S06]  /*03f0*/  VIADD R6, R8, 0xffffffe ;  /* 0x0ffffffe08067836 */ /* 0x001fcc0000000000 */
[----:B------:R0:W2:Y:S02]  /*0400*/  F2I.FTZ.U32.TRUNC.NTZ R7, R6 ;  /* 0x0000000600077305 */ /* 0x0000a4000021f000 */
[----:B0-----:R-:W-:Y:S02]  /*0410*/  HFMA2 R6, -RZ, RZ, 0, 0 ;  /* 0x00000000ff067431 */ /* 0x001fe400000001ff */
[----:B--2---:R-:W-:-:S04]  /*0420*/  IMAD.MOV R9, RZ, RZ, -R7 ;  /* 0x000000ffff097224 */ /* 0x004fc800078e0a07 */
[----:B------:R-:W-:-:S04]  /*0430*/  IMAD R9, R9, R10, RZ ;  /* 0x0000000a09097224 */ /* 0x000fc800078e02ff */
[----:B------:R-:W-:-:S04]  /*0440*/  IMAD.HI.U32 R7, R7, R9, R6 ;  /* 0x0000000907077227 */ /* 0x000fc800078e0006 */
[----:B------:R-:W-:-:S04]  /*0450*/  IMAD.MOV.U32 R9, RZ, RZ, R11 ;  /* 0x000000ffff097224 */ /* 0x000fc800078e000b */
        /* <DEDUP_REMOVED lines=19> */
[----:B------:R-:W-:-:S12]  /*0590*/  IMAD R27, R4, UR4, -R5 ;  /* 0x00000004041b7c24 */ /* 0x000fd8000f8e0a05 */
        /* <DEDUP_REMOVED lines=11> */
[----:B------:R-:W-:-:S03]  /*0650*/  CS2R R24, SRZ ;  /* 0x0000000000187805 */ /* 0x000fc6000001ff00 */
[----:B------:R-:W-:-:S07]  /*0660*/  IMAD.MOV R5, RZ, RZ, -R5 ;  /* 0x000000ffff057224 */ /* 0x000fce00078e0a05 */
.L_x_145:
        /* <DEDUP_REMOVED lines=10> */
[----:B------:R-:W5:Y:S01]  /*0710*/  LDG.E.64.CONSTANT R20, desc[UR8][R22.64+0x18] ;  /* 0x0000180816147981 */ /* 0x000f62000c1e9b00 */
[----:B--2---:R-:W-:-:S03]  /*0720*/  DFMA R18, R12, R18, R24 ;  /* 0x000000120c12722b */ /* 0x004fc60000000018 */
[----:B------:R-:W5:Y:S04]  /*0730*/  LDG.E.64.CONSTANT R12, desc[UR8][R6.64+0x18] ;  /* 0x00001808060c7981 */ /* 0x000f68000c1e9b00 */
[----:B------:R-:W2:Y:S01]  /*0740*/  LDG.E.64.CONSTANT R24, desc[UR8][R22.64+0x78] ;  /* 0x0000780816187981 */ /* 0x000ea2000c1e9b00 */
[----:B---3--:R-:W-:-:S03]  /*0750*/  DFMA R16, R10, R16, R18 ;  /* 0x000000100a10722b */ /* 0x008fc60000000012 */
[----:B------:R-:W3:Y:S04]  /*0760*/  LDG.E.64.CONSTANT R10, desc[UR8][R6.64+0x20] ;  /* 0x00002008060a7981 */ /* 0x000ee8000c1e9b00 */
[----:B------:R-:W3:Y:S01]  /*0770*/  LDG.E.64.CONSTANT R18, desc[UR8][R22.64+0x20] ;  /* 0x0000200816127981 */ /* 0x000ee2000c1e9b00 */
[----:B----4-:R-:W-:-:S03]  /*0780*/  DFMA R14, R8, R14, R16 ;  /* 0x0000000e080e722b */ /* 0x010fc60000000010 */
[----:B------:R-:W4:Y:S04]  /*0790*/  LDG.E.64.CONSTANT R8, desc[UR8][R6.64+0x28] ;  /* 0x0000280806087981 */ /* 0x000f28000c1e9b00 */
[----:B------:R-:W4:Y:S01]  /*07a0*/  LDG.E.64.CONSTANT R16, desc[UR8][R22.64+0x28] ;  /* 0x0000280816107981 */ /* 0x000f22000c1e9b00 */
[----:B-----5:R-:W-:-:S03]  /*07b0*/  DFMA R20, R12, R20, R14 ;  /* 0x000000140c14722b */ /* 0x020fc6000000000e */
[----:B------:R-:W5:Y:S04]  /*07c0*/  LDG.E.64.CONSTANT R14, desc[UR8][R6.64+0x30] ;  /* 0x00003008060e7981 */ /* 0x000f68000c1e9b00 */
[----:B------:R-:W5:Y:S01]  /*07d0*/  LDG.E.64.CONSTANT R12, desc[UR8][R22.64+0x30] ;  /* 0x00003008160c7981 */ /* 0x000f62000c1e9b00 */
        /* <DEDUP_REMOVED lines=23> */
[----:B------:R-:W4:Y:S04]  /*0950*/  LDG.E.64.CONSTANT R10, desc[UR8][R22.64+0x70] ;  /* 0x00007008160a7981 */ /* 0x000f28000c1e9b00 */
[----:B------:R-:W2:Y:S01]  /*0960*/  LDG.E.64.CONSTANT R6, desc[UR8][R6.64+0x78] ;  /* 0x0000780806067981 */ /* 0x000ea2000c1e9b00 */
[----:B------:R-:W-:-:S05]  /*0970*/  VIADD R5, R5, 0x10 ;  /* 0x0000001005057836 */ /* 0x000fca0000000000 */
[----:B------:R-:W-:Y:S01]  /*0980*/  ISETP.NE.AND P0, PT, R5, RZ, PT ;  /* 0x000000ff0500720c */ /* 0x000fe20003f05270 */
[----:B------:R-:W-:Y:S01]  /*0990*/  VIADD R28, R28, 0x10 ;  /* 0x000000101c1c7836 */ /* 0x000fe20000000000 */
[----:B------:R-:W-:Y:S01]  /*09a0*/  IADD3 R4, PT, PT, R4, 0x10, RZ ;  /* 0x0000001004047810 */ /* 0x000fe20007ffe0ff */
[----:B------:R-:W-:Y:S01]  /*09b0*/  VIADD R27, R27, 0x10 ;  /* 0x000000101b1b7836 */ /* 0x000fe20000000000 */
[----:B-----5:R-:W-:-:S08]  /*09c0*/  DFMA R16, R16, R18, R20 ;  /* 0x000000121010722b */ /* 0x020fd00000000014 */
[----:B---3--:R-:W-:-:S08]  /*09d0*/  DFMA R12, R12, R14, R16 ;  /* 0x0000000e0c0c722b */ /* 0x008fd00000000010 */
[----:B----4-:R-:W-:-:S08]  /*09e0*/  DFMA R8, R8, R10, R12 ;  /* 0x0000000a0808722b */ /* 0x010fd0000000000c */
[----:B--2---:R-:W-:Y:S01]  /*09f0*/  DFMA R24, R6, R24, R8 ;  /* 0x000000180618722b */ /* 0x004fe20000000008 */
[----:B------:R-:W-:Y:S10]  /*0a00*/  @P0 BRA `(.L_x_145) ;  /* 0xfffffffc00180947 */ /* 0x000ff4000383ffff */
[----:B------:R-:W-:Y:S05]  /*0a10*/  BSYNC.RECONVERGENT B2 ;  /* 0x0000000000027941 */ /* 0x000fea0003800200 */
.L_x_144:
[----:B------:R-:W-:-:S07]  /*0a20*/  IADD3 R28, PT, PT, R4, 0x1, RZ ;  /* 0x00000001041c7810 */ /* 0x000fce0007ffe0ff */
.L_x_143:
[----:B------:R-:W-:Y:S05]  /*0a30*/  BSYNC.RECONVERGENT B1 ;  /* 0x0000000000017941 */ /* 0x000fea0003800200 */
.L_x_142:
        /* <DEDUP_REMOVED lines=17> */
[----:B--2---:R-:W-:-:S03]  /*0b50*/  DFMA R24, R16, R14, R24 ;  /* 0x0000000e1018722b */ /* 0x004fc60000000018 */
[----:B------:R-:W5:Y:S04]  /*0b60*/  LDG.E.64.CONSTANT R16, desc[UR8][R6.64+0x18] ;  /* 0x0000180806107981 */ /* 0x000f68000c1e9b00 */
[----:B------:R-:W2:Y:S01]  /*0b70*/  LDG.E.64.CONSTANT R14, desc[UR8][R6.64+0x20] ;  /* 0x00002008060e7981 */ /* 0x000ea2000c1e9b00 */
[----:B---3--:R-:W-:-:S03]  /*0b80*/  DFMA R12, R8, R12, R24 ;  /* 0x0000000c080c722b */ /* 0x008fc60000000018 */
[----:B------:R-:W2:Y:S04]  /*0b90*/  LDG.E.64.CONSTANT R8, desc[UR8][R4.64+0x20] ;  /* 0x0000200804087981 */ /* 0x000ea8000c1e9b00 */
[----:B------:R-:W3:Y:S01]  /*0ba0*/  LDG.E.64.CONSTANT R24, desc[UR8][R6.64+0x38] ;  /* 0x0000380806187981 */ /* 0x000ee2000c1e9b00 */
[----:B----4-:R-:W-:-:S03]  /*0bb0*/  DFMA R18, R10, R18, R12 ;  /* 0x000000120a12722b */ /* 0x010fc6000000000c */
[----:B------:R-:W4:Y:S04]  /*0bc0*/  LDG.E.64.CONSTANT R10, desc[UR8][R6.64+0x28] ;  /* 0x00002808060a7981 */ /* 0x000f28000c1e9b00 */
[----:B------:R-:W4:Y:S01]  /*0bd0*/  LDG.E.64.CONSTANT R12, desc[UR8][R4.64+0x28] ;  /* 0x00002808040c7981 */ /* 0x000f22000c1e9b00 */
[----:B-----5:R-:W-:-:S03]  /*0be0*/  DFMA R20, R16, R20, R18 ;  /* 0x000000141014722b */ /* 0x020fc60000000012 */
[----:B------:R-:W5:Y:S04]  /*0bf0*/  LDG.E.64.CONSTANT R16, desc[UR8][R6.64+0x30] ;  /* 0x0000300806107981 */ /* 0x000f68000c1e9b00 */
[----:B------:R-:W5:Y:S01]  /*0c00*/  LDG.E.64.CONSTANT R18, desc[UR8][R4.64+0x30] ;  /* 0x0000300804127981 */ /* 0x000f62000c1e9b00 */
[----:B--2---:R-:W-:-:S08]  /*0c10*/  DFMA R8, R14, R8, R20 ;  /* 0x000000080e08722b */ /* 0x004fd00000000014 */
[----:B----4-:R-:W-:Y:S01]  /*0c20*/  DFMA R8, R10, R12, R8 ;  /* 0x0000000c0a08722b */ /* 0x010fe20000000008 */
[----:B------:R-:W-:Y:S02]  /*0c30*/  VIADD R28, R28, 0x8 ;  /* 0x000000081c1c7836 */ /* 0x000fe40000000000 */
[----:B------:R-:W-:-:S05]  /*0c40*/  VIADD R27, R27, 0x8 ;  /* 0x000000081b1b7836 */ /* 0x000fca0000000000 */
[----:B-----5:R-:W-:-:S08]  /*0c50*/  DFMA R8, R16, R18, R8 ;  /* 0x000000121008722b */ /* 0x020fd00000000008 */
[----:B---3--:R-:W-:-:S11]  /*0c60*/  DFMA R24, R24, R22, R8 ;  /* 0x000000161818722b */ /* 0x008fd60000000008 */
.L_x_147:
[----:B------:R-:W-:Y:S05]  /*0c70*/  BSYNC.RECONVERGENT B1 ;  /* 0x0000000000017941 */ /* 0x000fea0003800200 */
.L_x_146:
[----:B------:R-:W-:-:S13]  /*0c80*/  LOP3.LUT P0, R4, R26, 0x7, RZ, 0xc0, !PT ;  /* 0x000000071a047812 */ /* 0x000fda000780c0ff */
[----:B------:R-:W-:Y:S05]  /*0c90*/  @!P0 BRA `(.L_x_141) ;  /* 0x0000000000988947 */ /* 0x000fea0003800000 */
[----:B------:R-:W0:Y:S01]  /*0ca0*/  LDC.64 R22, c[0x0][0x380] ;  /* 0x0000e000ff167b82 */ /* 0x000e220000000a00 */
[----:B------:R-:W-:-:S07]  /*0cb0*/  ISETP.GE.U32.AND P0, PT, R4, 0x4, PT ;  /* 0x000000040400780c */ /* 0x000fce0003f06070 */
[----:B------:R-:W1:Y:S06]  /*0cc0*/  LDC.64 R20, c[0x0][0x388] ;  /* 0x0000e200ff147b82 */ /* 0x000e6c0000000a00 */
[----:B0-----:R-:W-:-:S05]  /*0cd0*/  @P0 IMAD.WIDE R22, R28, 0x8, R22 ;  /* 0x000000081c160825 */ /* 0x001fca00078e0216 */
[----:B------:R-:W2:Y:S01]  /*0ce0*/  @P0 LDG.E.64.CONSTANT R18, desc[UR8][R22.64] ;  /* 0x0000000816120981 */ /* 0x000ea2000c1e9b00 */
[----:B-1----:R-:W-:-:S03]  /*0cf0*/  @P0 IMAD.WIDE R20, R27, 0x8, R20 ;  /* 0x000000081b140825 */ /* 0x002fc600078e0214 */
[----:B------:R-:W3:Y:S04]  /*0d00*/  @P0 LDG.E.64.CONSTANT R6, desc[UR8][R22.64+0x8] ;  /* 0x0000080816060981 */ /* 0x000ee8000c1e9b00 */
[----:B------:R-:W2:Y:S04]  /*0d10*/  @P0 LDG.E.64.CONSTANT R4, desc[UR8][R20.64] ;  /* 0x0000000814040981 */ /* 0x000ea8000c1e9b00 */
[----:B------:R-:W3:Y:S04]  /*0d20*/  @P0 LDG.E.64.CONSTANT R8, desc[UR8][R20.64+0x8] ;  /* 0x0000080814080981 */ /* 0x000ee8000c1e9b00 */
[----:B------:R-:W4:Y:S04]  /*0d30*/  @P0 LDG.E.64.CONSTANT R10, desc[UR8][R22.64+0x10] ;  /* 0x00001008160a0981 */ /* 0x000f28000c1e9b00 */
[----:B------:R-:W4:Y:S04]  /*0d40*/  @P0 LDG.E.64.CONSTANT R12, desc[UR8][R20.64+0x10] ;  /* 0x00001008140c0981 */ /* 0x000f28000c1e9b00 */
[----:B------:R-:W5:Y:S04]  /*0d50*/  @P0 LDG.E.64.CONSTANT R14, desc[UR8][R22.64+0x18] ;  /* 0x00001808160e0981 */ /* 0x000f68000c1e9b00 */
[----:B------:R-:W5:Y:S01]  /*0d60*/  @P0 LDG.E.64.CONSTANT R16, desc[UR8][R20.64+0x18] ;  /* 0x0000180814100981 */ /* 0x000f62000c1e9b00 */
[----:B------:R-:W-:-:S04]  /*0d70*/  LOP3.LUT R26, R26, 0x3, RZ, 0xc0, !PT ;  /* 0x000000031a1a7812 */ /* 0x000fc800078ec0ff */
[----:B------:R-:W-:Y:S01]  /*0d80*/  ISETP.NE.AND P1, PT, R26, RZ, PT ;  /* 0x000000ff1a00720c */ /* 0x000fe20003f25270 */
[----:B------:R-:W-:Y:S01]  /*0d90*/  @P0 VIADD R27, R27, 0x4 ;  /* 0x000000041b1b0836 */ /* 0x000fe20000000000 */
[----:B------:R-:W-:Y:S01]  /*0da0*/  @P0 IADD3 R28, PT, PT, R28, 0x4, RZ ;  /* 0x000000041c1c0810 */ /* 0x000fe20007ffe0ff */
[----:B--2---:R-:W-:-:S08]  /*0db0*/  @P0 DFMA R4, R18, R4, R24 ;  /* 0x000000041204022b */ /* 0x004fd00000000018 */
[----:B---3--:R-:W-:-:S08]  /*0dc0*/  @P0 DFMA R4, R6, R8, R4 ;  /* 0x000000080604022b */ /* 0x008fd00000000004 */
[----:B----4-:R-:W-:-:S08]  /*0dd0*/  @P0 DFMA R4, R10, R12, R4 ;  /* 0x0000000c0a04022b */ /* 0x010fd00000000004 */
[----:B-----5:R-:W-:Y:S01]  /*0de0*/  @P0 DFMA R24, R14, R16, R4 ;  /* 0x000000100e18022b */ /* 0x020fe20000000004 */
[----:B------:R-:W-:Y:S10]  /*0df0*/  @!P1 BRA `(.L_x_141) ;  /* 0x0000000000409947 */ /* 0x000ff40003800000 */
[----:B------:R-:W0:Y:S08]  /*0e00*/  LDC.64 R4, c[0x0][0x380] ;  /* 0x0000e000ff047b82 */ /* 0x000e300000000a00 */
[----:B------:R-:W1:Y:S01]  /*0e10*/  LDC.64 R12, c[0x0][0x388] ;  /* 0x0000e200ff0c7b82 */ /* 0x000e620000000a00 */
[----:B0-----:R-:W-:-:S05]  /*0e20*/  IMAD.WIDE R28, R28, 0x8, R4 ;  /* 0x000000081c1c7825 */ /* 0x001fca00078e0204 */
[----:B------:R-:W2:Y:S01]  /*0e30*/  LDG.E.64.CONSTANT R4, desc[UR8][R28.64] ;  /* 0x000000081c047981 */ /* 0x000ea2000c1e9b00 */
[----:B-1----:R-:W-:-:S05]  /*0e40*/  IMAD.WIDE R12, R27, 0x8, R12 ;  /* 0x000000081b0c7825 */ /* 0x002fca00078e020c */
[----:B------:R-:W2:Y:S01]  /*0e50*/  LDG.E.64.CONSTANT R6, desc[UR8][R12.64] ;  /* 0x000000080c067981 */ /* 0x000ea2000c1e9b00 */
[----:B------:R-:W-:Y:S01]  /*0e60*/  ISETP.NE.AND P0, PT, R26, 0x1, PT ;  /* 0x000000011a00780c */ /* 0x000fe20003f05270 */
[----:B--2---:R-:W-:-:S12]  /*0e70*/  DFMA R24, R4, R6, R24 ;  /* 0x000000060418722b */ /* 0x004fd80000000018 */
[----:B------:R-:W-:Y:S05]  /*0e80*/  @!P0 BRA `(.L_x_141) ;  /* 0x00000000001c8947 */ /* 0x000fea0003800000 */
[----:B------:R-:W-:Y:S01]  /*0e90*/  ISETP.NE.AND P0, PT, R26, 0x2, PT ;  /* 0x000000021a00780c */ /* 0x000fe20003f05270 */
[----:B------:R-:W2:Y:S04]  /*0ea0*/  LDG.E.64.CONSTANT R4, desc[UR8][R28.64+0x8] ;  /* 0x000008081c047981 */ /* 0x000ea8000c1e9b00 */
[----:B------:R-:W2:Y:S08]  /*0eb0*/  LDG.E.64.CONSTANT R6, desc[UR8][R12.64+0x8] ;  /* 0x000008080c067981 */ /* 0x000eb0000c1e9b00 */
[----:B------:R-:W3:Y:S04]  /*0ec0*/  @P0 LDG.E.64.CONSTANT R8, desc[UR8][R28.64+0x10] ;  /* 0x000010081c080981 */ /* 0x000ee8000c1e9b00 */
[----:B------:R-:W3:Y:S01]  /*0ed0*/  @P0 LDG.E.64.CONSTANT R10, desc[UR8][R12.64+0x10] ;  /* 0x000010080c0a0981 */ /* 0x000ee2000c1e9b00 */
[----:B--2---:R-:W-:-:S08]  /*0ee0*/  DFMA R24, R4, R6, R24 ;  /* 0x000000060418722b */ /* 0x004fd00000000018 */
[----:B---3--:R-:W-:-:S11]  /*0ef0*/  @P0 DFMA R24, R8, R10, R24 ;  /* 0x0000000a0818022b */ /* 0x008fd60000000018 */
.L_x_141:
[----:B------:R-:W-:Y:S05]  /*0f00*/  BSYNC.RECONVERGENT B0 ;  /* 0x0000000000007941 */ /* 0x000fea0003800200 */
.L_x_140:
        /* <DEDUP_REMOVED lines=12> */
        .weak           $__internal_2_$__cuda_sm20_div_u64
        .type           $__internal_2_$__cuda_sm20_div_u64,@function
        .size           $__internal_2_$__cuda_sm20_div_u64,(.L_x_165 - $__internal_2_$__cuda_sm20_div_u64)
$__internal_2_$__cuda_sm20_div_u64:
        /* <DEDUP_REMOVED lines=9> */
[----:B------:R-:W-:-:S03]  /*1060*/  IMAD.HI.U32 R10, R8, R13, RZ ;  /* 0x0000000d080a7227 */ /* 0x000fc600078e00ff */
[----:B------:R-:W-:Y:S01]  /*1070*/  IADD3.X R15, PT, PT, RZ, ~R11, RZ, P0, !PT ;  /* 0x8000000bff0f7210 */ /* 0x000fe200007fe4ff */
[----:B------:R-:W-:-:S04]  /*1080*/  IMAD.MOV.U32 R11, RZ, RZ, R8 ;  /* 0x000000ffff0b7224 */ /* 0x000fc800078e0008 */
[----:B------:R-:W-:-:S04]  /*1090*/  IMAD.WIDE.U32 R10, P0, R8, R15, R10 ;  /* 0x0000000f080a7225 */ /* 0x000fc8000780000a */
[C---:B------:R-:W-:Y:S02]  /*10a0*/  IMAD R17, R9.reuse, R15, RZ ;  /* 0x0000000f09117224 */ /* 0x040fe400078e02ff */
[----:B------:R-:W-:-:S04]  /*10b0*/  IMAD.HI.U32 R10, P1, R9, R13, R10 ;  /* 0x0000000d090a7227 */ /* 0x000fc8000782000a */
[----:B------:R-:W-:Y:S01]  /*10c0*/  IMAD.HI.U32 R15, R9, R15, RZ ;  /* 0x0000000f090f7227 */ /* 0x000fe200078e00ff */
[----:B------:R-:W-:-:S03]  /*10d0*/  IADD3 R11, P2, PT, R17, R10, RZ ;  /* 0x0000000a110b7210 */ /* 0x000fc60007f5e0ff */
[----:B------:R-:W-:Y:S02]  /*10e0*/  IMAD.X R10, R15, 0x1, R9, P0 ;  /* 0x000000010f0a7824 */ /* 0x000fe400000e0609 */
[----:B------:R-:W-:-:S03]  /*10f0*/  IMAD.WIDE.U32 R8, R11, UR4, RZ ;  /* 0x000000040b087c25 */ /* 0x000fc6000f8e00ff */
[----:B------:R-:W-:Y:S01]  /*1100*/  IADD3.X R13, PT, PT, RZ, RZ, R10, P2, P1 ;  /* 0x000000ffff0d7210 */ /* 0x000fe200017e240a */
        /* <DEDUP_REMOVED lines=8> */
[----:B------:R-:W-:Y:S01]  /*1190*/  IMAD.HI.U32 R8, R13, R8, RZ ;  /* 0x000000080d087227 */ /* 0x000fe200078e00ff */
[----:B------:R-:W-:-:S03]  /*11a0*/  IADD3 R11, P2, PT, R12, R11, RZ ;  /* 0x0000000b0c0b7210 */ /* 0x000fc60007f5e0ff */
[----:B------:R-:W-:Y:S02]  /*11b0*/  IMAD.X R13, R8, 0x1, R13, P0 ;  /* 0x00000001080d7824 */ /* 0x000fe400000e060d */
[----:B------:R-:W-:-:S03]  /*11c0*/  IMAD.HI.U32 R8, R11, R4, RZ ;  /* 0x000000040b087227 */ /* 0x000fc600078e00ff */
[----:B------:R-:W-:Y:S01]  /*11d0*/  IADD3.X R13, PT, PT, RZ, RZ, R13, P2, P1 ;  /* 0x000000ffff0d7210 */ /* 0x000fe200017e240d */
[----:B------:R-:W-:Y:S02]  /*11e0*/  IMAD.MOV.U32 R9, RZ, RZ, RZ ;  /* 0x000000ffff097224 */ /* 0x000fe400078e00ff */
[----:B------:R-:W-:-:S04]  /*11f0*/  IMAD.WIDE.U32 R8, R11, R7, R8 ;  /* 0x000000070b087225 */ /* 0x000fc800078e0008 */
[C---:B------:R-:W-:Y:S02]  /*1200*/  IMAD R11, R13.reuse, R7, RZ ;  /* 0x000000070d0b7224 */ /* 0x040fe400078e02ff */
[----:B------:R-:W-:-:S04]  /*1210*/  IMAD.HI.U32 R8, P0, R13, R4, R8 ;  /* 0x000000040d087227 */ /* 0x000fc80007800008 */
[----:B------:R-:W-:Y:S01]  /*1220*/  IMAD.HI.U32 R10, R13, R7, RZ ;  /* 0x000000070d0a7227 */ /* 0x000fe200078e00ff */
[----:B------:R-:W-:-:S04]  /*1230*/  IADD3 R11, P1, PT, R11, R8, RZ ;  /* 0x000000080b0b7210 */ /* 0x000fc80007f3e0ff */
[----:B------:R-:W-:Y:S01]  /*1240*/  IADD3.X R10, PT, PT, R10, RZ, RZ, P0, !PT ;  /* 0x000000ff0a0a7210 */ /* 0x000fe200007fe4ff */
[----:B------:R-:W-:-:S04]  /*1250*/  IMAD.WIDE.U32 R8, R11, UR4, RZ ;  /* 0x000000040b087c25 */ /* 0x000fc8000f8e00ff */
[----:B------:R-:W-:Y:S01]  /*1260*/  IMAD.X R10, RZ, RZ, R10, P1 ;  /* 0x000000ffff0a7224 */ /* 0x000fe200008e060a */
[----:B------:R-:W-:Y:S01]  /*1270*/  IADD3 R12, P1, PT, -R8, R4, RZ ;  /* 0x00000004080c7210 */ /* 0x000fe20007f3e1ff */
[C---:B------:R-:W-:Y:S01]  /*1280*/  IMAD R9, R11.reuse, UR5, R9 ;  /* 0x000000050b097c24 */ /* 0x040fe2000f8e0209 */
[----:B------:R-:W-:Y:S02]  /*1290*/  IADD3 R8, PT, PT, R11, 0x1, RZ ;  /* 0x000000010b087810 */ /* 0x000fe40007ffe0ff */
[----:B------:R-:W-:Y:S01]  /*12a0*/  ISETP.GE.U32.AND P0, PT, R12, UR4, PT ;  /* 0x000000040c007c0c */ /* 0x000fe2000bf06070 */
[----:B------:R-:W-:-:S04]  /*12b0*/  IMAD R10, R10, UR4, R9 ;  /* 0x000000040a0a7c24 */ /* 0x000fc8000f8e0209 */
[----:B------:R-:W-:Y:S01]  /*12c0*/  IMAD.X R10, R7, 0x1, ~R10, P1 ;  /* 0x00000001070a7824 */ /* 0x000fe200008e0e0a */
[----:B------:R-:W-:-:S04]  /*12d0*/  IADD3 R7, P1, PT, R12, -UR4, RZ ;  /* 0x800000040c077c10 */ /* 0x000fc8000ff3e0ff */
[C---:B------:R-:W-:Y:S02]  /*12e0*/  ISETP.GE.U32.AND.EX P0, PT, R10.reuse, UR5, PT, P0 ;  /* 0x000000050a007c0c */ /* 0x040fe4000bf06100 */
[----:B------:R-:W-:Y:S02]  /*12f0*/  IADD3.X R9, PT, PT, R10, ~UR5, RZ, P1, !PT ;  /* 0x800000050a097c10 */ /* 0x000fe40008ffe4ff */
[----:B------:R-:W-:Y:S02]  /*1300*/  SEL R7, R7, R12, P0 ;  /* 0x0000000c07077207 */ /* 0x000fe40000000000 */
[----:B------:R-:W-:Y:S02]  /*1310*/  SEL R11, R8, R11, P0 ;  /* 0x0000000b080b7207 */ /* 0x000fe40000000000 */
[----:B------:R-:W-:Y:S02]  /*1320*/  SEL R9, R9, R10, P0 ;  /* 0x0000000a09097207 */ /* 0x000fe40000000000 */
[----:B------:R-:W-:Y:S01]  /*1330*/  ISETP.GE.U32.AND P0, PT, R7, UR4, PT ;  /* 0x0000000407007c0c */ /* 0x000fe2000bf06070 */
[----:B------:R-:W-:Y:S01]  /*1340*/  VIADD R8, R11, 0x1 ;  /* 0x000000010b087836 */ /* 0x000fe20000000000 */
[----:B------:R-:W-:-:S02]  /*1350*/  ISETP.NE.U32.AND P1, PT, RZ, UR4, PT ;  /* 0x00000004ff007c0c */ /* 0x000fc4000bf25070 */
[----:B------:R-:W-:Y:S02]  /*1360*/  ISETP.GE.U32.AND.EX P0, PT, R9, UR5, PT, P0 ;  /* 0x0000000509007c0c */ /* 0x000fe4000bf06100 */
[----:B------:R-:W-:Y:S02]  /*1370*/  MOV R7, 0x0 ;  /* 0x0000000000077802 */ /* 0x000fe40000000f00 */
[----:B------:R-:W-:Y:S02]  /*1380*/  ISETP.NE.AND.EX P1, PT, RZ, UR5, PT, P1 ;  /* 0x00000005ff007c0c */ /* 0x000fe4000bf25310 */
[----:B------:R-:W-:-:S04]  /*1390*/  SEL R8, R8, R11, P0 ;  /* 0x0000000b08087207 */ /* 0x000fc80000000000 */
[----:B------:R-:W-:Y:S01]  /*13a0*/  SEL R8, R8, 0xffffffff, P1 ;  /* 0xffffffff08087807 */ /* 0x000fe20000800000 */
[----:B------:R-:W-:Y:S06]  /*13b0*/  RET.REL.NODEC R6 `(_cupy_upfirdn1D_float64) ;  /* 0xffffffec06107950 */ /* 0x000fec0003c3ffff */
.L_x_149:
        /* <DEDUP_REMOVED lines=12> */
.L_x_165:


//--------------------- .text._cupy_upfirdn1D_float32 --------------------------
	.section	.text._cupy_upfirdn1D_float32,"ax",@progbits
	.align	128
        .global         _cupy_upfirdn1D_float32
        .type           _cupy_upfirdn1D_float32,@function
        .size           _cupy_upfirdn1D_float32,(.L_x_166 - _cupy_upfirdn1D_float32)
        .other          _cupy_upfirdn1D_float32,@"STO_CUDA_ENTRY STV_DEFAULT"
_cupy_upfirdn1D_float32:
.text._cupy_upfirdn1D_float32:
        /* <DEDUP_REMOVED lines=12> */
[----:B------:R-:W-:Y:S01]  /*00c0*/  USHF.R.S32.HI UR7, URZ, 0x1f, UR7 ;  /* 0x0000001fff077899 */ /* 0x000fe20008011407 */
[----:B0-----:R-:W-:Y:S01]  /*00d0*/  IMAD R6, R6, UR8, RZ ;  /* 0x0000000806067c24 */ /* 0x001fe2000f8e02ff */
[----:B-1----:R-:W-:Y:S02]  /*00e0*/  USHF.R.S32.HI UR6, URZ, 0x1f, UR5 ;  /* 0x0000001fff067899 */ /* 0x002fe40008011405 */
[----:B--2---:R-:W-:-:S12]  /*00f0*/  USHF.R.S32.HI UR5, URZ, 0x1f, UR4 ;  /* 0x0000001fff057899 */ /* 0x004fd80008011404 */
.L_x_161:
        /* <DEDUP_REMOVED lines=15> */
[----:B0-----:R-:W-:Y:S02]  /*01f0*/  HFMA2 R4, -RZ, RZ, 0, 0 ;  /* 0x00000000ff047431 */ /* 0x001fe400000001ff */
[----:B-1----:R-:W-:-:S04]  /*0200*/  IMAD.MOV R9, RZ, RZ, -R5 ;  /* 0x000000ffff097224 */ /* 0x002fc800078e0a05 */
[----:B------:R-:W-:-:S04]  /*0210*/  IMAD R9, R9, UR4, RZ ;  /* 0x0000000409097c24 */ /* 0x000fc8000f8e02ff */
[----:B------:R-:W-:-:S06]  /*0220*/  IMAD.HI.U32 R5, R5, R9, R4 ;  /* 0x0000000905057227 */ /* 0x000fcc00078e0004 */
[----:B------:R-:W-:-:S05]  /*0230*/  IMAD.HI.U32 R5, R5, R2, RZ ;  /* 0x0000000205057227 */ /* 0x000fca00078e00ff */
[----:B------:R-:W-:-:S05]  /*0240*/  IADD3 R9, PT, PT, -R5, RZ, RZ ;  /* 0x000000ff05097210 */ /* 0x000fca0007ffe1ff */
[----:B------:R-:W-:-:S05]  /*0250*/  IMAD R8, R9, UR4, R2 ;  /* 0x0000000409087c24 */ /* 0x000fca000f8e0202 */
[----:B------:R-:W-:-:S13]  /*0260*/  ISETP.GE.U32.AND P0, PT, R8, UR4, PT ;  /* 0x0000000408007c0c */ /* 0x000fda000bf06070 */
[----:B------:R-:W-:Y:S01]  /*0270*/  @P0 VIADD R8, R8, -UR4 ;  /* 0x8000000408080c36 */ /* 0x000fe20008000000 */
[----:B------:R-:W-:-:S04]  /*0280*/  @P0 IADD3 R5, PT, PT, R5, 0x1, RZ ;  /* 0x0000000105050810 */ /* 0x000fc80007ffe0ff */
[----:B------:R-:W-:-:S13]  /*0290*/  ISETP.GE.U32.AND P1, PT, R8, UR4, PT ;  /* 0x0000000408007c0c */ /* 0x000fda000bf26070 */
[----:B------:R-:W-:Y:S02]  /*02a0*/  @P1 IADD3 R5, PT, PT, R5, 0x1, RZ ;  /* 0x0000000105051810 */ /* 0x000fe40007ffe0ff */
[----:B------:R-:W-:-:S05]  /*02b0*/  @!P2 LOP3.LUT R5, RZ, UR4, RZ, 0x33, !PT ;  /* 0x00000004ff05ac12 */ /* 0x000fca000f8e33ff */
[----:B------:R-:W-:-:S04]  /*02c0*/  IMAD.MOV R9, RZ, RZ, -R5 ;  /* 0x000000ffff097224 */ /* 0x000fc800078e0a05 */
[----:B------:R-:W-:Y:S01]  /*02d0*/  IMAD R9, R9, UR4, R2 ;  /* 0x0000000409097c24 */ /* 0x000fe2000f8e0202 */
[----:B------:R-:W-:Y:S06]  /*02e0*/  BRA `(.L_x_152) ;  /* 0x0000000000187947 */ /* 0x000fec0003800000 */
.L_x_151:
[----:B------:R-:W-:-:S07]  /*02f0*/  MOV R4, 0x310 ;  /* 0x0000031000047802 */ /* 0x000fce0000000f00 */
[----:B------:R-:W-:Y:S05]  /*0300*/  CALL.REL.NOINC `($__internal_3_$__cuda_sm20_div_u64) ;  /* 0x0000000c00287944 */ /* 0x000fea0003c00000 */
[----:B------:R-:W0:Y:S01]  /*0310*/  LDCU UR4, c[0x0][0x390] ;  /* 0x00007200ff0477ac */ /* 0x000e220008000800 */
[----:B------:R-:W-:Y:S02]  /*0320*/  IADD3 R9, PT, PT, -R8, RZ, RZ ;  /* 0x000000ff08097210 */ /* 0x000fe40007ffe1ff */
[----:B------:R-:W-:-:S03]  /*0330*/  MOV R5, R8 ;  /* 0x0000000800057202 */ /* 0x000fc60000000f00 */
[----:B0-----:R-:W-:-:S07]  /*0340*/  IMAD R9, R9, UR4, R2 ;  /* 0x0000000409097c24 */ /* 0x001fce000f8e0202 */
.L_x_152:
[----:B------:R-:W-:Y:S05]  /*0350*/  BSYNC.RECONVERGENT B0 ;  /* 0x0000000000007941 */ /* 0x000fea0003800200 */
.L_x_150:
[----:B------:R-:W0:Y:S01]  /*0360*/  LDC R12, c[0x0][0x3a4] ;  /* 0x0000e900ff0c7b82 */ /* 0x000e220000000800 */
[----:B------:R-:W-:Y:S01]  /*0370*/  IABS R10, R5 ;  /* 0x00000005000a7213 */ /* 0x000fe20000000000 */
[----:B------:R-:W1:Y:S01]  /*0380*/  LDCU UR4, c[0x0][0x3a0] ;  /* 0x00007400ff0477ac */ /* 0x000e620008000800 */
[----:B------:R-:W-:Y:S01]  /*0390*/  ISETP.GE.AND P2, PT, R5, RZ, PT ;  /* 0x000000ff0500720c */ /* 0x000fe20003f46270 */
[----:B------:R-:W-:Y:S01]  /*03a0*/  BSSY.RECONVERGENT B0, `(.L_x_153) ;  /* 0x00000b5000007945 */ /* 0x000fe20003800200 */
[----:B------:R-:W-:Y:S02]  /*03b0*/  MOV R13, RZ ;  /* 0x000000ff000d7202 */ /* 0x000fe40000000f00 */
[----:B0-----:R-:W-:-:S04]  /*03c0*/  IABS R8, R12 ;  /* 0x0000000c00087213 */ /* 0x001fc80000000000 */
[----:B------:R-:W0:Y:S08]  /*03d0*/  I2F.RP R4, R8 ;  /* 0x0000000800047306 */ /* 0x000e300000209400 */
[----:B0-----:R-:W0:Y:S02]  /*03e0*/  MUFU.RCP R4, R4 ;  /* 0x0000000400047308 */ /* 0x001e240000001000 */
[----:B0-----:R-:W-:-:S02]  /*03f0*/  VIADD R2, R4, 0xffffffe ;  /* 0x0ffffffe04027836 */ /* 0x001fc40000000000 */
[----:B------:R-:W0:Y:S04]  /*0400*/  LDC R4, c[0x0][0x39c] ;  /* 0x0000e700ff047b82 */ /* 0x000e280000000800 */
[----:B------:R2:W3:Y:S02]  /*0410*/  F2I.FTZ.U32.TRUNC.NTZ R3, R2 ;  /* 0x0000000200037305 */ /* 0x0004e4000021f000 */
[----:B--2---:R-:W-:Y:S01]  /*0420*/  HFMA2 R2, -RZ, RZ, 0, 0 ;  /* 0x00000000ff027431 */ /* 0x004fe200000001ff */
[----:B---3--:R-:W-:-:S05]  /*0430*/  IADD3 R11, PT, PT, RZ, -R3, RZ ;  /* 0x80000003ff0b7210 */ /* 0x008fca0007ffe0ff */
[----:B------:R-:W-:-:S04]  /*0440*/  IMAD R11, R11, R8, RZ ;  /* 0x000000080b0b7224 */ /* 0x000fc800078e02ff */
[----:B------:R-:W-:-:S06]  /*0450*/  IMAD.HI.U32 R3, R3, R11, R2 ;  /* 0x0000000b03037227 */ /* 0x000fcc00078e0002 */
[----:B------:R-:W-:-:S04]  /*0460*/  IMAD.HI.U32 R3, R3, R10, RZ ;  /* 0x0000000a03037227 */ /* 0x000fc800078e00ff */
[----:B------:R-:W-:-:S04]  /*0470*/  IMAD.MOV R3, RZ, RZ, -R3 ;  /* 0x000000ffff037224 */ /* 0x000fc800078e0a03 */
[----:B------:R-:W-:-:S05]  /*0480*/  IMAD R3, R8, R3, R10 ;  /* 0x0000000308037224 */ /* 0x000fca00078e020a */
[----:B------:R-:W-:-:S13]  /*0490*/  ISETP.GT.U32.AND P0, PT, R8, R3, PT ;  /* 0x000000030800720c */ /* 0x000fda0003f04070 */
[----:B------:R-:W-:Y:S02]  /*04a0*/  @!P0 IADD3 R3, PT, PT, R3, -R8, RZ ;  /* 0x8000000803038210 */ /* 0x000fe40007ffe0ff */
[----:B------:R-:W-:Y:S02]  /*04b0*/  ISETP.NE.AND P0, PT, R12, RZ, PT ;  /* 0x000000ff0c00720c */ /* 0x000fe40003f05270 */
[----:B------:R-:W-:-:S13]  /*04c0*/  ISETP.GT.U32.AND P1, PT, R8, R3, PT ;  /* 0x000000030800720c */ /* 0x000fda0003f24070 */
[----:B------:R-:W-:-:S05]  /*04d0*/  @!P1 IADD3 R3, PT, PT, R3, -R8, RZ ;  /* 0x8000000803039210 */ /* 0x000fca0007ffe0ff */
[----:B------:R-:W-:Y:S01]  /*04e0*/  @!P2 IMAD.MOV R3, RZ, RZ, -R3 ;  /* 0x000000ffff03a224 */ /* 0x000fe200078e0a03 */
[----:B------:R-:W-:-:S04]  /*04f0*/  @!P0 LOP3.LUT R3, RZ, R12, RZ, 0x33, !PT ;  /* 0x0000000cff038212 */ /* 0x000fc800078e33ff */
[C---:B0-----:R-:W-:Y:S02]  /*0500*/  ISETP.GE.AND P1, PT, R3.reuse, R4, PT ;  /* 0x000000040300720c */ /* 0x041fe40003f26270 */
[----:B-1----:R-:W-:-:S04]  /*0510*/  IADD3 R12, PT, PT, R3, -UR4, RZ ;  /* 0x80000004030c7c10 */ /* 0x002fc8000fffe0ff */
[C---:B------:R-:W-:Y:S02]  /*0520*/  ISETP.GE.AND P0, PT, R12.reuse, -0x1, PT ;  /* 0xffffffff0c00780c */ /* 0x040fe40003f06270 */
[----:B------:R-:W-:-:S04]  /*0530*/  IADD3 R2, PT, PT, R12, 0x1, RZ ;  /* 0x000000010c027810 */ /* 0x000fc80007ffe0ff */
[C---:B------:R-:W-:Y:S01]  /*0540*/  SEL R8, R2.reuse, RZ, P0 ;  /* 0x000000ff02087207 */ /* 0x040fe20000000000 */
[----:B------:R-:W-:Y:S01]  /*0550*/  @!P1 VIADD R4, R3, 0x1 ;  /* 0x0000000103049836 */ /* 0x000fe20000000000 */
[----:B------:R-:W-:-:S04]  /*0560*/  SEL R2, R2, RZ, !P0 ;  /* 0x000000ff02027207 */ /* 0x000fc80004000000 */
[----:B------:R-:W-:Y:S01]  /*0570*/  ISETP.GE.AND P1, PT, R8, R4, PT ;  /* 0x000000040800720c */ /* 0x000fe20003f26270 */
[----:B------:R-:W-:-:S12]  /*0580*/  IMAD R10, R9, UR4, -R2 ;  /* 0x00000004090a7c24 */ /* 0x000fd8000f8e0a02 */
[----:B------:R-:W-:Y:S05]  /*0590*/  @P1 BRA `(.L_x_154) ;  /* 0x0000000800541947 */ /* 0x000fea0003800000 */
[----:B------:R-:W-:Y:S01]  /*05a0*/  VIMNMX R12, PT, PT, R12, -0x1, !PT ;  /* 0xffffffff0c0c7848 */ /* 0x000fe20007fe0100 */
[----:B------:R-:W-:Y:S01]  /*05b0*/  BSSY.RECONVERGENT B1, `(.L_x_155) ;  /* 0x0000047000017945 */ /* 0x000fe20003800200 */
[----:B------:R-:W-:Y:S02]  /*05c0*/  IMAD.MOV.U32 R13, RZ, RZ, RZ ;  /* 0x000000ffff0d7224 */ /* 0x000fe400078e00ff */
[----:B------:R-:W-:Y:S02]  /*05d0*/  IADD3 R2, PT, PT, R4, -0x2, -R12 ;  /* 0xfffffffe04027810 */ /* 0x000fe40007ffe80c */
[----:B------:R-:W-:Y:S02]  /*05e0*/  LOP3.LUT R9, RZ, R12, RZ, 0x33, !PT ;  /* 0x0000000cff097212 */ /* 0x000fe400078e33ff */
[----:B------:R-:W-:Y:S02]  /*05f0*/  ISETP.GE.U32.AND P0, PT, R2, 0xf, PT ;  /* 0x0000000f0200780c */ /* 0x000fe40003f06070 */
[----:B------:R-:W-:-:S11]  /*0600*/  IADD3 R9, PT, PT, R4, R9, RZ ;  /* 0x0000000904097210 */ /* 0x000fd60007ffe0ff */
[----:B------:R-:W-:Y:S05]  /*0610*/  @!P0 BRA `(.L_x_156) ;  /* 0x0000000400008947 */ /* 0x000fea0003800000 */
[----:B------:R-:W-:Y:S01]  /*0620*/  LOP3.LUT R11, R9, 0xfffffff0, RZ, 0xc0, !PT ;  /* 0xfffffff0090b7812 */ /* 0x000fe200078ec0ff */
[----:B------:R-:W-:Y:S01]  /*0630*/  HFMA2 R13, -RZ, RZ, 0, 0 ;  /* 0x00000000ff0d7431 */ /* 0x000fe200000001ff */
[----:B------:R-:W-:Y:S02]  /*0640*/  BSSY.RECONVERGENT B2, `(.L_x_157) ;  /* 0x000003c000027945 */ /* 0x000fe40003800200 */
[----:B------:R-:W-:-:S07]  /*0650*/  IADD3 R11, PT, PT, -R11, RZ, RZ ;  /* 0x000000ff0b0b7210 */ /* 0x000fce0007ffe1ff */
.L_x_158:
        /* <DEDUP_REMOVED lines=11> */
[----:B------:R-:W5:Y:S04]  /*0710*/  LDG.E.CONSTANT R18, desc[UR10][R2.64+0xc] ;  /* 0x00000c0a02127981 */ /* 0x000f68000c1e9900 */
[----:B------:R-:W5:Y:S04]  /*0720*/  LDG.E.CONSTANT R23, desc[UR10][R4.64+0x10] ;  /* 0x0000100a04177981 */ /* 0x000f68000c1e9900 */
[----:B------:R-:W5:Y:S04]  /*0730*/  LDG.E.CONSTANT R24, desc[UR10][R2.64+0x10] ;  /* 0x0000100a02187981 */ /* 0x000f68000c1e9900 */
[----:B------:R-:W5:Y:S04]  /*0740*/  LDG.E.CONSTANT R21, desc[UR10][R4.64+0x14] ;  /* 0x0000140a04157981 */ /* 0x000f68000c1e9900 */
[----:B------:R-:W5:Y:S04]  /*0750*/  LDG.E.CONSTANT R22, desc[UR10][R2.64+0x14] ;  /* 0x0000140a02167981 */ /* 0x000f68000c1e9900 */
[----:B------:R-:W5:Y:S04]  /*0760*/  LDG.E.CONSTANT R20, desc[UR10][R2.64+0x18] ;  /* 0x0000180a02147981 */ /* 0x000f68000c1e9900 */
[----:B------:R-:W5:Y:S04]  /*0770*/  LDG.E.CONSTANT R27, desc[UR10][R4.64+0x3c] ;  /* 0x00003c0a041b7981 */ /* 0x000f68000c1e9900 */
[----:B------:R-:W5:Y:S01]  /*0780*/  LDG.E.CONSTANT R28, desc[UR10][R2.64+0x3c] ;  /* 0x00003c0a021c7981 */ /* 0x000f62000c1e9900 */
[----:B--2---:R-:W-:-:S03]  /*0790*/  FFMA R14, R14, R19, R13 ;  /* 0x000000130e0e7223 */ /* 0x004fc6000000000d */
[----:B------:R-:W2:Y:S01]  /*07a0*/  LDG.E.CONSTANT R19, desc[UR10][R4.64+0x18] ;  /* 0x0000180a04137981 */ /* 0x000ea2000c1e9900 */
[----:B---3--:R-:W-:-:S03]  /*07b0*/  FFMA R26, R25, R26, R14 ;  /* 0x0000001a191a7223 */ /* 0x008fc6000000000e */
[----:B------:R-:W3:Y:S04]  /*07c0*/  LDG.E.CONSTANT R13, desc[UR10][R4.64+0x1c] ;  /* 0x00001c0a040d7981 */ /* 0x000ee8000c1e9900 */
[----:B------:R-:W3:Y:S01]  /*07d0*/  LDG.E.CONSTANT R14, desc[UR10][R2.64+0x1c] ;  /* 0x00001c0a020e7981 */ /* 0x000ee2000c1e9900 */
[----:B----4-:R-:W-:-:S03]  /*07e0*/  FFMA R26, R15, R16, R26 ;  /* 0x000000100f1a7223 */ /* 0x010fc6000000001a */
[----:B------:R-:W4:Y:S04]  /*07f0*/  LDG.E.CONSTANT R15, desc[UR10][R4.64+0x20] ;  /* 0x0000200a040f7981 */ /* 0x000f28000c1e9900 */
[----:B------:R-:W4:Y:S01]  /*0800*/  LDG.E.CONSTANT R16, desc[UR10][R2.64+0x20] ;  /* 0x0000200a02107981 */ /* 0x000f22000c1e9900 */
[----:B-----5:R-:W-:-:S03]  /*0810*/  FFMA R26, R17, R18, R26 ;  /* 0x00000012111a7223 */ /* 0x020fc6000000001a */
[----:B------:R-:W5:Y:S04]  /*0820*/  LDG.E.CONSTANT R17, desc[UR10][R4.64+0x24] ;  /* 0x0000240a04117981 */ /* 0x000f68000c1e9900 */
[----:B------:R-:W5:Y:S01]  /*0830*/  LDG.E.CONSTANT R18, desc[UR10][R2.64+0x24] ;  /* 0x0000240a02127981 */ /* 0x000f62000c1e9900 */
[----:B------:R-:W-:-:S03]  /*0840*/  FFMA R26, R23, R24, R26 ;  /* 0x00000018171a7223 */ /* 0x000fc6000000001a */
[----:B------:R-:W5:Y:S04]  /*0850*/  LDG.E.CONSTANT R23, desc[UR10][R4.64+0x28] ;  /* 0x0000280a04177981 */ /* 0x000f68000c1e9900 */
[----:B------:R-:W5:Y:S01]  /*0860*/  LDG.E.CONSTANT R24, desc[UR10][R2.64+0x28] ;  /* 0x0000280a02187981 */ /* 0x000f62000c1e9900 */
[----:B------:R-:W-:-:S03]  /*0870*/  FFMA R26, R21, R22, R26 ;  /* 0x00000016151a7223 */ /* 0x000fc6000000001a */
[----:B------:R-:W5:Y:S04]  /*0880*/  LDG.E.CONSTANT R21, desc[UR10][R4.64+0x2c] ;  /* 0x00002c0a04157981 */ /* 0x000f68000c1e9900 */
[----:B------:R-:W5:Y:S04]  /*0890*/  LDG.E.CONSTANT R22, desc[UR10][R2.64+0x2c] ;  /* 0x00002c0a02167981 */ /* 0x000f68000c1e9900 */
[----:B------:R-:W5:Y:S01]  /*08a0*/  LDG.E.CONSTANT R25, desc[UR10][R4.64+0x34] ;  /* 0x0000340a04197981 */ /* 0x000f62000c1e9900 */
[----:B--2---:R-:W-:-:S03]  /*08b0*/  FFMA R26, R19, R20, R26 ;  /* 0x00000014131a7223 */ /* 0x004fc6000000001a */
[----:B------:R-:W2:Y:S04]  /*08c0*/  LDG.E.CONSTANT R19, desc[UR10][R4.64+0x30] ;  /* 0x0000300a04137981 */ /* 0x000ea8000c1e9900 */
[----:B------:R-:W2:Y:S01]  /*08d0*/  LDG.E.CONSTANT R20, desc[UR10][R2.64+0x30] ;  /* 0x0000300a02147981 */ /* 0x000ea2000c1e9900 */
[----:B---3--:R-:W-:-:S03]  /*08e0*/  FFMA R29, R13, R14, R26 ;  /* 0x0000000e0d1d7223 */ /* 0x008fc6000000001a */
[----:B------:R-:W3:Y:S04]  /*08f0*/  LDG.E.CONSTANT R26, desc[UR10][R2.64+0x34] ;  /* 0x0000340a021a7981 */ /* 0x000ee8000c1e9900 */
[----:B------:R-:W3:Y:S04]  /*0900*/  LDG.E.CONSTANT R13, desc[UR10][R4.64+0x38] ;  /* 0x0000380a040d7981 */ /* 0x000ee8000c1e9900 */
[----:B------:R-:W3:Y:S01]  /*0910*/  LDG.E.CONSTANT R14, desc[UR10][R2.64+0x38] ;  /* 0x0000380a020e7981 */ /* 0x000ee2000c1e9900 */
[----:B----4-:R-:W-:Y:S01]  /*0920*/  FFMA R16, R15, R16, R29 ;  /* 0x000000100f107223 */ /* 0x010fe2000000001d */
[----:B------:R-:W-:-:S03]  /*0930*/  VIADD R11, R11, 0x10 ;  /* 0x000000100b0b7836 */ /* 0x000fc60000000000 */
[----:B-----5:R-:W-:Y:S02]  /*0940*/  FFMA R16, R17, R18, R16 ;  /* 0x0000001211107223 */ /* 0x020fe40000000010 */
[----:B------:R-:W-:Y:S02]  /*0950*/  ISETP.NE.AND P0, PT, R11, RZ, PT ;  /* 0x000000ff0b00720c */ /* 0x000fe40003f05270 */
[----:B------:R-:W-:-:S04]  /*0960*/  FFMA R16, R23, R24, R16 ;  /* 0x0000001817107223 */ /* 0x000fc80000000010 */
[----:B------:R-:W-:Y:S01]  /*0970*/  FFMA R16, R21, R22, R16 ;  /* 0x0000001615107223 */ /* 0x000fe20000000010 */
[----:B------:R-:W-:Y:S01]  /*0980*/  IADD3 R12, PT, PT, R12, 0x10, RZ ;  /* 0x000000100c0c7810 */ /* 0x000fe20007ffe0ff */
[----:B------:R-:W-:Y:S01]  /*0990*/  VIADD R10, R10, 0x10 ;  /* 0x000000100a0a7836 */ /* 0x000fe20000000000 */
[----:B------:R-:W-:Y:S01]  /*09a0*/  IADD3 R8, PT, PT, R8, 0x10, RZ ;  /* 0x0000001008087810 */ /* 0x000fe20007ffe0ff */
[----:B--2---:R-:W-:-:S04]  /*09b0*/  FFMA R16, R19, R20, R16 ;  /* 0x0000001413107223 */ /* 0x004fc80000000010 */
[----:B---3--:R-:W-:-:S04]  /*09c0*/  FFMA R16, R25, R26, R16 ;  /* 0x0000001a19107223 */ /* 0x008fc80000000010 */
[----:B------:R-:W-:-:S04]  /*09d0*/  FFMA R14, R13, R14, R16 ;  /* 0x0000000e0d0e7223 */ /* 0x000fc80000000010 */
[----:B------:R-:W-:Y:S01]  /*09e0*/  FFMA R13, R27, R28, R14 ;  /* 0x0000001c1b0d7223 */ /* 0x000fe2000000000e */
[----:B------:R-:W-:Y:S06]  /*09f0*/  @P0 BRA `(.L_x_158) ;  /* 0xfffffffc00180947 */ /* 0x000fec000383ffff */
[----:B------:R-:W-:Y:S05]  /*0a00*/  BSYNC.RECONVERGENT B2 ;  /* 0x0000000000027941 */ /* 0x000fea0003800200 */
.L_x_157:
[----:B------:R-:W-:-:S07]  /*0a10*/  IADD3 R8, PT, PT, R12, 0x1, RZ ;  /* 0x000000010c087810 */ /* 0x000fce0007ffe0ff */
.L_x_156:
[----:B------:R-:W-:Y:S05]  /*0a20*/  BSYNC.RECONVERGENT B1 ;  /* 0x0000000000017941 */ /* 0x000fea0003800200 */
.L_x_155:
        /* <DEDUP_REMOVED lines=26> */
[----:B------:R-:W-:Y:S01]  /*0bd0*/  IADD3 R8, PT, PT, R8, 0x8, RZ ;  /* 0x0000000808087810 */ /* 0x000fe20007ffe0ff */
[----:B------:R-:W-:-:S02]  /*0be0*/  VIADD R10, R10, 0x8 ;  /* 0x000000080a0a7836 */ /* 0x000fc40000000000 */
[----:B--2---:R-:W-:-:S04]  /*0bf0*/  FFMA R25, R26, R25, R13 ;  /* 0x000000191a197223 */ /* 0x004fc8000000000d */
[----:B---3--:R-:W-:-:S04]  /*0c00*/  FFMA R25, R28, R27, R25 ;  /* 0x0000001b1c197223 */ /* 0x008fc80000000019 */
[----:B----4-:R-:W-:-:S04]  /*0c10*/  FFMA R21, R18, R21, R25 ;  /* 0x0000001512157223 */ /* 0x010fc80000000019 */
[----:B-----5:R-:W-:-:S04]  /*0c20*/  FFMA R19, R16, R19, R21 ;  /* 0x0000001310137223 */ /* 0x020fc80000000015 */
[----:B------:R-:W-:-:S04]  /*0c30*/  FFMA R17, R14, R17, R19 ;  /* 0x000000110e117223 */ /* 0x000fc80000000013 */
[----:B------:R-:W-:-:S04]  /*0c40*/  FFMA R12, R12, R15, R17 ;  /* 0x0000000f0c0c7223 */ /* 0x000fc80000000011 */
[----:B------:R-:W-:-:S04]  /*0c50*/  FFMA R11, R11, R22, R12 ;  /* 0x000000160b0b7223 */ /* 0x000fc8000000000c */
[----:B------:R-:W-:-:S07]  /*0c60*/  FFMA R13, R20, R23, R11 ;  /* 0x00000017140d7223 */ /* 0x000fce000000000b */
.L_x_160:
[----:B------:R-:W-:Y:S05]  /*0c70*/  BSYNC.RECONVERGENT B1 ;  /* 0x0000000000017941 */ /* 0x000fea0003800200 */
.L_x_159:
[----:B------:R-:W-:Y:S05]  /*0c80*/  @!P1 BRA `(.L_x_154) ;  /* 0x0000000000989947 */ /* 0x000fea0003800000 */
[----:B------:R-:W0:Y:S01]  /*0c90*/  LDC.64 R2, c[0x0][0x380] ;  /* 0x0000e000ff027b82 */ /* 0x000e220000000a00 */
[----:B------:R-:W-:-:S07]  /*0ca0*/  ISETP.GE.U32.AND P0, PT, R24, 0x4, PT ;  /* 0x000000041800780c */ /* 0x000fce0003f06070 */
[----:B------:R-:W1:Y:S06]  /*0cb0*/  LDC.64 R4, c[0x0][0x388] ;  /* 0x0000e200ff047b82 */ /* 0x000e6c0000000a00 */
[----:B0-----:R-:W-:-:S05]  /*0cc0*/  @P0 IMAD.WIDE R2, R8, 0x4, R2 ;  /* 0x0000000408020825 */ /* 0x001fca00078e0202 */
[----:B------:R-:W2:Y:S01]  /*0cd0*/  @P0 LDG.E.CONSTANT R12, desc[UR10][R2.64] ;  /* 0x0000000a020c0981 */ /* 0x000ea2000c1e9900 */
[----:B-1----:R-:W-:-:S03]  /*0ce0*/  @P0 IMAD.WIDE R4, R10, 0x4, R4 ;  /* 0x000000040a040825 */ /* 0x002fc600078e0204 */
[----:B------:R-:W3:Y:S04]  /*0cf0*/  @P0 LDG.E.CONSTANT R14, desc[UR10][R2.64+0x4] ;  /* 0x0000040a020e0981 */ /* 0x000ee8000c1e9900 */
[----:B------:R-:W2:Y:S04]  /*0d00*/  @P0 LDG.E.CONSTANT R11, desc[UR10][R4.64] ;  /* 0x0000000a040b0981 */ /* 0x000ea8000c1e9900 */
[----:B------:R-:W3:Y:S04]  /*0d10*/  @P0 LDG.E.CONSTANT R15, desc[UR10][R4.64+0x4] ;  /* 0x0000040a040f0981 */ /* 0x000ee8000c1e9900 */
[----:B------:R-:W4:Y:S04]  /*0d20*/  @P0 LDG.E.CONSTANT R16, desc[UR10][R2.64+0x8] ;  /* 0x0000080a02100981 */ /* 0x000f28000c1e9900 */
[----:B------:R-:W4:Y:S04]  /*0d30*/  @P0 LDG.E.CONSTANT R17, desc[UR10][R4.64+0x8] ;  /* 0x0000080a04110981 */ /* 0x000f28000c1e9900 */
[----:B------:R-:W5:Y:S04]  /*0d40*/  @P0 LDG.E.CONSTANT R18, desc[UR10][R2.64+0xc] ;  /* 0x00000c0a02120981 */ /* 0x000f68000c1e9900 */
[----:B------:R-:W5:Y:S01]  /*0d50*/  @P0 LDG.E.CONSTANT R19, desc[UR10][R4.64+0xc] ;  /* 0x00000c0a04130981 */ /* 0x000f62000c1e9900 */
[----:B------:R-:W-:-:S02]  /*0d60*/  @P0 IADD3 R8, PT, PT, R8, 0x4, RZ ;  /* 0x0000000408080810 */ /* 0x000fc40007ffe0ff */
[----:B------:R-:W-:Y:S01]  /*0d70*/  @P0 IADD3 R10, PT, PT, R10, 0x4, RZ ;  /* 0x000000040a0a0810 */ /* 0x000fe20007ffe0ff */
[----:B--2---:R-:W-:Y:S01]  /*0d80*/  @P0 FFMA R11, R12, R11, R13 ;  /* 0x0000000b0c0b0223 */ /* 0x004fe2000000000d */
[----:B------:R-:W-:-:S04]  /*0d90*/  LOP3.LUT R12, R9, 0x3, RZ, 0xc0, !PT ;  /* 0x00000003090c7812 */ /* 0x000fc800078ec0ff */
[----:B------:R-:W-:Y:S01]  /*0da0*/  ISETP.NE.AND P1, PT, R12, RZ, PT ;  /* 0x000000ff0c00720c */ /* 0x000fe20003f25270 */
[----:B---3--:R-:W-:-:S04]  /*0db0*/  @P0 FFMA R11, R14, R15, R11 ;  /* 0x0000000f0e0b0223 */ /* 0x008fc8000000000b */
[----:B----4-:R-:W-:-:S04]  /*0dc0*/  @P0 FFMA R11, R16, R17, R11 ;  /* 0x00000011100b0223 */ /* 0x010fc8000000000b */
[----:B-----5:R-:W-:-:S04]  /*0dd0*/  @P0 FFMA R13, R18, R19, R11 ;  /* 0x00000013120d0223 */ /* 0x020fc8000000000b */
[----:B------:R-:W-:Y:S05]  /*0de0*/  @!P1 BRA `(.L_x_154) ;  /* 0x0000000000409947 */ /* 0x000fea0003800000 */
[----:B------:R-:W0:Y:S08]  /*0df0*/  LDC.64 R2, c[0x0][0x380] ;  /* 0x0000e000ff027b82 */ /* 0x000e300000000a00 */
[----:B------:R-:W1:Y:S01]  /*0e00*/  LDC.64 R4, c[0x0][0x388] ;  /* 0x0000e200ff047b82 */ /* 0x000e620000000a00 */
[----:B0-----:R-:W-:-:S05]  /*0e10*/  IMAD.WIDE R8, R8, 0x4, R2 ;  /* 0x0000000408087825 */ /* 0x001fca00078e0202 */
[----:B------:R-:W2:Y:S01]  /*0e20*/  LDG.E.CONSTANT R2, desc[UR10][R8.64] ;  /* 0x0000000a08027981 */ /* 0x000ea2000c1e9900 */
[----:B-1----:R-:W-:-:S05]  /*0e30*/  IMAD.WIDE R10, R10, 0x4, R4 ;  /* 0x000000040a0a7825 */ /* 0x002fca00078e0204 */
[----:B------:R-:W2:Y:S01]  /*0e40*/  LDG.E.CONSTANT R3, desc[UR10][R10.64] ;  /* 0x0000000a0a037981 */ /* 0x000ea2000c1e9900 */
[----:B------:R-:W-:Y:S01]  /*0e50*/  ISETP.NE.AND P0, PT, R12, 0x1, PT ;  /* 0x000000010c00780c */ /* 0x000fe20003f05270 */
[----:B--2---:R-:W-:-:S12]  /*0e60*/  FFMA R13, R2, R3, R13 ;  /* 0x00000003020d7223 */ /* 0x004fd8000000000d */
[----:B------:R-:W-:Y:S05]  /*0e70*/  @!P0 BRA `(.L_x_154) ;  /* 0x00000000001c8947 */ /* 0x000fea0003800000 */
[----:B------:R-:W-:Y:S01]  /*0e80*/  ISETP.NE.AND P0, PT, R12, 0x2, PT ;  /* 0x000000020c00780c */ /* 0x000fe20003f05270 */
[----:B------:R-:W2:Y:S04]  /*0e90*/  LDG.E.CONSTANT R2, desc[UR10][R8.64+0x4] ;  /* 0x0000040a08027981 */ /* 0x000ea8000c1e9900 */
[----:B------:R-:W2:Y:S08]  /*0ea0*/  LDG.E.CONSTANT R3, desc[UR10][R10.64+0x4] ;  /* 0x0000040a0a037981 */ /* 0x000eb0000c1e9900 */
[----:B------:R-:W3:Y:S04]  /*0eb0*/  @P0 LDG.E.CONSTANT R4, desc[UR10][R8.64+0x8] ;  /* 0x0000080a08040981 */ /* 0x000ee8000c1e9900 */
[----:B------:R-:W3:Y:S01]  /*0ec0*/  @P0 LDG.E.CONSTANT R5, desc[UR10][R10.64+0x8] ;  /* 0x0000080a0a050981 */ /* 0x000ee2000c1e9900 */
[----:B--2---:R-:W-:-:S04]  /*0ed0*/  FFMA R13, R2, R3, R13 ;  /* 0x00000003020d7223 */ /* 0x004fc8000000000d */
[----:B---3--:R-:W-:-:S07]  /*0ee0*/  @P0 FFMA R13, R4, R5, R13 ;  /* 0x00000005040d0223 */ /* 0x008fce000000000d */
.L_x_154:
[----:B------:R-:W-:Y:S05]  /*0ef0*/  BSYNC.RECONVERGENT B0 ;  /* 0x0000000000007941 */ /* 0x000fea0003800200 */
.L_x_153:
[----:B------:R-:W0:Y:S01]  /*0f00*/  LDCU.64 UR8, c[0x0][0x3a8] ;  /* 0x00007500ff0877ac */ /* 0x000e220008000a00 */
[----:B------:R-:W1:Y:S01]  /*0f10*/  LDCU UR4, c[0x0][0x3b0] ;  /* 0x00007600ff0477ac */ /* 0x000e620008000800 */
[----:B0-----:R-:W-:-:S04]  /*0f20*/  LEA R2, P0, R7, UR8, 0x2 ;  /* 0x0000000807027c11 */ /* 0x001fc8000f8010ff */
[----:B------:R-:W-:Y:S02]  /*0f30*/  LEA.HI.X R3, R7, UR9, R0, 0x2, P0 ;  /* 0x0000000907037c11 */ /* 0x000fe400080f1400 */
[----:B------:R-:W-:-:S03]  /*0f40*/  IADD3 R7, P0, PT, R6, R7, RZ ;  /* 0x0000000706077210 */ /* 0x000fc60007f1e0ff */
[----:B------:R0:W-:Y:S01]  /*0f50*/  STG.E desc[UR10][R2.64], R13 ;  /* 0x0000000d02007986 */ /* 0x0001e2000c10190a */
[----:B------:R-:W-:Y:S02]  /*0f60*/  LEA.HI.X.SX32 R0, R6, R0, 0x1, P0 ;  /* 0x0000000006007211 */ /* 0x000fe400000f0eff */
[----:B-1----:R-:W-:-:S04]  /*0f70*/  ISETP.GE.U32.AND P0, PT, R7, UR4, PT ;  /* 0x0000000407007c0c */ /* 0x002fc8000bf06070 */
[----:B------:R-:W-:-:S13]  /*0f80*/  ISETP.GE.U32.AND.EX P0, PT, R0, UR7, PT, P0 ;  /* 0x0000000700007c0c */ /* 0x000fda000bf06100 */
[----:B0-----:R-:W-:Y:S05]  /*0f90*/  @!P0 BRA `(.L_x_161) ;  /* 0xfffffff000588947 */ /* 0x001fea000383ffff */
[----:B------:R-:W-:Y:S05]  /*0fa0*/  EXIT ;  /* 0x000000000000794d */ /* 0x000fea0003800000 */
        .weak           $__internal_3_$__cuda_sm20_div_u64
        .type           $__internal_3_$__cuda_sm20_div_u64,@function
        .size           $__internal_3_$__cuda_sm20_div_u64,(.L_x_166 - $__internal_3_$__cuda_sm20_div_u64)
$__internal_3_$__cuda_sm20_div_u64:
        /* <DEDUP_REMOVED lines=16> */
[----:B------:R-:W-:Y:S01]  /*10b0*/  IADD3 R11, P2, PT, R17, R10, RZ ;  /* 0x0000000a110b7210 */ /* 0x000fe20007f5e0ff */
[----:B------:R-:W-:-:S04]  /*10c0*/  IMAD.X R10, R15, 0x1, R9, P0 ;  /* 0x000000010f0a7824 */ /* 0x000fc800000e0609 */
        /* <DEDUP_REMOVED lines=37> */
[----:B------:R-:W-:Y:S01]  /*1320*/  HFMA2 R5, -RZ, RZ, 0, 0 ;  /* 0x00000000ff057431 */ /* 0x000fe200000001ff */
[----:B------:R-:W-:-:S02]  /*1330*/  ISETP.NE.U32.AND P1, PT, RZ, UR4, PT ;  /* 0x00000004ff007c0c */ /* 0x000fc4000bf25070 */
[----:B------:R-:W-:Y:S02]  /*1340*/  IADD3 R8, PT, PT, R11, 0x1, RZ ;  /* 0x000000010b087810 */ /* 0x000fe40007ffe0ff */
[----:B------:R-:W-:Y:S02]  /*1350*/  ISETP.GE.U32.AND.EX P0, PT, R9, UR5, PT, P0 ;  /* 0x0000000509007c0c */ /* 0x000fe4000bf06100 */
[----:B------:R-:W-:Y:S02]  /*1360*/  ISETP.NE.AND.EX P1, PT, RZ, UR5, PT, P1 ;  /* 0x00000005ff007c0c */ /* 0x000fe4000bf25310 */
[----:B------:R-:W-:-:S04]  /*1370*/  SEL R8, R8, R11, P0 ;  /* 0x0000000b08087207 */ /* 0x000fc80000000000 */
[----:B------:R-:W-:Y:S01]  /*1380*/  SEL R8, R8, 0xffffffff, P1 ;  /* 0xffffffff08087807 */ /* 0x000fe20000800000 */
[----:B------:R-:W-:Y:S06]  /*1390*/  RET.REL.NODEC R4 `(_cupy_upfirdn1D_float32) ;  /* 0xffffffec04187950 */ /* 0x000fec0003c3ffff */
.L_x_162:
        /* <DEDUP_REMOVED lines=14> */
.L_x_166:


//--------------------- .nv.shared.reserved.0     --------------------------
	.section	.nv.shared.reserved.0,"aw",@nobits
	.weak		__nv_reservedSMEM_offset_0_alias
	.size		__nv_reservedSMEM_offset_0_alias, 0, 64
	.other		__nv_reservedSMEM_offset_0_alias,@"STO_CUDA_RESERVED_SHARED STV_DEFAULT"
__nv_reservedSMEM_offset_0_alias:
	.zero		0
	.zero		64


//--------------------- .nv.global                --------------------------
	.section	.nv.global,"aw",@nobits
.nv.global:
	.type		_ZN34_INTERNAL_38e33d4a_4_k_cu_c38955904cuda3std3__48in_placeE,@object
	.size		_ZN34_INTERNAL_38e33d4a_4_k_cu_c38955904cuda3std3__48in_placeE,(_ZN34_INTERNAL_38e33d4a_4_k_cu_c38955904cuda3std6ranges3__45__cpo8distanceE - _ZN34_INTERNAL_38e33d4a_4_k_cu_c38955904cuda3std3__48in_placeE)
_ZN34_INTERNAL_38e33d4a_4_k_cu_c38955904cuda3std3__48in_placeE:
	.zero		1
	.type		_ZN34_INTERNAL_38e33d4a_4_k_cu_c38955904cuda3std6ranges3__45__cpo8distanceE,@object
	.size		_ZN34_INTERNAL_38e33d4a_4_k_cu_c38955904cuda3std6ranges3__45__cpo8distanceE,(_ZN34_INTERNAL_38e33d4a_4_k_cu_c38955904cuda3std3__45__cpo6cbeginE - _ZN34_INTERNAL_38e33d4a_4_k_cu_c38955904cuda3std6ranges3__45__cpo8distanceE)
_ZN34_INTERNAL_38e33d4a_4_k_cu_c38955904cuda3std6ranges3__45__cpo8distanceE:
	.zero		1
	.type		_ZN34_INTERNAL_38e33d4a_4_k_cu_c38955904cuda3std3__45__cpo6cbeginE,@object
	.size		_ZN34_INTERNAL_38e33d4a_4_k_cu_c38955904cuda3std3__45__cpo6cbeginE,(_ZN34_INTERNAL_38e33d4a_4_k_cu_c38955904cuda3std6ranges3__45__cpo7advanceE - _ZN34_INTERNAL_38e33d4a_4_k_cu_c38955904cuda3std3__45__cpo6cbeginE)
_ZN34_INTERNAL_38e33d4a_4_k_cu_c38955904cuda3std3__45__cpo6cbeginE:
	.zero		1
	.type		_ZN34_INTERNAL_38e33d4a_4_k_cu_c38955904cuda3std6ranges3__45__cpo7advanceE,@object
	.size		_ZN34_INTERNAL_38e33d4a_4_k_cu_c38955904cuda3std6ranges3__45__cpo7advanceE,(_ZN34_INTERNAL_38e33d4a_4_k_cu_c38955904cuda3std3__45__cpo7crbeginE - _ZN34_INTERNAL_38e33d4a_4_k_cu_c38955904cuda3std6ranges3__45__cpo7advanceE)
_ZN34_INTERNAL_38e33d4a_4_k_cu_c38955904cuda3std6ranges3__45__cpo7advanceE:
	.zero		1
	.type		_ZN34_INTERNAL_38e33d4a_4_k_cu_c38955904cuda3std3__45__cpo7crbeginE,@object
	.size		_ZN34_INTERNAL_38e33d4a_4_k_cu_c38955904cuda3std3__45__cpo7crbeginE,(_ZN34_INTERNAL_38e33d4a_4_k_cu_c38955904cuda3std6ranges3__45__cpo4dataE - _ZN34_INTERNAL_38e33d4a_4_k_cu_c38955904cuda3std3__45__cpo7crbeginE)
_ZN34_INTERNAL_38e33d4a_4_k_cu_c38955904cuda3std3__45__cpo7crbeginE:
	.zero		1
	.type		_ZN34_INTERNAL_38e33d4a_4_k_cu_c38955904cuda3std6ranges3__45__cpo4dataE,@object
	.size		_ZN34_INTERNAL_38e33d4a_4_k_cu_c38955904cuda3std6ranges3__45__cpo4dataE,(_ZN34_INTERNAL_38e33d4a_4_k_cu_c38955904cuda3std6ranges3__45__cpo5beginE - _ZN34_INTERNAL_38e33d4a_4_k_cu_c38955904cuda3std6ranges3__45__cpo4dataE)
_ZN34_INTERNAL_38e33d4a_4_k_cu_c38955904cuda3std6ranges3__45__cpo4dataE:
	.zero		1
	.type		_ZN34_INTERNAL_38e33d4a_4_k_cu_c38955904cuda3std6ranges3__45__cpo5beginE,@object
	.size		_ZN34_INTERNAL_38e33d4a_4_k_cu_c38955904cuda3std6ranges3__45__cpo5beginE,(_ZN34_INTERNAL_38e33d4a_4_k_cu_c38955904cuda3std3__436_GLOBAL__N__38e33d4a_4_k_cu_c38955906ignoreE - _ZN34_INTERNAL_38e33d4a_4_k_cu_c38955904cuda3std6ranges3__45__cpo5beginE)
_ZN34_INTERNAL_38e33d4a_4_k_cu_c38955904cuda3std6ranges3__45__cpo5beginE:
	.zero		1
	.type		_ZN34_INTERNAL_38e33d4a_4_k_cu_c38955904cuda3std3__436_GLOBAL__N__38e33d4a_4_k_cu_c38955906ignoreE,@object
	.size		_ZN34_INTERNAL_38e33d4a_4_k_cu_c38955904cuda3std3__436_GLOBAL__N__38e33d4a_4_k_cu_c38955906ignoreE,(_ZN34_INTERNAL_38e33d4a_4_k_cu_c38955904cuda3std6ranges3__45__cpo4sizeE - _ZN34_INTERNAL_38e33d4a_4_k_cu_c38955904cuda3std3__436_GLOBAL__N__38e33d4a_4_k_cu_c38955906ignoreE)
_ZN34_INTERNAL_38e33d4a_4_k_cu_c38955904cuda3std3__436_GLOBAL__N__38e33d4a_4_k_cu_c38955906ignoreE:
	.zero		1
	.type		_ZN34_INTERNAL_38e33d4a_4_k_cu_c38955904cuda3std6ranges3__45__cpo4sizeE,@object
	.size		_ZN34_INTERNAL_38e33d4a_4_k_cu_c38955904cuda3std6ranges3__45__cpo4sizeE,(_ZN34_INTERNAL_38e33d4a_4_k_cu_c38955904cuda3std3__45__cpo5beginE - _ZN34_INTERNAL_38e33d4a_4_k_cu_c38955904cuda3std6ranges3__45__cpo4sizeE)
_ZN34_INTERNAL_38e33d4a_4_k_cu_c38955904cuda3std6ranges3__45__cpo4sizeE:
	.zero		1
	.type		_ZN34_INTERNAL_38e33d4a_4_k_cu_c38955904cuda3std3__45__cpo5beginE,@object
	.size		_ZN34_INTERNAL_38e33d4a_4_k_cu_c38955904cuda3std3__45__cpo5beginE,(_ZN34_INTERNAL_38e33d4a_4_k_cu_c38955904cuda3std6ranges3__45__cpo6cbeginE - _ZN34_INTERNAL_38e33d4a_4_k_cu_c38955904cuda3std3__45__cpo5beginE)
_ZN34_INTERNAL_38e33d4a_4_k_cu_c38955904cuda3std3__45__cpo5beginE:
	.zero		1
	.type		_ZN34_INTERNAL_38e33d4a_4_k_cu_c38955904cuda3std6ranges3__45__cpo6cbeginE,@object
	.size		_ZN34_INTERNAL_38e33d4a_4_k_cu_c38955904cuda3std6ranges3__45__cpo6cbeginE,(_ZN34_INTERNAL_38e33d4a_4_k_cu_c38955904cuda3std3__45__cpo6rbeginE - _ZN34_INTERNAL_38e33d4a_4_k_cu_c38955904cuda3std6ranges3__45__cpo6cbeginE)
_ZN34_INTERNAL_38e33d4a_4_k_cu_c38955904cuda3std6ranges3__45__cpo6cbeginE:
	.zero		1
	.type		_ZN34_INTERNAL_38e33d4a_4_k_cu_c38955904cuda3std3__45__cpo6rbeginE,@object
	.size		_ZN34_INTERNAL_38e33d4a_4_k_cu_c38955904cuda3std3__45__cpo6rbeginE,(_ZN34_INTERNAL_38e33d4a_4_k_cu_c38955904cuda3std6ranges3__45__cpo4nextE - _ZN34_INTERNAL_38e33d4a_4_k_cu_c38955904cuda3std3__45__cpo6rbeginE)
_ZN34_INTERNAL_38e33d4a_4_k_cu_c38955904cuda3std3__45__cpo6rbeginE:
	.zero		1
	.type		_ZN34_INTERNAL_38e33d4a_4_k_cu_c38955904cuda3std6ranges3__45__cpo4nextE,@object
	.size		_ZN34_INTERNAL_38e33d4a_4_k_cu_c38955904cuda3std6ranges3__45__cpo4nextE,(_ZN34_INTERNAL_38e33d4a_4_k_cu_c38955904cuda3std6ranges3__45__cpo4swapE - _ZN34_INTERNAL_38e33d4a_4_k_cu_c38955904cuda3std6ranges3__45__cpo4nextE)
_ZN34_INTERNAL_38e33d4a_4_k_cu_c38955904cuda3std6ranges3__45__cpo4nextE:
	.zero		1
	.type		_ZN34_INTERNAL_38e33d4a_4_k_cu_c38955904cuda3std6ranges3__45__cpo4swapE,@object
	.size		_ZN34_INTERNAL_38e33d4a_4_k_cu_c38955904cuda3std6ranges3__45__cpo4swapE,(_ZN34_INTERNAL_38e33d4a_4_k_cu_c38955904cuda3std3__420unreachable_sentinelE - _ZN34_INTERNAL_38e33d4a_4_k_cu_c38955904cuda3std6ranges3__45__cpo4swapE)
_ZN34_INTERNAL_38e33d4a_4_k_cu_c38955904cuda3std6ranges3__45__cpo4swapE:
	.zero		1
	.type		_ZN34_INTERNAL_38e33d4a_4_k_cu_c38955904cuda3std3__420unreachable_sentinelE,@object
	.size		_ZN34_INTERNAL_38e33d4a_4_k_cu_c38955904cuda3std3__420unreachable_sentinelE,(_ZN34_INTERNAL_38e33d4a_4_k_cu_c38955906thrust24THRUST_300001_SM_1000_NS6system6detail10sequential3seqE - _ZN34_INTERNAL_38e33d4a_4_k_cu_c38955904cuda3std3__420unreachable_sentinelE)
_ZN34_INTERNAL_38e33d4a_4_k_cu_c38955904cuda3std3__420unreachable_sentinelE:
	.zero		1
	.type		_ZN34_INTERNAL_38e33d4a_4_k_cu_c38955906thrust24THRUST_300001_SM_1000_NS6system6detail10sequential3seqE,@object
	.size		_ZN34_INTERNAL_38e33d4a_4_k_cu_c38955906thrust24THRUST_300001_SM_1000_NS6system6detail10sequential3seqE,(_ZN34_INTERNAL_38e33d4a_4_k_cu_c38955904cuda3std3__45__cpo4cendE - _ZN34_INTERNAL_38e33d4a_4_k_cu_c38955906thrust24THRUST_300001_SM_1000_NS6system6detail10sequential3seqE)
_ZN34_INTERNAL_38e33d4a_4_k_cu_c38955906thrust24THRUST_300001_SM_1000_NS6system6detail10sequential3seqE:
	.zero		1
	.type		_ZN34_INTERNAL_38e33d4a_4_k_cu_c38955904cuda3std3__45__cpo4cendE,@object
	.size		_ZN34_INTERNAL_38e33d4a_4_k_cu_c38955904cuda3std3__45__cpo4cendE,(_ZN34_INTERNAL_38e33d4a_4_k_cu_c38955904cuda3std6ranges3__45__cpo9iter_swapE - _ZN34_INTERNAL_38e33d4a_4_k_cu_c38955904cuda3std3__45__cpo4cendE)
_ZN34_INTERNAL_38e33d4a_4_k_cu_c38955904cuda3std3__45__cpo4cendE:
	.zero		1
	.type		_ZN34_INTERNAL_38e33d4a_4_k_cu_c38955904cuda3std6ranges3__45__cpo9iter_swapE,@object
	.size		_ZN34_INTERNAL_38e33d4a_4_k_cu_c38955904cuda3std6ranges3__45__cpo9iter_swapE,(_ZN34_INTERNAL_38e33d4a_4_k_cu_c38955904cuda3std3__45__cpo5crendE - _ZN34_INTERNAL_38e33d4a_4_k_cu_c38955904cuda3std6ranges3__45__cpo9iter_swapE)
_ZN34_INTERNAL_38e33d4a_4_k_cu_c38955904cuda3std6ranges3__45__cpo9iter_swapE:
	.zero		1
	.type		_ZN34_INTERNAL_38e33d4a_4_k_cu_c38955904cuda3std3__45__cpo5crendE,@object
	.size		_ZN34_INTERNAL_38e33d4a_4_k_cu_c38955904cuda3std3__45__cpo5crendE,(_ZN34_INTERNAL_38e33d4a_4_k_cu_c38955904cuda3std6ranges3__45__cpo5cdataE - _ZN34_INTERNAL_38e33d4a_4_k_cu_c38955904cuda3std3__45__cpo5crendE)
_ZN34_INTERNAL_38e33d4a_4_k_cu_c38955904cuda3std3__45__cpo5crendE:
	.zero		1
	.type		_ZN34_INTERNAL_38e33d4a_4_k_cu_c38955904cuda3std6ranges3__45__cpo5cdataE,@object
	.size		_ZN34_INTERNAL_38e33d4a_4_k_cu_c38955904cuda3std6ranges3__45__cpo5cdataE,(_ZN34_INTERNAL_38e33d4a_4_k_cu_c38955904cuda3std6ranges3__45__cpo3endE - _ZN34_INTERNAL_38e33d4a_4_k_cu_c38955904cuda3std6ranges3__45__cpo5cdataE)
_ZN34_INTERNAL_38e33d4a_4_k_cu_c38955904cuda3std6ranges3__45__cpo5cdataE:
	.zero		1
	.type		_ZN34_INTERNAL_38e33d4a_4_k_cu_c38955904cuda3std6ranges3__45__cpo3endE,@object
	.size		_ZN34_INTERNAL_38e33d4a_4_k_cu_c38955904cuda3std6ranges3__45__cpo3endE,(_ZN34_INTERNAL_38e33d4a_4_k_cu_c38955904cuda3std3__419piecewise_constructE - _ZN34_INTERNAL_38e33d4a_4_k_cu_c38955904cuda3std6ranges3__45__cpo3endE)
_ZN34_INTERNAL_38e33d4a_4_k_cu_c38955904cuda3std6ranges3__45__cpo3endE:
	.zero		1
	.type		_ZN34_INTERNAL_38e33d4a_4_k_cu_c38955904cuda3std3__419piecewise_constructE,@object
	.size		_ZN34_INTERNAL_38e33d4a_4_k_cu_c38955904cuda3std3__419piecewise_constructE,(_ZN34_INTERNAL_38e33d4a_4_k_cu_c38955904cuda3std6ranges3__45__cpo5ssizeE - _ZN34_INTERNAL_38e33d4a_4_k_cu_c38955904cuda3std3__419piecewise_constructE)
_ZN34_INTERNAL_38e33d4a_4_k_cu_c38955904cuda3std3__419piecewise_constructE:
	.zero		1
	.type		_ZN34_INTERNAL_38e33d4a_4_k_cu_c38955904cuda3std6ranges3__45__cpo5ssizeE,@object
	.size		_ZN34_INTERNAL_38e33d4a_4_k_cu_c38955904cuda3std6ranges3__45__cpo5ssizeE,(_ZN34_INTERNAL_38e33d4a_4_k_cu_c38955904cuda3std3__45__cpo3endE - _ZN34_INTERNAL_38e33d4a_4_k_cu_c38955904cuda3std6ranges3__45__cpo5ssizeE)
_ZN34_INTERNAL_38e33d4a_4_k_cu_c38955904cuda3std6ranges3__45__cpo5ssizeE:
	.zero		1
	.type		_ZN34_INTERNAL_38e33d4a_4_k_cu_c38955904cuda3std3__45__cpo3endE,@object
	.size		_ZN34_INTERNAL_38e33d4a_4_k_cu_c38955904cuda3std3__45__cpo3endE,(_ZN34_INTERNAL_38e33d4a_4_k_cu_c38955904cuda3std6ranges3__45__cpo4cendE - _ZN34_INTERNAL_38e33d4a_4_k_cu_c38955904cuda3std3__45__cpo3endE)
_ZN34_INTERNAL_38e33d4a_4_k_cu_c38955904cuda3std3__45__cpo3endE:
	.zero		1
	.type		_ZN34_INTERNAL_38e33d4a_4_k_cu_c38955904cuda3std6ranges3__45__cpo4cendE,@object
	.size		_ZN34_INTERNAL_38e33d4a_4_k_cu_c38955904cuda3std6ranges3__45__cpo4cendE,(_ZN34_INTERNAL_38e33d4a_4_k_cu_c38955904cuda3std3__45__cpo4rendE - _ZN34_INTERNAL_38e33d4a_4_k_cu_c38955904cuda3std6ranges3__45__cpo4cendE)
_ZN34_INTERNAL_38e33d4a_4_k_cu_c38955904cuda3std6ranges3__45__cpo4cendE:
	.zero		1
	.type		_ZN34_INTERNAL_38e33d4a_4_k_cu_c38955904cuda3std3__45__cpo4rendE,@object
	.size		_ZN34_INTERNAL_38e33d4a_4_k_cu_c38955904cuda3std3__45__cpo4rendE,(_ZN34_INTERNAL_38e33d4a_4_k_cu_c38955904cuda3std6ranges3__45__cpo4prevE - _ZN34_INTERNAL_38e33d4a_4_k_cu_c38955904cuda3std3__45__cpo4rendE)
_ZN34_INTERNAL_38e33d4a_4_k_cu_c38955904cuda3std3__45__cpo4rendE:
	.zero		1
	.type		_ZN34_INTERNAL_38e33d4a_4_k_cu_c38955904cuda3std6ranges3__45__cpo4prevE,@object
	.size		_ZN34_INTERNAL_38e33d4a_4_k_cu_c38955904cuda3std6ranges3__45__cpo4prevE,(_ZN34_INTERNAL_38e33d4a_4_k_cu_c38955904cuda3std6ranges3__45__cpo9iter_moveE - _ZN34_INTERNAL_38e33d4a_4_k_cu_c38955904cuda3std6ranges3__45__cpo4prevE)
_ZN34_INTERNAL_38e33d4a_4_k_cu_c38955904cuda3std6ranges3__45__cpo4prevE:
	.zero		1
	.type		_ZN34_INTERNAL_38e33d4a_4_k_cu_c38955904cuda3std6ranges3__45__cpo9iter_moveE,@object
	.size		_ZN34_INTERNAL_38e33d4a_4_k_cu_c38955904cuda3std6ranges3__45__cpo9iter_moveE,(.L_13 - _ZN34_INTERNAL_38e33d4a_4_k_cu_c38955904cuda3std6ranges3__45__cpo9iter_moveE)
_ZN34_INTERNAL_38e33d4a_4_k_cu_c38955904cuda3std6ranges3__45__cpo9iter_moveE:
	.zero		1
.L_13:


//--------------------- .nv.constant0._cupy_upfirdn2D_complex128 --------------------------
	.section	.nv.constant0._cupy_upfirdn2D_complex128,"a",@progbits
	.sectionflags	@""
	.align	4
.nv.constant0._cupy_upfirdn2D_complex128:
	.zero		960


//--------------------- .nv.constant0._cupy_upfirdn2D_complex64 --------------------------
	.section	.nv.constant0._cupy_upfirdn2D_complex64,"a",@progbits
	.sectionflags	@""
	.align	4
.nv.constant0._cupy_upfirdn2D_complex64:
	.zero		960


//--------------------- .nv.constant0._cupy_upfirdn2D_float64 --------------------------
	.section	.nv.constant0._cupy_upfirdn2D_float64,"a",@progbits
	.sectionflags	@""
	.align	4
.nv.constant0._cupy_upfirdn2D_float64:
	.zero		960


//--------------------- .nv.constant0._cupy_upfirdn2D_float32 --------------------------
	.section	.nv.constant0._cupy_upfirdn2D_float32,"a",@progbits
	.sectionflags	@""
	.align	4
.nv.constant0._cupy_upfirdn2D_float32:
	.zero		960


//--------------------- .nv.constant0._cupy_upfirdn1D_complex128 --------------------------
	.section	.nv.constant0._cupy_upfirdn1D_complex128,"a",@progbits
	.sectionflags	@""
	.align	4
.nv.constant0._cupy_upfirdn1D_complex128:
	.zero		948


//--------------------- .nv.constant0._cupy_upfirdn1D_complex64 --------------------------
	.section	.nv.constant0._cupy_upfirdn1D_complex64,"a",@progbits
	.sectionflags	@""
	.align	4
.nv.constant0._cupy_upfirdn1D_complex64:
	.zero		948


//--------------------- .nv.constant0._cupy_upfirdn1D_float64 --------------------------
	.section	.nv.constant0._cupy_upfirdn1D_float64,"a",@progbits
	.sectionflags	@""
	.align	4
.nv.constant0._cupy_upfirdn1D_float64:
	.zero		948


//--------------------- .nv.constant0._cupy_upfirdn1D_float32 --------------------------
	.section	.nv.constant0._cupy_upfirdn1D_float32,"a",@progbits
	.sectionflags	@""
	.align	4
.nv.constant0._cupy_upfirdn1D_float32:
	.zero		948


//--------------------- SYMBOLS --------------------------

	.type		.nv.reservedSmem.offset0,@object
	.size		.nv.reservedSmem.offset0,0x4
